//
// Generated by NVIDIA NVVM Compiler
//
// Compiler Build ID: CL-36424714
// Cuda compilation tools, release 13.0, V13.0.88
// Based on NVVM 20.0.0
//

.version 9.0
.target sm_100
.address_size 64

	// .globl	_Z23decode_yolo_head_kernelPKfS0_P12GpuDetectionPiiiiiff
// _ZZN3cub18CUB_300001_SM_10006detail6select23DeviceSelectSweepKernelINS2_10policy_hubI12GpuDetectionNS0_8NullTypeEiLb0ELNS0_10SelectImplE0EE10Policy1000EPS5_PS6_SA_PiNS0_13ScanTileStateIiLb1EEE16IsValidDetectionS6_iNS2_19streaming_context_tIlLb1EEELS7_0EEEvT0_T1_T2_T3_T4_T5_T6_T7_iT8_NS1_7vsmem_tEE19static_temp_storage has been demoted
// _ZZN3cub18CUB_300001_SM_10006detail10merge_sort30DeviceMergeSortBlockSortKernelINS2_10policy_hubIN6thrust24THRUST_300001_SM_1000_NS10device_ptrI12GpuDetectionEEE9Policy600ES9_PNS0_8NullTypeES9_SD_j20ConfidenceComparatorS8_SC_EEvbT0_T1_T2_T3_T4_PT6_PT7_T5_NS1_7vsmem_tEE19static_temp_storage has been demoted
// _ZZN3cub18CUB_300001_SM_10006detail10merge_sort26DeviceMergeSortMergeKernelINS2_10policy_hubIN6thrust24THRUST_300001_SM_1000_NS10device_ptrI12GpuDetectionEEE9Policy600ES9_PNS0_8NullTypeES9_SD_j20ConfidenceComparatorS8_SC_EEvbT2_T3_T4_PT6_PT7_T5_PSH_SH_NS1_7vsmem_tEE19static_temp_storage has been demoted
// _ZZN3cub18CUB_300001_SM_10006detail10merge_sort30DeviceMergeSortBlockSortKernelINS2_10policy_hubIN6thrust24THRUST_300001_SM_1000_NS10device_ptrI12GpuDetectionEEE9Policy600ES9_PNS0_8NullTypeES9_SD_m20ConfidenceComparatorS8_SC_EEvbT0_T1_T2_T3_T4_PT6_PT7_T5_NS1_7vsmem_tEE19static_temp_storage has been demoted
// _ZZN3cub18CUB_300001_SM_10006detail10merge_sort26DeviceMergeSortMergeKernelINS2_10policy_hubIN6thrust24THRUST_300001_SM_1000_NS10device_ptrI12GpuDetectionEEE9Policy600ES9_PNS0_8NullTypeES9_SD_m20ConfidenceComparatorS8_SC_EEvbT2_T3_T4_PT6_PT7_T5_PSH_SH_NS1_7vsmem_tEE19static_temp_storage has been demoted
// _ZZN3cub18CUB_300001_SM_10006detail6select23DeviceSelectSweepKernelINS2_10policy_hubI12GpuDetectionNS0_8NullTypeEiLb0ELNS0_10SelectImplE0EE10Policy1000EPKS5_PS6_PS5_PiNS0_13ScanTileStateIiLb1EEE16IsValidDetectionS6_iNS2_19streaming_context_tIlLb1EEELS7_0EEEvT0_T1_T2_T3_T4_T5_T6_T7_iT8_NS1_7vsmem_tEE19static_temp_storage has been demoted
.global .align 1 .b8 _ZN34_INTERNAL_17d3e9d3_4_k_cu_2e02c1724cuda3std3__45__cpo5beginE[1];
.global .align 1 .b8 _ZN34_INTERNAL_17d3e9d3_4_k_cu_2e02c1724cuda3std3__45__cpo3endE[1];
.global .align 1 .b8 _ZN34_INTERNAL_17d3e9d3_4_k_cu_2e02c1724cuda3std3__45__cpo6cbeginE[1];
.global .align 1 .b8 _ZN34_INTERNAL_17d3e9d3_4_k_cu_2e02c1724cuda3std3__45__cpo4cendE[1];
.global .align 1 .b8 _ZN34_INTERNAL_17d3e9d3_4_k_cu_2e02c1724cuda3std3__45__cpo6rbeginE[1];
.global .align 1 .b8 _ZN34_INTERNAL_17d3e9d3_4_k_cu_2e02c1724cuda3std3__45__cpo4rendE[1];
.global .align 1 .b8 _ZN34_INTERNAL_17d3e9d3_4_k_cu_2e02c1724cuda3std3__45__cpo7crbeginE[1];
.global .align 1 .b8 _ZN34_INTERNAL_17d3e9d3_4_k_cu_2e02c1724cuda3std3__45__cpo5crendE[1];
.global .align 1 .b8 _ZN34_INTERNAL_17d3e9d3_4_k_cu_2e02c1724cuda3std3__436_GLOBAL__N__17d3e9d3_4_k_cu_2e02c1726ignoreE[1];
.global .align 1 .b8 _ZN34_INTERNAL_17d3e9d3_4_k_cu_2e02c1724cuda3std3__419piecewise_constructE[1];
.global .align 1 .b8 _ZN34_INTERNAL_17d3e9d3_4_k_cu_2e02c1724cuda3std3__48in_placeE[1];
.global .align 1 .b8 _ZN34_INTERNAL_17d3e9d3_4_k_cu_2e02c1724cuda3std3__420unreachable_sentinelE[1];
.global .align 1 .b8 _ZN34_INTERNAL_17d3e9d3_4_k_cu_2e02c1724cuda3std3__47nulloptE[1];
.global .align 1 .b8 _ZN34_INTERNAL_17d3e9d3_4_k_cu_2e02c1724cuda3std3__48unexpectE[1];
.global .align 1 .b8 _ZN34_INTERNAL_17d3e9d3_4_k_cu_2e02c1724cuda3std6ranges3__45__cpo4swapE[1];
.global .align 1 .b8 _ZN34_INTERNAL_17d3e9d3_4_k_cu_2e02c1724cuda3std6ranges3__45__cpo9iter_moveE[1];
.global .align 1 .b8 _ZN34_INTERNAL_17d3e9d3_4_k_cu_2e02c1724cuda3std6ranges3__45__cpo5beginE[1];
.global .align 1 .b8 _ZN34_INTERNAL_17d3e9d3_4_k_cu_2e02c1724cuda3std6ranges3__45__cpo3endE[1];
.global .align 1 .b8 _ZN34_INTERNAL_17d3e9d3_4_k_cu_2e02c1724cuda3std6ranges3__45__cpo6cbeginE[1];
.global .align 1 .b8 _ZN34_INTERNAL_17d3e9d3_4_k_cu_2e02c1724cuda3std6ranges3__45__cpo4cendE[1];
.global .align 1 .b8 _ZN34_INTERNAL_17d3e9d3_4_k_cu_2e02c1724cuda3std6ranges3__45__cpo7advanceE[1];
.global .align 1 .b8 _ZN34_INTERNAL_17d3e9d3_4_k_cu_2e02c1724cuda3std6ranges3__45__cpo9iter_swapE[1];
.global .align 1 .b8 _ZN34_INTERNAL_17d3e9d3_4_k_cu_2e02c1724cuda3std6ranges3__45__cpo4nextE[1];
.global .align 1 .b8 _ZN34_INTERNAL_17d3e9d3_4_k_cu_2e02c1724cuda3std6ranges3__45__cpo4prevE[1];
.global .align 1 .b8 _ZN34_INTERNAL_17d3e9d3_4_k_cu_2e02c1724cuda3std6ranges3__45__cpo4dataE[1];
.global .align 1 .b8 _ZN34_INTERNAL_17d3e9d3_4_k_cu_2e02c1724cuda3std6ranges3__45__cpo5cdataE[1];
.global .align 1 .b8 _ZN34_INTERNAL_17d3e9d3_4_k_cu_2e02c1724cuda3std6ranges3__45__cpo4sizeE[1];
.global .align 1 .b8 _ZN34_INTERNAL_17d3e9d3_4_k_cu_2e02c1724cuda3std6ranges3__45__cpo5ssizeE[1];
.global .align 1 .b8 _ZN34_INTERNAL_17d3e9d3_4_k_cu_2e02c1724cuda3std6ranges3__45__cpo8distanceE[1];
.global .align 1 .b8 _ZN34_INTERNAL_17d3e9d3_4_k_cu_2e02c1726thrust24THRUST_300001_SM_1000_NS8cuda_cub3parE[1];
.global .align 1 .b8 _ZN34_INTERNAL_17d3e9d3_4_k_cu_2e02c1726thrust24THRUST_300001_SM_1000_NS8cuda_cub10par_nosyncE[1];
.global .align 1 .b8 _ZN34_INTERNAL_17d3e9d3_4_k_cu_2e02c1726thrust24THRUST_300001_SM_1000_NS6system6detail10sequential3seqE[1];
.global .align 1 .b8 _ZN34_INTERNAL_17d3e9d3_4_k_cu_2e02c1726thrust24THRUST_300001_SM_1000_NS6system3cpp3parE[1];
.global .align 1 .b8 _ZN34_INTERNAL_17d3e9d3_4_k_cu_2e02c1726thrust24THRUST_300001_SM_1000_NS12placeholders2_1E[1];
.global .align 1 .b8 _ZN34_INTERNAL_17d3e9d3_4_k_cu_2e02c1726thrust24THRUST_300001_SM_1000_NS12placeholders2_2E[1];
.global .align 1 .b8 _ZN34_INTERNAL_17d3e9d3_4_k_cu_2e02c1726thrust24THRUST_300001_SM_1000_NS12placeholders2_3E[1];
.global .align 1 .b8 _ZN34_INTERNAL_17d3e9d3_4_k_cu_2e02c1726thrust24THRUST_300001_SM_1000_NS12placeholders2_4E[1];
.global .align 1 .b8 _ZN34_INTERNAL_17d3e9d3_4_k_cu_2e02c1726thrust24THRUST_300001_SM_1000_NS12placeholders2_5E[1];
.global .align 1 .b8 _ZN34_INTERNAL_17d3e9d3_4_k_cu_2e02c1726thrust24THRUST_300001_SM_1000_NS12placeholders2_6E[1];
.global .align 1 .b8 _ZN34_INTERNAL_17d3e9d3_4_k_cu_2e02c1726thrust24THRUST_300001_SM_1000_NS12placeholders2_7E[1];
.global .align 1 .b8 _ZN34_INTERNAL_17d3e9d3_4_k_cu_2e02c1726thrust24THRUST_300001_SM_1000_NS12placeholders2_8E[1];
.global .align 1 .b8 _ZN34_INTERNAL_17d3e9d3_4_k_cu_2e02c1726thrust24THRUST_300001_SM_1000_NS12placeholders2_9E[1];
.global .align 1 .b8 _ZN34_INTERNAL_17d3e9d3_4_k_cu_2e02c1726thrust24THRUST_300001_SM_1000_NS12placeholders3_10E[1];
.global .align 1 .b8 _ZN34_INTERNAL_17d3e9d3_4_k_cu_2e02c1726thrust24THRUST_300001_SM_1000_NS3seqE[1];
.global .align 1 .b8 _ZN34_INTERNAL_17d3e9d3_4_k_cu_2e02c1726thrust24THRUST_300001_SM_1000_NS6deviceE[1];

.visible .entry _Z23decode_yolo_head_kernelPKfS0_P12GpuDetectionPiiiiiff(
	.param .u64 .ptr .align 1 _Z23decode_yolo_head_kernelPKfS0_P12GpuDetectionPiiiiiff_param_0,
	.param .u64 .ptr .align 1 _Z23decode_yolo_head_kernelPKfS0_P12GpuDetectionPiiiiiff_param_1,
	.param .u64 .ptr .align 1 _Z23decode_yolo_head_kernelPKfS0_P12GpuDetectionPiiiiiff_param_2,
	.param .u64 .ptr .align 1 _Z23decode_yolo_head_kernelPKfS0_P12GpuDetectionPiiiiiff_param_3,
	.param .u32 _Z23decode_yolo_head_kernelPKfS0_P12GpuDetectionPiiiiiff_param_4,
	.param .u32 _Z23decode_yolo_head_kernelPKfS0_P12GpuDetectionPiiiiiff_param_5,
	.param .u32 _Z23decode_yolo_head_kernelPKfS0_P12GpuDetectionPiiiiiff_param_6,
	.param .u32 _Z23decode_yolo_head_kernelPKfS0_P12GpuDetectionPiiiiiff_param_7,
	.param .f32 _Z23decode_yolo_head_kernelPKfS0_P12GpuDetectionPiiiiiff_param_8,
	.param .f32 _Z23decode_yolo_head_kernelPKfS0_P12GpuDetectionPiiiiiff_param_9
)
{
	.reg .pred 	%p<25>;
	.reg .b32 	%r<98>;
	.reg .b32 	%f<150>;
	.reg .b64 	%rd<30>;

	ld.param.u64 	%rd5, [_Z23decode_yolo_head_kernelPKfS0_P12GpuDetectionPiiiiiff_param_0];
	ld.param.u64 	%rd3, [_Z23decode_yolo_head_kernelPKfS0_P12GpuDetectionPiiiiiff_param_2];
	ld.param.u64 	%rd4, [_Z23decode_yolo_head_kernelPKfS0_P12GpuDetectionPiiiiiff_param_3];
	ld.param.u32 	%r32, [_Z23decode_yolo_head_kernelPKfS0_P12GpuDetectionPiiiiiff_param_4];
	ld.param.u32 	%r36, [_Z23decode_yolo_head_kernelPKfS0_P12GpuDetectionPiiiiiff_param_5];
	ld.param.u32 	%r34, [_Z23decode_yolo_head_kernelPKfS0_P12GpuDetectionPiiiiiff_param_6];
	ld.param.u32 	%r35, [_Z23decode_yolo_head_kernelPKfS0_P12GpuDetectionPiiiiiff_param_7];
	ld.param.f32 	%f22, [_Z23decode_yolo_head_kernelPKfS0_P12GpuDetectionPiiiiiff_param_8];
	ld.param.f32 	%f23, [_Z23decode_yolo_head_kernelPKfS0_P12GpuDetectionPiiiiiff_param_9];
	cvta.to.global.u64 	%rd1, %rd5;
	mov.u32 	%r37, %ctaid.x;
	mov.u32 	%r1, %ntid.x;
	mov.u32 	%r2, %tid.x;
	mad.lo.s32 	%r3, %r37, %r1, %r2;
	mov.u32 	%r38, %ctaid.y;
	mov.u32 	%r39, %ntid.y;
	mov.u32 	%r4, %tid.y;
	mad.lo.s32 	%r40, %r38, %r39, %r4;
	setp.ge.s32 	%p1, %r3, %r32;
	setp.ge.s32 	%p2, %r40, %r36;
	or.pred  	%p3, %p1, %p2;
	@%p3 bra 	$L__BB0_17;
	mad.lo.s32 	%r6, %r32, %r40, %r3;
	mul.lo.s32 	%r7, %r36, %r32;
	setp.lt.s32 	%p4, %r35, 1;
	mov.b32 	%r96, -1;
	mov.f32 	%f145, 0f00000000;
	@%p4 bra 	$L__BB0_10;
	and.b32  	%r8, %r35, 3;
	setp.lt.u32 	%p5, %r35, 4;
	mov.f32 	%f145, 0f00000000;
	mov.b32 	%r96, -1;
	mov.b32 	%r94, 0;
	@%p5 bra 	$L__BB0_5;
	and.b32  	%r94, %r35, 2147483644;
	mov.f32 	%f145, 0f00000000;
	mov.b32 	%r96, -1;
	mov.b32 	%r88, 0;
	mul.wide.s32 	%rd8, %r7, 4;
	mov.u32 	%r87, %r6;
$L__BB0_4:
	.pragma "nounroll";
	mul.wide.s32 	%rd6, %r87, 4;
	add.s64 	%rd7, %rd1, %rd6;
	ld.global.nc.f32 	%f28, [%rd7];
	fma.rn.f32 	%f29, %f28, 0fBBBB989D, 0f3F000000;
	cvt.sat.f32.f32 	%f30, %f29;
	mov.f32 	%f31, 0f4B400001;
	mov.f32 	%f32, 0f437C0000;
	fma.rm.f32 	%f33, %f30, %f32, %f31;
	add.f32 	%f34, %f33, 0fCB40007F;
	neg.f32 	%f35, %f34;
	fma.rn.f32 	%f36, %f28, 0fBFB8AA3B, %f35;
	fma.rn.f32 	%f37, %f28, 0fB2A57060, %f36;
	mov.b32 	%r47, %f33;
	shl.b32 	%r48, %r47, 23;
	mov.b32 	%f38, %r48;
	ex2.approx.ftz.f32 	%f39, %f37;
	fma.rn.f32 	%f40, %f39, %f38, 0f3F800000;
	rcp.rn.f32 	%f41, %f40;
	setp.gt.f32 	%p6, %f41, %f145;
	selp.f32 	%f42, %f41, %f145, %p6;
	selp.b32 	%r49, %r88, %r96, %p6;
	add.s64 	%rd9, %rd7, %rd8;
	ld.global.nc.f32 	%f43, [%rd9];
	fma.rn.f32 	%f44, %f43, 0fBBBB989D, 0f3F000000;
	cvt.sat.f32.f32 	%f45, %f44;
	fma.rm.f32 	%f46, %f45, %f32, %f31;
	add.f32 	%f47, %f46, 0fCB40007F;
	neg.f32 	%f48, %f47;
	fma.rn.f32 	%f49, %f43, 0fBFB8AA3B, %f48;
	fma.rn.f32 	%f50, %f43, 0fB2A57060, %f49;
	mov.b32 	%r50, %f46;
	shl.b32 	%r51, %r50, 23;
	mov.b32 	%f51, %r51;
	ex2.approx.ftz.f32 	%f52, %f50;
	fma.rn.f32 	%f53, %f52, %f51, 0f3F800000;
	rcp.rn.f32 	%f54, %f53;
	setp.gt.f32 	%p7, %f54, %f42;
	selp.f32 	%f55, %f54, %f42, %p7;
	add.s32 	%r52, %r88, 1;
	selp.b32 	%r53, %r52, %r49, %p7;
	add.s64 	%rd10, %rd9, %rd8;
	ld.global.nc.f32 	%f56, [%rd10];
	fma.rn.f32 	%f57, %f56, 0fBBBB989D, 0f3F000000;
	cvt.sat.f32.f32 	%f58, %f57;
	fma.rm.f32 	%f59, %f58, %f32, %f31;
	add.f32 	%f60, %f59, 0fCB40007F;
	neg.f32 	%f61, %f60;
	fma.rn.f32 	%f62, %f56, 0fBFB8AA3B, %f61;
	fma.rn.f32 	%f63, %f56, 0fB2A57060, %f62;
	mov.b32 	%r54, %f59;
	shl.b32 	%r55, %r54, 23;
	mov.b32 	%f64, %r55;
	ex2.approx.ftz.f32 	%f65, %f63;
	fma.rn.f32 	%f66, %f65, %f64, 0f3F800000;
	rcp.rn.f32 	%f67, %f66;
	setp.gt.f32 	%p8, %f67, %f55;
	selp.f32 	%f68, %f67, %f55, %p8;
	add.s32 	%r56, %r88, 2;
	selp.b32 	%r57, %r56, %r53, %p8;
	add.s64 	%rd11, %rd10, %rd8;
	ld.global.nc.f32 	%f69, [%rd11];
	fma.rn.f32 	%f70, %f69, 0fBBBB989D, 0f3F000000;
	cvt.sat.f32.f32 	%f71, %f70;
	fma.rm.f32 	%f72, %f71, %f32, %f31;
	add.f32 	%f73, %f72, 0fCB40007F;
	neg.f32 	%f74, %f73;
	fma.rn.f32 	%f75, %f69, 0fBFB8AA3B, %f74;
	fma.rn.f32 	%f76, %f69, 0fB2A57060, %f75;
	mov.b32 	%r58, %f72;
	shl.b32 	%r59, %r58, 23;
	mov.b32 	%f77, %r59;
	ex2.approx.ftz.f32 	%f78, %f76;
	fma.rn.f32 	%f79, %f78, %f77, 0f3F800000;
	rcp.rn.f32 	%f80, %f79;
	setp.gt.f32 	%p9, %f80, %f68;
	selp.f32 	%f145, %f80, %f68, %p9;
	add.s32 	%r60, %r88, 3;
	selp.b32 	%r96, %r60, %r57, %p9;
	shl.b32 	%r61, %r7, 2;
	add.s32 	%r87, %r87, %r61;
	add.s32 	%r88, %r88, 4;
	setp.ne.s32 	%p10, %r88, %r94;
	@%p10 bra 	$L__BB0_4;
$L__BB0_5:
	setp.eq.s32 	%p11, %r8, 0;
	@%p11 bra 	$L__BB0_10;
	setp.eq.s32 	%p12, %r8, 1;
	@%p12 bra 	$L__BB0_8;
	mad.lo.s32 	%r63, %r94, %r7, %r6;
	mul.wide.s32 	%rd12, %r63, 4;
	add.s64 	%rd13, %rd1, %rd12;
	ld.global.nc.f32 	%f82, [%rd13];
	fma.rn.f32 	%f83, %f82, 0fBBBB989D, 0f3F000000;
	cvt.sat.f32.f32 	%f84, %f83;
	mov.f32 	%f85, 0f4B400001;
	mov.f32 	%f86, 0f437C0000;
	fma.rm.f32 	%f87, %f84, %f86, %f85;
	add.f32 	%f88, %f87, 0fCB40007F;
	neg.f32 	%f89, %f88;
	fma.rn.f32 	%f90, %f82, 0fBFB8AA3B, %f89;
	fma.rn.f32 	%f91, %f82, 0fB2A57060, %f90;
	mov.b32 	%r64, %f87;
	shl.b32 	%r65, %r64, 23;
	mov.b32 	%f92, %r65;
	ex2.approx.ftz.f32 	%f93, %f91;
	fma.rn.f32 	%f94, %f93, %f92, 0f3F800000;
	rcp.rn.f32 	%f95, %f94;
	setp.gt.f32 	%p13, %f95, %f145;
	selp.f32 	%f96, %f95, %f145, %p13;
	selp.b32 	%r66, %r94, %r96, %p13;
	add.s32 	%r67, %r94, 1;
	mul.wide.s32 	%rd14, %r7, 4;
	add.s64 	%rd15, %rd13, %rd14;
	ld.global.nc.f32 	%f97, [%rd15];
	fma.rn.f32 	%f98, %f97, 0fBBBB989D, 0f3F000000;
	cvt.sat.f32.f32 	%f99, %f98;
	fma.rm.f32 	%f100, %f99, %f86, %f85;
	add.f32 	%f101, %f100, 0fCB40007F;
	neg.f32 	%f102, %f101;
	fma.rn.f32 	%f103, %f97, 0fBFB8AA3B, %f102;
	fma.rn.f32 	%f104, %f97, 0fB2A57060, %f103;
	mov.b32 	%r68, %f100;
	shl.b32 	%r69, %r68, 23;
	mov.b32 	%f105, %r69;
	ex2.approx.ftz.f32 	%f106, %f104;
	fma.rn.f32 	%f107, %f106, %f105, 0f3F800000;
	rcp.rn.f32 	%f108, %f107;
	setp.gt.f32 	%p14, %f108, %f96;
	selp.f32 	%f145, %f108, %f96, %p14;
	selp.b32 	%r96, %r67, %r66, %p14;
	add.s32 	%r94, %r94, 2;
$L__BB0_8:
	and.b32  	%r70, %r35, 1;
	setp.eq.b32 	%p15, %r70, 1;
	not.pred 	%p16, %p15;
	@%p16 bra 	$L__BB0_10;
	mad.lo.s32 	%r71, %r94, %r7, %r6;
	mul.wide.s32 	%rd16, %r71, 4;
	add.s64 	%rd17, %rd1, %rd16;
	ld.global.nc.f32 	%f109, [%rd17];
	fma.rn.f32 	%f110, %f109, 0fBBBB989D, 0f3F000000;
	cvt.sat.f32.f32 	%f111, %f110;
	mov.f32 	%f112, 0f4B400001;
	mov.f32 	%f113, 0f437C0000;
	fma.rm.f32 	%f114, %f111, %f113, %f112;
	add.f32 	%f115, %f114, 0fCB40007F;
	neg.f32 	%f116, %f115;
	fma.rn.f32 	%f117, %f109, 0fBFB8AA3B, %f116;
	fma.rn.f32 	%f118, %f109, 0fB2A57060, %f117;
	mov.b32 	%r72, %f114;
	shl.b32 	%r73, %r72, 23;
	mov.b32 	%f119, %r73;
	ex2.approx.ftz.f32 	%f120, %f118;
	fma.rn.f32 	%f121, %f120, %f119, 0f3F800000;
	rcp.rn.f32 	%f122, %f121;
	setp.gt.f32 	%p17, %f122, %f145;
	selp.f32 	%f145, %f122, %f145, %p17;
	selp.b32 	%r96, %r94, %r96, %p17;
$L__BB0_10:
	setp.ltu.f32 	%p18, %f145, %f22;
	setp.ge.f32 	%p19, %f145, %f22;
	// begin inline asm
	activemask.b32 %r74;
	// end inline asm
	vote.sync.ballot.b32 	%r26, %p19, %r74;
	@%p18 bra 	$L__BB0_17;
	ld.param.u64 	%rd29, [_Z23decode_yolo_head_kernelPKfS0_P12GpuDetectionPiiiiiff_param_1];
	cvt.rn.f32.s32 	%f123, %r3;
	add.f32 	%f124, %f123, 0f3F000000;
	cvt.rn.f32.s32 	%f125, %r34;
	mul.f32 	%f126, %f124, %f125;
	cvt.rn.f32.u32 	%f127, %r40;
	add.f32 	%f128, %f127, 0f3F000000;
	mul.f32 	%f129, %f128, %f125;
	cvta.to.global.u64 	%rd18, %rd29;
	mul.wide.s32 	%rd19, %r6, 4;
	add.s64 	%rd20, %rd18, %rd19;
	ld.global.nc.f32 	%f130, [%rd20];
	mul.f32 	%f131, %f130, %f125;
	mul.wide.s32 	%rd21, %r7, 4;
	add.s64 	%rd22, %rd20, %rd21;
	ld.global.nc.f32 	%f132, [%rd22];
	mul.f32 	%f133, %f132, %f125;
	add.s64 	%rd23, %rd22, %rd21;
	ld.global.nc.f32 	%f134, [%rd23];
	add.s64 	%rd24, %rd23, %rd21;
	ld.global.nc.f32 	%f135, [%rd24];
	sub.f32 	%f146, %f126, %f131;
	sub.f32 	%f147, %f129, %f133;
	fma.rn.f32 	%f148, %f134, %f125, %f126;
	fma.rn.f32 	%f149, %f135, %f125, %f129;
	setp.leu.f32 	%p21, %f23, 0f00000000;
	@%p21 bra 	$L__BB0_13;
	sub.f32 	%f136, %f148, %f146;
	sub.f32 	%f137, %f149, %f147;
	mul.f32 	%f138, %f23, %f136;
	sub.f32 	%f146, %f146, %f138;
	mul.f32 	%f139, %f23, %f137;
	sub.f32 	%f147, %f147, %f139;
	add.f32 	%f148, %f148, %f138;
	add.f32 	%f149, %f149, %f139;
$L__BB0_13:
	mad.lo.s32 	%r76, %r4, %r1, %r2;
	and.b32  	%r77, %r76, 31;
	mov.b32 	%r78, -1;
	shl.b32 	%r79, %r78, %r77;
	not.b32 	%r80, %r79;
	and.b32  	%r27, %r26, %r80;
	brev.b32 	%r81, %r26;
	bfind.shiftamt.u32 	%r28, %r81;
	setp.ne.s32 	%p22, %r77, %r28;
	mov.b32 	%r97, 0;
	@%p22 bra 	$L__BB0_15;
	popc.b32 	%r82, %r26;
	cvta.to.global.u64 	%rd25, %rd4;
	atom.global.add.u32 	%r97, [%rd25], %r82;
$L__BB0_15:
	shfl.sync.idx.b32	%r83|%p23, %r97, %r28, 31, %r26;
	popc.b32 	%r84, %r27;
	add.s32 	%r31, %r83, %r84;
	setp.gt.s32 	%p24, %r31, 1023;
	@%p24 bra 	$L__BB0_17;
	cvta.to.global.u64 	%rd26, %rd3;
	mul.wide.s32 	%rd27, %r31, 32;
	add.s64 	%rd28, %rd26, %rd27;
	st.global.v4.f32 	[%rd28], {%f146, %f147, %f148, %f149};
	mov.b32 	%r85, %f145;
	st.global.v2.u32 	[%rd28+16], {%r85, %r96};
	mov.b32 	%r86, 1;
	st.global.u32 	[%rd28+24], %r86;
$L__BB0_17:
	ret;

}
	// .globl	_Z10nms_kernelP12GpuDetectionif
.visible .entry _Z10nms_kernelP12GpuDetectionif(
	.param .u64 .ptr .align 1 _Z10nms_kernelP12GpuDetectionif_param_0,
	.param .u32 _Z10nms_kernelP12GpuDetectionif_param_1,
	.param .f32 _Z10nms_kernelP12GpuDetectionif_param_2
)
{
	.reg .pred 	%p<29>;
	.reg .b32 	%r<31>;
	.reg .b32 	%f<95>;
	.reg .b64 	%rd<9>;

	ld.param.u64 	%rd5, [_Z10nms_kernelP12GpuDetectionif_param_0];
	ld.param.u32 	%r9, [_Z10nms_kernelP12GpuDetectionif_param_1];
	ld.param.f32 	%f43, [_Z10nms_kernelP12GpuDetectionif_param_2];
	cvta.to.global.u64 	%rd1, %rd5;
	mov.u32 	%r10, %ctaid.x;
	mov.u32 	%r11, %ntid.x;
	mul.lo.s32 	%r1, %r10, %r11;
	mov.u32 	%r2, %tid.x;
	add.s32 	%r3, %r1, %r2;
	setp.ge.s32 	%p1, %r3, %r9;
	@%p1 bra 	$L__BB1_28;
	mul.wide.s32 	%rd6, %r3, 32;
	add.s64 	%rd7, %rd1, %rd6;
	add.s64 	%rd2, %rd7, 24;
	ld.global.u32 	%r12, [%rd7+24];
	setp.eq.s32 	%p2, %r12, 0;
	add.s32 	%r30, %r3, 1;
	setp.ge.s32 	%p3, %r30, %r9;
	or.pred  	%p4, %p2, %p3;
	@%p4 bra 	$L__BB1_28;
	sub.s32 	%r13, %r1, %r9;
	add.s32 	%r14, %r13, %r2;
	and.b32  	%r15, %r14, 1;
	setp.eq.b32 	%p5, %r15, 1;
	@%p5 bra 	$L__BB1_11;
	ld.global.u32 	%r16, [%rd2+32];
	setp.eq.s32 	%p6, %r16, 0;
	@%p6 bra 	$L__BB1_10;
	ld.global.u32 	%r17, [%rd2+-4];
	ld.global.u32 	%r18, [%rd2+28];
	setp.ne.s32 	%p7, %r17, %r18;
	@%p7 bra 	$L__BB1_10;
	ld.global.f32 	%f44, [%rd2+-8];
	ld.global.f32 	%f45, [%rd2+24];
	setp.leu.f32 	%p8, %f44, %f45;
	@%p8 bra 	$L__BB1_10;
	ld.global.v4.f32 	{%f1, %f2, %f3, %f4}, [%rd2+-24];
	ld.global.v4.f32 	{%f5, %f6, %f7, %f8}, [%rd2+8];
	max.f32 	%f9, %f1, %f5;
	max.f32 	%f47, %f2, %f6;
	min.f32 	%f11, %f3, %f7;
	min.f32 	%f48, %f4, %f8;
	setp.ge.f32 	%p9, %f9, %f11;
	setp.ge.f32 	%p10, %f47, %f48;
	or.pred  	%p11, %p9, %p10;
	mov.f32 	%f92, 0f00000000;
	@%p11 bra 	$L__BB1_8;
	sub.f32 	%f49, %f11, %f9;
	sub.f32 	%f50, %f48, %f47;
	mul.f32 	%f51, %f49, %f50;
	sub.f32 	%f52, %f3, %f1;
	sub.f32 	%f53, %f4, %f2;
	sub.f32 	%f54, %f7, %f5;
	sub.f32 	%f55, %f8, %f6;
	mul.f32 	%f56, %f54, %f55;
	fma.rn.f32 	%f57, %f52, %f53, %f56;
	sub.f32 	%f58, %f57, %f51;
	add.f32 	%f59, %f58, 0f358637BD;
	div.rn.f32 	%f92, %f51, %f59;
$L__BB1_8:
	setp.leu.f32 	%p12, %f92, %f43;
	@%p12 bra 	$L__BB1_10;
	mov.b32 	%r19, 0;
	st.global.u32 	[%rd2+32], %r19;
$L__BB1_10:
	add.s32 	%r30, %r3, 2;
$L__BB1_11:
	add.s32 	%r20, %r9, -2;
	setp.eq.s32 	%p13, %r20, %r3;
	@%p13 bra 	$L__BB1_28;
	add.s64 	%rd3, %rd1, 56;
$L__BB1_13:
	mul.wide.s32 	%rd8, %r30, 32;
	add.s64 	%rd4, %rd3, %rd8;
	ld.global.u32 	%r21, [%rd4+-32];
	setp.eq.s32 	%p14, %r21, 0;
	@%p14 bra 	$L__BB1_20;
	ld.global.u32 	%r22, [%rd2+-4];
	ld.global.u32 	%r23, [%rd4+-36];
	setp.ne.s32 	%p15, %r22, %r23;
	@%p15 bra 	$L__BB1_20;
	ld.global.f32 	%f60, [%rd2+-8];
	ld.global.f32 	%f61, [%rd4+-40];
	setp.leu.f32 	%p16, %f60, %f61;
	@%p16 bra 	$L__BB1_20;
	ld.global.v4.f32 	{%f15, %f16, %f17, %f18}, [%rd2+-24];
	ld.global.v4.f32 	{%f19, %f20, %f21, %f22}, [%rd4+-56];
	max.f32 	%f23, %f15, %f19;
	max.f32 	%f63, %f16, %f20;
	min.f32 	%f25, %f17, %f21;
	min.f32 	%f64, %f18, %f22;
	setp.ge.f32 	%p17, %f23, %f25;
	setp.ge.f32 	%p18, %f63, %f64;
	or.pred  	%p19, %p17, %p18;
	mov.f32 	%f93, 0f00000000;
	@%p19 bra 	$L__BB1_18;
	sub.f32 	%f65, %f25, %f23;
	sub.f32 	%f66, %f64, %f63;
	mul.f32 	%f67, %f65, %f66;
	sub.f32 	%f68, %f17, %f15;
	sub.f32 	%f69, %f18, %f16;
	sub.f32 	%f70, %f21, %f19;
	sub.f32 	%f71, %f22, %f20;
	mul.f32 	%f72, %f70, %f71;
	fma.rn.f32 	%f73, %f68, %f69, %f72;
	sub.f32 	%f74, %f73, %f67;
	add.f32 	%f75, %f74, 0f358637BD;
	div.rn.f32 	%f93, %f67, %f75;
$L__BB1_18:
	setp.leu.f32 	%p20, %f93, %f43;
	@%p20 bra 	$L__BB1_20;
	mov.b32 	%r24, 0;
	st.global.u32 	[%rd4+-32], %r24;
$L__BB1_20:
	ld.global.u32 	%r25, [%rd4];
	setp.eq.s32 	%p21, %r25, 0;
	@%p21 bra 	$L__BB1_27;
	ld.global.u32 	%r26, [%rd2+-4];
	ld.global.u32 	%r27, [%rd4+-4];
	setp.ne.s32 	%p22, %r26, %r27;
	@%p22 bra 	$L__BB1_27;
	ld.global.f32 	%f76, [%rd2+-8];
	ld.global.f32 	%f77, [%rd4+-8];
	setp.leu.f32 	%p23, %f76, %f77;
	@%p23 bra 	$L__BB1_27;
	ld.global.v4.f32 	{%f29, %f30, %f31, %f32}, [%rd2+-24];
	ld.global.v4.f32 	{%f33, %f34, %f35, %f36}, [%rd4+-24];
	max.f32 	%f37, %f29, %f33;
	max.f32 	%f79, %f30, %f34;
	min.f32 	%f39, %f31, %f35;
	min.f32 	%f80, %f32, %f36;
	setp.ge.f32 	%p24, %f37, %f39;
	setp.ge.f32 	%p25, %f79, %f80;
	or.pred  	%p26, %p24, %p25;
	mov.f32 	%f94, 0f00000000;
	@%p26 bra 	$L__BB1_25;
	sub.f32 	%f81, %f39, %f37;
	sub.f32 	%f82, %f80, %f79;
	mul.f32 	%f83, %f81, %f82;
	sub.f32 	%f84, %f31, %f29;
	sub.f32 	%f85, %f32, %f30;
	sub.f32 	%f86, %f35, %f33;
	sub.f32 	%f87, %f36, %f34;
	mul.f32 	%f88, %f86, %f87;
	fma.rn.f32 	%f89, %f84, %f85, %f88;
	sub.f32 	%f90, %f89, %f83;
	add.f32 	%f91, %f90, 0f358637BD;
	div.rn.f32 	%f94, %f83, %f91;
$L__BB1_25:
	setp.leu.f32 	%p27, %f94, %f43;
	@%p27 bra 	$L__BB1_27;
	mov.b32 	%r28, 0;
	st.global.u32 	[%rd4], %r28;
$L__BB1_27:
	add.s32 	%r30, %r30, 2;
	setp.lt.s32 	%p28, %r30, %r9;
	@%p28 bra 	$L__BB1_13;
$L__BB1_28:
	ret;

}
	// .globl	_ZN3cub18CUB_300001_SM_10006detail11EmptyKernelIvEEvv
.visible .entry _ZN3cub18CUB_300001_SM_10006detail11EmptyKernelIvEEvv()
{


	ret;

}
	// .globl	_ZN3cub18CUB_300001_SM_10006detail10merge_sort30DeviceMergeSortBlockSortKernelINS2_10policy_hubIN6thrust24THRUST_300001_SM_1000_NS10device_ptrI12GpuDetectionEEE9Policy600ES9_PNS0_8NullTypeES9_SD_j20ConfidenceComparatorS8_SC_EEvbT0_T1_T2_T3_T4_PT6_PT7_T5_NS1_7vsmem_tE
.visible .entry _ZN3cub18CUB_300001_SM_10006detail10merge_sort30DeviceMergeSortBlockSortKernelINS2_10policy_hubIN6thrust24THRUST_300001_SM_1000_NS10device_ptrI12GpuDetectionEEE9Policy600ES9_PNS0_8NullTypeES9_SD_j20ConfidenceComparatorS8_SC_EEvbT0_T1_T2_T3_T4_PT6_PT7_T5_NS1_7vsmem_tE(
	.param .u8 _ZN3cub18CUB_300001_SM_10006detail10merge_sort30DeviceMergeSortBlockSortKernelINS2_10policy_hubIN6thrust24THRUST_300001_SM_1000_NS10device_ptrI12GpuDetectionEEE9Policy600ES9_PNS0_8NullTypeES9_SD_j20ConfidenceComparatorS8_SC_EEvbT0_T1_T2_T3_T4_PT6_PT7_T5_NS1_7vsmem_tE_param_0,
	.param .align 8 .b8 _ZN3cub18CUB_300001_SM_10006detail10merge_sort30DeviceMergeSortBlockSortKernelINS2_10policy_hubIN6thrust24THRUST_300001_SM_1000_NS10device_ptrI12GpuDetectionEEE9Policy600ES9_PNS0_8NullTypeES9_SD_j20ConfidenceComparatorS8_SC_EEvbT0_T1_T2_T3_T4_PT6_PT7_T5_NS1_7vsmem_tE_param_1[8],
	.param .u64 .ptr .align 1 _ZN3cub18CUB_300001_SM_10006detail10merge_sort30DeviceMergeSortBlockSortKernelINS2_10policy_hubIN6thrust24THRUST_300001_SM_1000_NS10device_ptrI12GpuDetectionEEE9Policy600ES9_PNS0_8NullTypeES9_SD_j20ConfidenceComparatorS8_SC_EEvbT0_T1_T2_T3_T4_PT6_PT7_T5_NS1_7vsmem_tE_param_2,
	.param .align 8 .b8 _ZN3cub18CUB_300001_SM_10006detail10merge_sort30DeviceMergeSortBlockSortKernelINS2_10policy_hubIN6thrust24THRUST_300001_SM_1000_NS10device_ptrI12GpuDetectionEEE9Policy600ES9_PNS0_8NullTypeES9_SD_j20ConfidenceComparatorS8_SC_EEvbT0_T1_T2_T3_T4_PT6_PT7_T5_NS1_7vsmem_tE_param_3[8],
	.param .u64 .ptr .align 1 _ZN3cub18CUB_300001_SM_10006detail10merge_sort30DeviceMergeSortBlockSortKernelINS2_10policy_hubIN6thrust24THRUST_300001_SM_1000_NS10device_ptrI12GpuDetectionEEE9Policy600ES9_PNS0_8NullTypeES9_SD_j20ConfidenceComparatorS8_SC_EEvbT0_T1_T2_T3_T4_PT6_PT7_T5_NS1_7vsmem_tE_param_4,
	.param .u32 _ZN3cub18CUB_300001_SM_10006detail10merge_sort30DeviceMergeSortBlockSortKernelINS2_10policy_hubIN6thrust24THRUST_300001_SM_1000_NS10device_ptrI12GpuDetectionEEE9Policy600ES9_PNS0_8NullTypeES9_SD_j20ConfidenceComparatorS8_SC_EEvbT0_T1_T2_T3_T4_PT6_PT7_T5_NS1_7vsmem_tE_param_5,
	.param .u64 .ptr .align 1 _ZN3cub18CUB_300001_SM_10006detail10merge_sort30DeviceMergeSortBlockSortKernelINS2_10policy_hubIN6thrust24THRUST_300001_SM_1000_NS10device_ptrI12GpuDetectionEEE9Policy600ES9_PNS0_8NullTypeES9_SD_j20ConfidenceComparatorS8_SC_EEvbT0_T1_T2_T3_T4_PT6_PT7_T5_NS1_7vsmem_tE_param_6,
	.param .u64 .ptr .align 1 _ZN3cub18CUB_300001_SM_10006detail10merge_sort30DeviceMergeSortBlockSortKernelINS2_10policy_hubIN6thrust24THRUST_300001_SM_1000_NS10device_ptrI12GpuDetectionEEE9Policy600ES9_PNS0_8NullTypeES9_SD_j20ConfidenceComparatorS8_SC_EEvbT0_T1_T2_T3_T4_PT6_PT7_T5_NS1_7vsmem_tE_param_7,
	.param .align 1 .b8 _ZN3cub18CUB_300001_SM_10006detail10merge_sort30DeviceMergeSortBlockSortKernelINS2_10policy_hubIN6thrust24THRUST_300001_SM_1000_NS10device_ptrI12GpuDetectionEEE9Policy600ES9_PNS0_8NullTypeES9_SD_j20ConfidenceComparatorS8_SC_EEvbT0_T1_T2_T3_T4_PT6_PT7_T5_NS1_7vsmem_tE_param_8[1],
	.param .align 8 .b8 _ZN3cub18CUB_300001_SM_10006detail10merge_sort30DeviceMergeSortBlockSortKernelINS2_10policy_hubIN6thrust24THRUST_300001_SM_1000_NS10device_ptrI12GpuDetectionEEE9Policy600ES9_PNS0_8NullTypeES9_SD_j20ConfidenceComparatorS8_SC_EEvbT0_T1_T2_T3_T4_PT6_PT7_T5_NS1_7vsmem_tE_param_9[8]
)
.maxntid 256
{
	.reg .pred 	%p<57>;
	.reg .b16 	%rs<4>;
	.reg .b32 	%r<433>;
	.reg .b32 	%f<292>;
	.reg .b64 	%rd<33>;
	// demoted variable
	.shared .align 16 .b8 _ZZN3cub18CUB_300001_SM_10006detail10merge_sort30DeviceMergeSortBlockSortKernelINS2_10policy_hubIN6thrust24THRUST_300001_SM_1000_NS10device_ptrI12GpuDetectionEEE9Policy600ES9_PNS0_8NullTypeES9_SD_j20ConfidenceComparatorS8_SC_EEvbT0_T1_T2_T3_T4_PT6_PT7_T5_NS1_7vsmem_tEE19static_temp_storage[16416];
	ld.param.u64 	%rd9, [_ZN3cub18CUB_300001_SM_10006detail10merge_sort30DeviceMergeSortBlockSortKernelINS2_10policy_hubIN6thrust24THRUST_300001_SM_1000_NS10device_ptrI12GpuDetectionEEE9Policy600ES9_PNS0_8NullTypeES9_SD_j20ConfidenceComparatorS8_SC_EEvbT0_T1_T2_T3_T4_PT6_PT7_T5_NS1_7vsmem_tE_param_3];
	ld.param.u64 	%rd10, [_ZN3cub18CUB_300001_SM_10006detail10merge_sort30DeviceMergeSortBlockSortKernelINS2_10policy_hubIN6thrust24THRUST_300001_SM_1000_NS10device_ptrI12GpuDetectionEEE9Policy600ES9_PNS0_8NullTypeES9_SD_j20ConfidenceComparatorS8_SC_EEvbT0_T1_T2_T3_T4_PT6_PT7_T5_NS1_7vsmem_tE_param_1];
	ld.param.u32 	%r178, [_ZN3cub18CUB_300001_SM_10006detail10merge_sort30DeviceMergeSortBlockSortKernelINS2_10policy_hubIN6thrust24THRUST_300001_SM_1000_NS10device_ptrI12GpuDetectionEEE9Policy600ES9_PNS0_8NullTypeES9_SD_j20ConfidenceComparatorS8_SC_EEvbT0_T1_T2_T3_T4_PT6_PT7_T5_NS1_7vsmem_tE_param_5];
	ld.param.u64 	%rd11, [_ZN3cub18CUB_300001_SM_10006detail10merge_sort30DeviceMergeSortBlockSortKernelINS2_10policy_hubIN6thrust24THRUST_300001_SM_1000_NS10device_ptrI12GpuDetectionEEE9Policy600ES9_PNS0_8NullTypeES9_SD_j20ConfidenceComparatorS8_SC_EEvbT0_T1_T2_T3_T4_PT6_PT7_T5_NS1_7vsmem_tE_param_6];
	cvta.to.global.u64 	%rd1, %rd11;
	cvta.to.global.u64 	%rd2, %rd10;
	cvta.to.global.u64 	%rd3, %rd9;
	mov.u32 	%r179, %ctaid.x;
	mov.u32 	%r180, %nctaid.x;
	shl.b32 	%r1, %r179, 9;
	add.s32 	%r181, %r180, -1;
	setp.ge.u32 	%p9, %r179, %r181;
	@%p9 bra 	$L__BB3_18;
	// begin inline asm
	griddepcontrol.wait;
	// end inline asm
	cvt.u64.u32 	%rd22, %r1;
	mov.u32 	%r2, %tid.x;
	and.b32  	%r3, %r2, 31;
	shl.b32 	%r4, %r2, 1;
	and.b32  	%r5, %r4, 1984;
	or.b32  	%r274, %r5, %r3;
	cvt.u64.u32 	%rd23, %r274;
	add.s64 	%rd4, %rd23, %rd22;
	shl.b64 	%rd24, %rd4, 5;
	add.s64 	%rd25, %rd2, %rd24;
	ld.global.v8.u32 	{%r275, %r276, %r277, %r278, %r279, %r280, %r281, %r282}, [%rd25];
	mov.b32 	%f189, %r278;
	mov.b32 	%f190, %r277;
	mov.b32 	%f191, %r276;
	mov.b32 	%f192, %r275;
	ld.global.v8.u32 	{%r283, %r284, %r285, %r286, %r287, %r288, %r289, %r290}, [%rd25+1024];
	mov.b32 	%f193, %r286;
	mov.b32 	%f194, %r285;
	mov.b32 	%f195, %r284;
	mov.b32 	%f196, %r283;
	// begin inline asm
	mov.u32 %r273, %laneid;
	// end inline asm
	add.s32 	%r291, %r273, %r5;
	shl.b32 	%r292, %r291, 5;
	mov.u32 	%r293, _ZZN3cub18CUB_300001_SM_10006detail10merge_sort30DeviceMergeSortBlockSortKernelINS2_10policy_hubIN6thrust24THRUST_300001_SM_1000_NS10device_ptrI12GpuDetectionEEE9Policy600ES9_PNS0_8NullTypeES9_SD_j20ConfidenceComparatorS8_SC_EEvbT0_T1_T2_T3_T4_PT6_PT7_T5_NS1_7vsmem_tEE19static_temp_storage;
	add.s32 	%r6, %r293, %r292;
	st.shared.v4.f32 	[%r6], {%f192, %f191, %f190, %f189};
	st.shared.v4.u32 	[%r6+16], {%r279, %r280, %r281, %r282};
	st.shared.v4.f32 	[%r6+1024], {%f196, %f195, %f194, %f193};
	st.shared.v4.u32 	[%r6+1040], {%r287, %r288, %r289, %r290};
	bar.warp.sync 	-1;
	shl.b32 	%r294, %r273, 5;
	add.s32 	%r7, %r6, %r294;
	ld.shared.v4.f32 	{%f234, %f233, %f232, %f231}, [%r7];
	ld.shared.v4.u32 	{%r295, %r389, %r388, %r387}, [%r7+16];
	mov.b32 	%f5, %r295;
	ld.shared.v4.f32 	{%f6, %f7, %f8, %f9}, [%r7+32];
	ld.shared.v4.u32 	{%r296, %r11, %r12, %r13}, [%r7+48];
	mov.b32 	%f225, %r296;
	bar.sync 	0;
	// begin inline asm
	griddepcontrol.launch_dependents;
	// end inline asm
	setp.leu.f32 	%p37, %f225, %f5;
	mov.u32 	%r384, %r13;
	mov.u32 	%r385, %r12;
	mov.u32 	%r386, %r11;
	mov.f32 	%f226, %f9;
	mov.f32 	%f227, %f8;
	mov.f32 	%f228, %f7;
	mov.f32 	%f229, %f6;
	mov.f32 	%f230, %f5;
	@%p37 bra 	$L__BB3_3;
	mov.u32 	%r384, %r387;
	mov.u32 	%r385, %r388;
	mov.u32 	%r386, %r389;
	mov.f32 	%f226, %f231;
	mov.f32 	%f227, %f232;
	mov.f32 	%f228, %f233;
	mov.f32 	%f229, %f234;
	mov.u32 	%r387, %r13;
	mov.u32 	%r388, %r12;
	mov.u32 	%r389, %r11;
	mov.f32 	%f231, %f9;
	mov.f32 	%f232, %f8;
	mov.f32 	%f233, %f7;
	mov.f32 	%f234, %f6;
	mov.f32 	%f230, %f225;
	mov.f32 	%f225, %f5;
$L__BB3_3:
	shl.b32 	%r298, %r4, 5;
	add.s32 	%r20, %r293, %r298;
	mov.b32 	%r390, 2;
$L__BB3_4:
	bar.sync 	0;
	add.s32 	%r300, %r390, -1;
	st.shared.v4.f32 	[%r20], {%f234, %f233, %f232, %f231};
	mov.b32 	%r301, %f230;
	st.shared.v4.u32 	[%r20+16], {%r301, %r389, %r388, %r387};
	st.shared.v4.f32 	[%r20+32], {%f229, %f228, %f227, %f226};
	mov.b32 	%r302, %f225;
	st.shared.v4.u32 	[%r20+48], {%r302, %r386, %r385, %r384};
	bar.sync 	0;
	neg.s32 	%r303, %r390;
	and.b32  	%r304, %r2, %r303;
	shl.b32 	%r305, %r304, 1;
	and.b32  	%r306, %r300, %r2;
	shl.b32 	%r307, %r306, 1;
	min.u32 	%r28, %r307, 512;
	min.u32 	%r29, %r305, 512;
	add.s32 	%r308, %r29, %r390;
	min.s32 	%r30, %r308, 512;
	add.s32 	%r309, %r30, %r390;
	min.s32 	%r31, %r309, 512;
	sub.s32 	%r310, %r30, %r29;
	sub.s32 	%r311, %r31, %r30;
	setp.lt.s32 	%p38, %r28, %r311;
	sub.s32 	%r312, %r28, %r311;
	selp.b32 	%r393, 0, %r312, %p38;
	min.s32 	%r391, %r310, %r28;
	setp.ge.s32 	%p39, %r393, %r391;
	@%p39 bra 	$L__BB3_7;
	add.s32 	%r34, %r30, %r28;
$L__BB3_6:
	sub.s32 	%r313, %r391, %r393;
	shr.u32 	%r314, %r313, 31;
	add.s32 	%r315, %r313, %r314;
	shr.s32 	%r316, %r315, 1;
	add.s32 	%r317, %r316, %r393;
	add.s32 	%r318, %r317, %r29;
	shl.b32 	%r319, %r318, 5;
	mov.u32 	%r320, _ZZN3cub18CUB_300001_SM_10006detail10merge_sort30DeviceMergeSortBlockSortKernelINS2_10policy_hubIN6thrust24THRUST_300001_SM_1000_NS10device_ptrI12GpuDetectionEEE9Policy600ES9_PNS0_8NullTypeES9_SD_j20ConfidenceComparatorS8_SC_EEvbT0_T1_T2_T3_T4_PT6_PT7_T5_NS1_7vsmem_tEE19static_temp_storage;
	add.s32 	%r321, %r320, %r319;
	ld.shared.f32 	%f197, [%r321+16];
	not.b32 	%r322, %r317;
	add.s32 	%r323, %r34, %r322;
	shl.b32 	%r324, %r323, 5;
	add.s32 	%r325, %r320, %r324;
	ld.shared.f32 	%f198, [%r325+16];
	setp.leu.f32 	%p40, %f198, %f197;
	add.s32 	%r326, %r317, 1;
	selp.b32 	%r393, %r326, %r393, %p40;
	selp.b32 	%r391, %r391, %r317, %p40;
	setp.lt.s32 	%p41, %r393, %r391;
	@%p41 bra 	$L__BB3_6;
$L__BB3_7:
	add.s32 	%r40, %r393, %r29;
	add.s32 	%r327, %r30, %r28;
	sub.s32 	%r41, %r327, %r393;
	shl.b32 	%r328, %r40, 5;
	mov.u32 	%r329, _ZZN3cub18CUB_300001_SM_10006detail10merge_sort30DeviceMergeSortBlockSortKernelINS2_10policy_hubIN6thrust24THRUST_300001_SM_1000_NS10device_ptrI12GpuDetectionEEE9Policy600ES9_PNS0_8NullTypeES9_SD_j20ConfidenceComparatorS8_SC_EEvbT0_T1_T2_T3_T4_PT6_PT7_T5_NS1_7vsmem_tEE19static_temp_storage;
	add.s32 	%r42, %r329, %r328;
	ld.shared.v4.f32 	{%f240, %f241, %f242, %f243}, [%r42];
	ld.shared.v4.u32 	{%r330, %r397, %r398, %r399}, [%r42+16];
	mov.b32 	%f244, %r330;
	shl.b32 	%r331, %r41, 5;
	add.s32 	%r46, %r329, %r331;
	ld.shared.v4.f32 	{%f235, %f236, %f237, %f238}, [%r46];
	ld.shared.v4.u32 	{%r332, %r394, %r395, %r396}, [%r46+16];
	mov.b32 	%f239, %r332;
	setp.ge.s32 	%p43, %r41, %r31;
	mov.pred 	%p53, 0;
	@%p43 bra 	$L__BB3_9;
	setp.ge.s32 	%p44, %r40, %r30;
	setp.gt.f32 	%p45, %f239, %f244;
	or.pred  	%p53, %p44, %p45;
$L__BB3_9:
	selp.b32 	%r387, %r396, %r399, %p53;
	selp.b32 	%r388, %r395, %r398, %p53;
	selp.b32 	%r389, %r394, %r397, %p53;
	selp.f32 	%f230, %f239, %f244, %p53;
	selp.f32 	%f231, %f238, %f243, %p53;
	selp.f32 	%f232, %f237, %f242, %p53;
	selp.f32 	%f233, %f236, %f241, %p53;
	selp.f32 	%f234, %f235, %f240, %p53;
	selp.u32 	%r333, 1, 0, %p53;
	add.s32 	%r53, %r41, %r333;
	not.pred 	%p46, %p53;
	selp.u32 	%r334, 1, 0, %p46;
	add.s32 	%r54, %r40, %r334;
	@%p46 bra 	$L__BB3_11;
	ld.shared.v4.f32 	{%f235, %f236, %f237, %f238}, [%r46+32];
	ld.shared.v4.u32 	{%r336, %r394, %r395, %r396}, [%r46+48];
	mov.b32 	%f239, %r336;
	bra.uni 	$L__BB3_12;
$L__BB3_11:
	ld.shared.v4.f32 	{%f240, %f241, %f242, %f243}, [%r42+32];
	ld.shared.v4.u32 	{%r335, %r397, %r398, %r399}, [%r42+48];
	mov.b32 	%f244, %r335;
$L__BB3_12:
	setp.ge.s32 	%p48, %r53, %r31;
	mov.pred 	%p54, 0;
	@%p48 bra 	$L__BB3_14;
	setp.ge.s32 	%p49, %r54, %r30;
	setp.gt.f32 	%p50, %f239, %f244;
	or.pred  	%p54, %p49, %p50;
$L__BB3_14:
	selp.b32 	%r384, %r396, %r399, %p54;
	selp.b32 	%r385, %r395, %r398, %p54;
	selp.b32 	%r386, %r394, %r397, %p54;
	selp.f32 	%f225, %f239, %f244, %p54;
	selp.f32 	%f226, %f238, %f243, %p54;
	selp.f32 	%f227, %f237, %f242, %p54;
	selp.f32 	%f228, %f236, %f241, %p54;
	selp.f32 	%f229, %f235, %f240, %p54;
	shl.b32 	%r70, %r390, 1;
	setp.lt.u32 	%p51, %r390, 129;
	mov.u32 	%r390, %r70;
	@%p51 bra 	$L__BB3_4;
	ld.param.s8 	%rs3, [_ZN3cub18CUB_300001_SM_10006detail10merge_sort30DeviceMergeSortBlockSortKernelINS2_10policy_hubIN6thrust24THRUST_300001_SM_1000_NS10device_ptrI12GpuDetectionEEE9Policy600ES9_PNS0_8NullTypeES9_SD_j20ConfidenceComparatorS8_SC_EEvbT0_T1_T2_T3_T4_PT6_PT7_T5_NS1_7vsmem_tE_param_0];
	bar.sync 	0;
	setp.eq.s16 	%p52, %rs3, 0;
	@%p52 bra 	$L__BB3_17;
	st.shared.v4.f32 	[%r7], {%f234, %f233, %f232, %f231};
	mov.b32 	%r337, %f230;
	st.shared.v4.u32 	[%r7+16], {%r337, %r389, %r388, %r387};
	st.shared.v4.f32 	[%r7+32], {%f229, %f228, %f227, %f226};
	mov.b32 	%r338, %f225;
	st.shared.v4.u32 	[%r7+48], {%r338, %r386, %r385, %r384};
	bar.warp.sync 	-1;
	ld.shared.v4.f32 	{%f199, %f200, %f201, %f202}, [%r6];
	ld.shared.v4.u32 	{%r339, %r340, %r341, %r342}, [%r6+16];
	ld.shared.v4.f32 	{%f203, %f204, %f205, %f206}, [%r6+1024];
	ld.shared.v4.u32 	{%r343, %r344, %r345, %r346}, [%r6+1040];
	cvt.u64.u32 	%rd26, %r5;
	add.s32 	%r347, %r3, %r1;
	cvt.u64.u32 	%rd27, %r347;
	add.s64 	%rd28, %rd27, %rd26;
	shl.b64 	%rd29, %rd28, 5;
	add.s64 	%rd30, %rd3, %rd29;
	mov.b32 	%r348, %f202;
	mov.b32 	%r349, %f201;
	mov.b32 	%r350, %f200;
	mov.b32 	%r351, %f199;
	st.global.v8.u32 	[%rd30], {%r351, %r350, %r349, %r348, %r339, %r340, %r341, %r342};
	mov.b32 	%r352, %f206;
	mov.b32 	%r353, %f205;
	mov.b32 	%r354, %f204;
	mov.b32 	%r355, %f203;
	st.global.v8.u32 	[%rd30+1024], {%r355, %r354, %r353, %r352, %r343, %r344, %r345, %r346};
	bra.uni 	$L__BB3_51;
$L__BB3_17:
	st.shared.v4.f32 	[%r7], {%f234, %f233, %f232, %f231};
	mov.b32 	%r356, %f230;
	st.shared.v4.u32 	[%r7+16], {%r356, %r389, %r388, %r387};
	st.shared.v4.f32 	[%r7+32], {%f229, %f228, %f227, %f226};
	mov.b32 	%r357, %f225;
	st.shared.v4.u32 	[%r7+48], {%r357, %r386, %r385, %r384};
	bar.warp.sync 	-1;
	ld.shared.v4.f32 	{%f207, %f208, %f209, %f210}, [%r6];
	ld.shared.v4.u32 	{%r358, %r359, %r360, %r361}, [%r6+16];
	ld.shared.v4.f32 	{%f211, %f212, %f213, %f214}, [%r6+1024];
	ld.shared.v4.u32 	{%r362, %r363, %r364, %r365}, [%r6+1040];
	add.s64 	%rd32, %rd1, %rd24;
	mov.b32 	%r366, %f210;
	mov.b32 	%r367, %f209;
	mov.b32 	%r368, %f208;
	mov.b32 	%r369, %f207;
	st.global.v8.u32 	[%rd32], {%r369, %r368, %r367, %r366, %r358, %r359, %r360, %r361};
	mov.b32 	%r370, %f214;
	mov.b32 	%r371, %f213;
	mov.b32 	%r372, %f212;
	mov.b32 	%r373, %f211;
	st.global.v8.u32 	[%rd32+1024], {%r373, %r372, %r371, %r370, %r362, %r363, %r364, %r365};
	bra.uni 	$L__BB3_51;
$L__BB3_18:
	sub.s32 	%r182, %r178, %r1;
	min.s32 	%r71, %r182, 512;
	// begin inline asm
	griddepcontrol.wait;
	// end inline asm
	cvt.u64.u32 	%rd5, %r1;
	mul.wide.u32 	%rd12, %r1, 32;
	add.s64 	%rd13, %rd2, %rd12;
	mov.u32 	%r72, %tid.x;
	ld.global.v8.u32 	{%r183, %r184, %r185, %r186, %r407, %r406, %r405, %r404}, [%rd13];
	mov.b32 	%f254, %r183;
	mov.b32 	%f253, %r184;
	mov.b32 	%f252, %r185;
	mov.b32 	%f251, %r186;
	and.b32  	%r76, %r72, 31;
	shl.b32 	%r188, %r72, 1;
	and.b32  	%r189, %r188, 1984;
	or.b32  	%r77, %r189, %r76;
	setp.ge.s32 	%p10, %r77, %r71;
	shl.b32 	%r190, %r77, 5;
	cvt.u64.u32 	%rd14, %r190;
	add.s64 	%rd6, %rd13, %rd14;
	mov.u32 	%r400, %r404;
	mov.u32 	%r401, %r405;
	mov.u32 	%r402, %r406;
	mov.u32 	%r403, %r407;
	mov.f32 	%f246, %f251;
	mov.f32 	%f247, %f252;
	mov.f32 	%f248, %f253;
	mov.f32 	%f249, %f254;
	@%p10 bra 	$L__BB3_20;
	ld.global.v8.u32 	{%r191, %r192, %r193, %r194, %r403, %r402, %r401, %r400}, [%rd6];
	mov.b32 	%f249, %r191;
	mov.b32 	%f248, %r192;
	mov.b32 	%f247, %r193;
	mov.b32 	%f246, %r194;
$L__BB3_20:
	add.s32 	%r84, %r77, 32;
	setp.ge.s32 	%p11, %r84, %r71;
	@%p11 bra 	$L__BB3_22;
	ld.global.v8.u32 	{%r196, %r197, %r198, %r199, %r407, %r406, %r405, %r404}, [%rd6+1024];
	mov.b32 	%f254, %r196;
	mov.b32 	%f253, %r197;
	mov.b32 	%f252, %r198;
	mov.b32 	%f251, %r199;
$L__BB3_22:
	// begin inline asm
	mov.u32 %r201, %laneid;
	// end inline asm
	add.s32 	%r202, %r201, %r189;
	shl.b32 	%r203, %r202, 5;
	mov.u32 	%r204, _ZZN3cub18CUB_300001_SM_10006detail10merge_sort30DeviceMergeSortBlockSortKernelINS2_10policy_hubIN6thrust24THRUST_300001_SM_1000_NS10device_ptrI12GpuDetectionEEE9Policy600ES9_PNS0_8NullTypeES9_SD_j20ConfidenceComparatorS8_SC_EEvbT0_T1_T2_T3_T4_PT6_PT7_T5_NS1_7vsmem_tEE19static_temp_storage;
	add.s32 	%r93, %r204, %r203;
	st.shared.v4.f32 	[%r93], {%f249, %f248, %f247, %f246};
	st.shared.v4.u32 	[%r93+16], {%r403, %r402, %r401, %r400};
	st.shared.v4.f32 	[%r93+1024], {%f254, %f253, %f252, %f251};
	st.shared.v4.u32 	[%r93+1040], {%r407, %r406, %r405, %r404};
	bar.warp.sync 	-1;
	shl.b32 	%r207, %r201, 5;
	add.s32 	%r94, %r93, %r207;
	ld.shared.v4.f32 	{%f279, %f278, %f277, %f276}, [%r94];
	ld.shared.v4.u32 	{%r208, %r422, %r421, %r420}, [%r94+16];
	mov.b32 	%f275, %r208;
	ld.shared.v4.f32 	{%f259, %f258, %f257, %f256}, [%r94+32];
	ld.shared.v4.u32 	{%r209, %r410, %r409, %r408}, [%r94+48];
	mov.b32 	%f255, %r209;
	bar.sync 	0;
	// begin inline asm
	griddepcontrol.launch_dependents;
	// end inline asm
	or.b32  	%r210, %r188, 1;
	setp.lt.u32 	%p12, %r210, %r71;
	@%p12 bra 	$L__BB3_24;
	mov.u32 	%r408, %r420;
	mov.u32 	%r409, %r421;
	mov.u32 	%r410, %r422;
	mov.f32 	%f255, %f275;
	mov.f32 	%f256, %f276;
	mov.f32 	%f257, %f277;
	mov.f32 	%f258, %f278;
	mov.f32 	%f259, %f279;
$L__BB3_24:
	setp.ge.u32 	%p13, %r188, %r71;
	setp.leu.f32 	%p14, %f255, %f275;
	or.pred  	%p15, %p13, %p14;
	mov.u32 	%r417, %r408;
	mov.u32 	%r418, %r409;
	mov.u32 	%r419, %r410;
	mov.f32 	%f270, %f255;
	mov.f32 	%f271, %f256;
	mov.f32 	%f272, %f257;
	mov.f32 	%f273, %f258;
	mov.f32 	%f274, %f259;
	@%p15 bra 	$L__BB3_26;
	mov.u32 	%r417, %r420;
	mov.u32 	%r418, %r421;
	mov.u32 	%r419, %r422;
	mov.f32 	%f270, %f275;
	mov.f32 	%f271, %f276;
	mov.f32 	%f272, %f277;
	mov.f32 	%f273, %f278;
	mov.f32 	%f274, %f279;
	mov.u32 	%r420, %r408;
	mov.u32 	%r421, %r409;
	mov.u32 	%r422, %r410;
	mov.f32 	%f275, %f255;
	mov.f32 	%f276, %f256;
	mov.f32 	%f277, %f257;
	mov.f32 	%f278, %f258;
	mov.f32 	%f279, %f259;
$L__BB3_26:
	mov.b32 	%r423, 2;
$L__BB3_27:
	bar.sync 	0;
	add.s32 	%r212, %r423, -1;
	shl.b32 	%r213, %r72, 6;
	mov.u32 	%r214, _ZZN3cub18CUB_300001_SM_10006detail10merge_sort30DeviceMergeSortBlockSortKernelINS2_10policy_hubIN6thrust24THRUST_300001_SM_1000_NS10device_ptrI12GpuDetectionEEE9Policy600ES9_PNS0_8NullTypeES9_SD_j20ConfidenceComparatorS8_SC_EEvbT0_T1_T2_T3_T4_PT6_PT7_T5_NS1_7vsmem_tEE19static_temp_storage;
	add.s32 	%r215, %r214, %r213;
	st.shared.v4.f32 	[%r215], {%f279, %f278, %f277, %f276};
	mov.b32 	%r216, %f275;
	st.shared.v4.u32 	[%r215+16], {%r216, %r422, %r421, %r420};
	st.shared.v4.f32 	[%r215+32], {%f274, %f273, %f272, %f271};
	mov.b32 	%r217, %f270;
	st.shared.v4.u32 	[%r215+48], {%r217, %r419, %r418, %r417};
	bar.sync 	0;
	neg.s32 	%r218, %r423;
	and.b32  	%r219, %r72, %r218;
	shl.b32 	%r220, %r219, 1;
	and.b32  	%r221, %r212, %r72;
	shl.b32 	%r222, %r221, 1;
	min.s32 	%r117, %r222, %r71;
	min.s32 	%r118, %r220, %r71;
	add.s32 	%r223, %r118, %r423;
	min.s32 	%r119, %r223, %r71;
	add.s32 	%r224, %r119, %r423;
	min.s32 	%r120, %r224, %r71;
	sub.s32 	%r225, %r119, %r118;
	sub.s32 	%r226, %r120, %r119;
	setp.lt.s32 	%p16, %r117, %r226;
	sub.s32 	%r227, %r117, %r226;
	selp.b32 	%r426, 0, %r227, %p16;
	min.s32 	%r424, %r225, %r117;
	setp.ge.s32 	%p17, %r426, %r424;
	@%p17 bra 	$L__BB3_30;
	add.s32 	%r123, %r119, %r117;
$L__BB3_29:
	sub.s32 	%r228, %r424, %r426;
	shr.u32 	%r229, %r228, 31;
	add.s32 	%r230, %r228, %r229;
	shr.s32 	%r231, %r230, 1;
	add.s32 	%r232, %r231, %r426;
	add.s32 	%r233, %r232, %r118;
	shl.b32 	%r234, %r233, 5;
	add.s32 	%r236, %r214, %r234;
	ld.shared.f32 	%f187, [%r236+16];
	not.b32 	%r237, %r232;
	add.s32 	%r238, %r123, %r237;
	shl.b32 	%r239, %r238, 5;
	add.s32 	%r240, %r214, %r239;
	ld.shared.f32 	%f188, [%r240+16];
	setp.leu.f32 	%p18, %f188, %f187;
	add.s32 	%r241, %r232, 1;
	selp.b32 	%r426, %r241, %r426, %p18;
	selp.b32 	%r424, %r424, %r232, %p18;
	setp.lt.s32 	%p19, %r426, %r424;
	@%p19 bra 	$L__BB3_29;
$L__BB3_30:
	add.s32 	%r129, %r426, %r118;
	add.s32 	%r242, %r119, %r117;
	sub.s32 	%r130, %r242, %r426;
	shl.b32 	%r243, %r129, 5;
	add.s32 	%r131, %r214, %r243;
	ld.shared.v4.f32 	{%f285, %f286, %f287, %f288}, [%r131];
	ld.shared.v4.u32 	{%r245, %r430, %r431, %r432}, [%r131+16];
	mov.b32 	%f289, %r245;
	shl.b32 	%r246, %r130, 5;
	add.s32 	%r135, %r214, %r246;
	ld.shared.v4.f32 	{%f280, %f281, %f282, %f283}, [%r135];
	ld.shared.v4.u32 	{%r247, %r427, %r428, %r429}, [%r135+16];
	mov.b32 	%f284, %r247;
	setp.ge.s32 	%p21, %r130, %r120;
	mov.pred 	%p55, 0;
	@%p21 bra 	$L__BB3_32;
	setp.ge.s32 	%p22, %r129, %r119;
	setp.gt.f32 	%p23, %f284, %f289;
	or.pred  	%p55, %p22, %p23;
$L__BB3_32:
	selp.b32 	%r420, %r429, %r432, %p55;
	selp.b32 	%r421, %r428, %r431, %p55;
	selp.b32 	%r422, %r427, %r430, %p55;
	selp.f32 	%f275, %f284, %f289, %p55;
	selp.f32 	%f276, %f283, %f288, %p55;
	selp.f32 	%f277, %f282, %f287, %p55;
	selp.f32 	%f278, %f281, %f286, %p55;
	selp.f32 	%f279, %f280, %f285, %p55;
	selp.u32 	%r248, 1, 0, %p55;
	add.s32 	%r142, %r130, %r248;
	not.pred 	%p24, %p55;
	selp.u32 	%r249, 1, 0, %p24;
	add.s32 	%r143, %r129, %r249;
	@%p24 bra 	$L__BB3_34;
	ld.shared.v4.f32 	{%f280, %f281, %f282, %f283}, [%r135+32];
	ld.shared.v4.u32 	{%r251, %r427, %r428, %r429}, [%r135+48];
	mov.b32 	%f284, %r251;
	bra.uni 	$L__BB3_35;
$L__BB3_34:
	ld.shared.v4.f32 	{%f285, %f286, %f287, %f288}, [%r131+32];
	ld.shared.v4.u32 	{%r250, %r430, %r431, %r432}, [%r131+48];
	mov.b32 	%f289, %r250;
$L__BB3_35:
	setp.ge.s32 	%p26, %r142, %r120;
	mov.pred 	%p56, 0;
	@%p26 bra 	$L__BB3_37;
	setp.ge.s32 	%p27, %r143, %r119;
	setp.gt.f32 	%p28, %f284, %f289;
	or.pred  	%p56, %p27, %p28;
$L__BB3_37:
	selp.b32 	%r417, %r429, %r432, %p56;
	selp.b32 	%r418, %r428, %r431, %p56;
	selp.b32 	%r419, %r427, %r430, %p56;
	selp.f32 	%f270, %f284, %f289, %p56;
	selp.f32 	%f271, %f283, %f288, %p56;
	selp.f32 	%f272, %f282, %f287, %p56;
	selp.f32 	%f273, %f281, %f286, %p56;
	selp.f32 	%f274, %f280, %f285, %p56;
	shl.b32 	%r159, %r423, 1;
	setp.lt.u32 	%p29, %r423, 129;
	mov.u32 	%r423, %r159;
	@%p29 bra 	$L__BB3_27;
	ld.param.s8 	%rs2, [_ZN3cub18CUB_300001_SM_10006detail10merge_sort30DeviceMergeSortBlockSortKernelINS2_10policy_hubIN6thrust24THRUST_300001_SM_1000_NS10device_ptrI12GpuDetectionEEE9Policy600ES9_PNS0_8NullTypeES9_SD_j20ConfidenceComparatorS8_SC_EEvbT0_T1_T2_T3_T4_PT6_PT7_T5_NS1_7vsmem_tE_param_0];
	bar.sync 	0;
	setp.eq.s16 	%p30, %rs2, 0;
	@%p30 bra 	$L__BB3_45;
	st.shared.v4.f32 	[%r94], {%f279, %f278, %f277, %f276};
	mov.b32 	%r252, %f275;
	st.shared.v4.u32 	[%r94+16], {%r252, %r422, %r421, %r420};
	st.shared.v4.f32 	[%r94+32], {%f274, %f273, %f272, %f271};
	mov.b32 	%r253, %f270;
	st.shared.v4.u32 	[%r94+48], {%r253, %r419, %r418, %r417};
	bar.warp.sync 	-1;
	ld.shared.v4.f32 	{%f171, %f172, %f173, %f174}, [%r93];
	ld.shared.v4.u32 	{%r163, %r162, %r161, %r160}, [%r93+16];
	ld.shared.v4.f32 	{%f175, %f176, %f177, %f178}, [%r93+1024];
	ld.shared.v4.u32 	{%r167, %r166, %r165, %r164}, [%r93+1040];
	setp.eq.s32 	%p31, %r72, 0;
	@%p31 bra 	$L__BB3_40;
	bra.uni 	$L__BB3_41;
$L__BB3_40:
	st.volatile.shared.u32 	[_ZZN3cub18CUB_300001_SM_10006detail10merge_sort30DeviceMergeSortBlockSortKernelINS2_10policy_hubIN6thrust24THRUST_300001_SM_1000_NS10device_ptrI12GpuDetectionEEE9Policy600ES9_PNS0_8NullTypeES9_SD_j20ConfidenceComparatorS8_SC_EEvbT0_T1_T2_T3_T4_PT6_PT7_T5_NS1_7vsmem_tEE19static_temp_storage+16384], %r71;
$L__BB3_41:
	bar.sync 	0;
	ld.volatile.shared.u32 	%r176, [_ZZN3cub18CUB_300001_SM_10006detail10merge_sort30DeviceMergeSortBlockSortKernelINS2_10policy_hubIN6thrust24THRUST_300001_SM_1000_NS10device_ptrI12GpuDetectionEEE9Policy600ES9_PNS0_8NullTypeES9_SD_j20ConfidenceComparatorS8_SC_EEvbT0_T1_T2_T3_T4_PT6_PT7_T5_NS1_7vsmem_tEE19static_temp_storage+16384];
	cvt.u64.u32 	%rd15, %r189;
	add.s32 	%r254, %r76, %r1;
	cvt.u64.u32 	%rd16, %r254;
	add.s64 	%rd17, %rd16, %rd15;
	setp.ge.s32 	%p32, %r77, %r176;
	shl.b64 	%rd18, %rd17, 5;
	add.s64 	%rd7, %rd3, %rd18;
	@%p32 bra 	$L__BB3_43;
	mov.b32 	%r255, %f171;
	mov.b32 	%r256, %f172;
	mov.b32 	%r257, %f173;
	mov.b32 	%r258, %f174;
	st.global.v8.u32 	[%rd7], {%r255, %r256, %r257, %r258, %r163, %r162, %r161, %r160};
$L__BB3_43:
	setp.ge.s32 	%p33, %r84, %r176;
	@%p33 bra 	$L__BB3_51;
	mov.b32 	%r259, %f175;
	mov.b32 	%r260, %f176;
	mov.b32 	%r261, %f177;
	mov.b32 	%r262, %f178;
	st.global.v8.u32 	[%rd7+1024], {%r259, %r260, %r261, %r262, %r167, %r166, %r165, %r164};
	bra.uni 	$L__BB3_51;
$L__BB3_45:
	st.shared.v4.f32 	[%r94], {%f279, %f278, %f277, %f276};
	mov.b32 	%r263, %f275;
	st.shared.v4.u32 	[%r94+16], {%r263, %r422, %r421, %r420};
	st.shared.v4.f32 	[%r94+32], {%f274, %f273, %f272, %f271};
	mov.b32 	%r264, %f270;
	st.shared.v4.u32 	[%r94+48], {%r264, %r419, %r418, %r417};
	bar.warp.sync 	-1;
	ld.shared.v4.f32 	{%f179, %f180, %f181, %f182}, [%r93];
	ld.shared.v4.u32 	{%r171, %r170, %r169, %r168}, [%r93+16];
	ld.shared.v4.f32 	{%f183, %f184, %f185, %f186}, [%r93+1024];
	ld.shared.v4.u32 	{%r175, %r174, %r173, %r172}, [%r93+1040];
	setp.eq.s32 	%p34, %r72, 0;
	@%p34 bra 	$L__BB3_46;
	bra.uni 	$L__BB3_47;
$L__BB3_46:
	st.volatile.shared.u32 	[_ZZN3cub18CUB_300001_SM_10006detail10merge_sort30DeviceMergeSortBlockSortKernelINS2_10policy_hubIN6thrust24THRUST_300001_SM_1000_NS10device_ptrI12GpuDetectionEEE9Policy600ES9_PNS0_8NullTypeES9_SD_j20ConfidenceComparatorS8_SC_EEvbT0_T1_T2_T3_T4_PT6_PT7_T5_NS1_7vsmem_tEE19static_temp_storage+16384], %r71;
$L__BB3_47:
	bar.sync 	0;
	ld.volatile.shared.u32 	%r177, [_ZZN3cub18CUB_300001_SM_10006detail10merge_sort30DeviceMergeSortBlockSortKernelINS2_10policy_hubIN6thrust24THRUST_300001_SM_1000_NS10device_ptrI12GpuDetectionEEE9Policy600ES9_PNS0_8NullTypeES9_SD_j20ConfidenceComparatorS8_SC_EEvbT0_T1_T2_T3_T4_PT6_PT7_T5_NS1_7vsmem_tEE19static_temp_storage+16384];
	setp.ge.s32 	%p35, %r77, %r177;
	cvt.u64.u32 	%rd19, %r77;
	add.s64 	%rd20, %rd19, %rd5;
	shl.b64 	%rd21, %rd20, 5;
	add.s64 	%rd8, %rd1, %rd21;
	@%p35 bra 	$L__BB3_49;
	mov.b32 	%r265, %f179;
	mov.b32 	%r266, %f180;
	mov.b32 	%r267, %f181;
	mov.b32 	%r268, %f182;
	st.global.v8.u32 	[%rd8], {%r265, %r266, %r267, %r268, %r171, %r170, %r169, %r168};
$L__BB3_49:
	setp.ge.s32 	%p36, %r84, %r177;
	@%p36 bra 	$L__BB3_51;
	mov.b32 	%r269, %f183;
	mov.b32 	%r270, %f184;
	mov.b32 	%r271, %f185;
	mov.b32 	%r272, %f186;
	st.global.v8.u32 	[%rd8+1024], {%r269, %r270, %r271, %r272, %r175, %r174, %r173, %r172};
$L__BB3_51:
	ret;

}
	// .globl	_ZN3cub18CUB_300001_SM_10006detail10merge_sort30DeviceMergeSortPartitionKernelIN6thrust24THRUST_300001_SM_1000_NS10device_ptrI12GpuDetectionEEj20ConfidenceComparatorS7_EEvbT_PT2_T0_SD_PSD_T1_SD_i
.visible .entry _ZN3cub18CUB_300001_SM_10006detail10merge_sort30DeviceMergeSortPartitionKernelIN6thrust24THRUST_300001_SM_1000_NS10device_ptrI12GpuDetectionEEj20ConfidenceComparatorS7_EEvbT_PT2_T0_SD_PSD_T1_SD_i(
	.param .u8 _ZN3cub18CUB_300001_SM_10006detail10merge_sort30DeviceMergeSortPartitionKernelIN6thrust24THRUST_300001_SM_1000_NS10device_ptrI12GpuDetectionEEj20ConfidenceComparatorS7_EEvbT_PT2_T0_SD_PSD_T1_SD_i_param_0,
	.param .align 8 .b8 _ZN3cub18CUB_300001_SM_10006detail10merge_sort30DeviceMergeSortPartitionKernelIN6thrust24THRUST_300001_SM_1000_NS10device_ptrI12GpuDetectionEEj20ConfidenceComparatorS7_EEvbT_PT2_T0_SD_PSD_T1_SD_i_param_1[8],
	.param .u64 .ptr .align 1 _ZN3cub18CUB_300001_SM_10006detail10merge_sort30DeviceMergeSortPartitionKernelIN6thrust24THRUST_300001_SM_1000_NS10device_ptrI12GpuDetectionEEj20ConfidenceComparatorS7_EEvbT_PT2_T0_SD_PSD_T1_SD_i_param_2,
	.param .u32 _ZN3cub18CUB_300001_SM_10006detail10merge_sort30DeviceMergeSortPartitionKernelIN6thrust24THRUST_300001_SM_1000_NS10device_ptrI12GpuDetectionEEj20ConfidenceComparatorS7_EEvbT_PT2_T0_SD_PSD_T1_SD_i_param_3,
	.param .u32 _ZN3cub18CUB_300001_SM_10006detail10merge_sort30DeviceMergeSortPartitionKernelIN6thrust24THRUST_300001_SM_1000_NS10device_ptrI12GpuDetectionEEj20ConfidenceComparatorS7_EEvbT_PT2_T0_SD_PSD_T1_SD_i_param_4,
	.param .u64 .ptr .align 1 _ZN3cub18CUB_300001_SM_10006detail10merge_sort30DeviceMergeSortPartitionKernelIN6thrust24THRUST_300001_SM_1000_NS10device_ptrI12GpuDetectionEEj20ConfidenceComparatorS7_EEvbT_PT2_T0_SD_PSD_T1_SD_i_param_5,
	.param .align 1 .b8 _ZN3cub18CUB_300001_SM_10006detail10merge_sort30DeviceMergeSortPartitionKernelIN6thrust24THRUST_300001_SM_1000_NS10device_ptrI12GpuDetectionEEj20ConfidenceComparatorS7_EEvbT_PT2_T0_SD_PSD_T1_SD_i_param_6[1],
	.param .u32 _ZN3cub18CUB_300001_SM_10006detail10merge_sort30DeviceMergeSortPartitionKernelIN6thrust24THRUST_300001_SM_1000_NS10device_ptrI12GpuDetectionEEj20ConfidenceComparatorS7_EEvbT_PT2_T0_SD_PSD_T1_SD_i_param_7,
	.param .u32 _ZN3cub18CUB_300001_SM_10006detail10merge_sort30DeviceMergeSortPartitionKernelIN6thrust24THRUST_300001_SM_1000_NS10device_ptrI12GpuDetectionEEj20ConfidenceComparatorS7_EEvbT_PT2_T0_SD_PSD_T1_SD_i_param_8
)
{
	.reg .pred 	%p<10>;
	.reg .b16 	%rs<2>;
	.reg .b32 	%r<66>;
	.reg .b32 	%f<5>;
	.reg .b64 	%rd<32>;

	ld.param.u64 	%rd9, [_ZN3cub18CUB_300001_SM_10006detail10merge_sort30DeviceMergeSortPartitionKernelIN6thrust24THRUST_300001_SM_1000_NS10device_ptrI12GpuDetectionEEj20ConfidenceComparatorS7_EEvbT_PT2_T0_SD_PSD_T1_SD_i_param_1];
	ld.param.s8 	%rs1, [_ZN3cub18CUB_300001_SM_10006detail10merge_sort30DeviceMergeSortPartitionKernelIN6thrust24THRUST_300001_SM_1000_NS10device_ptrI12GpuDetectionEEj20ConfidenceComparatorS7_EEvbT_PT2_T0_SD_PSD_T1_SD_i_param_0];
	ld.param.u64 	%rd10, [_ZN3cub18CUB_300001_SM_10006detail10merge_sort30DeviceMergeSortPartitionKernelIN6thrust24THRUST_300001_SM_1000_NS10device_ptrI12GpuDetectionEEj20ConfidenceComparatorS7_EEvbT_PT2_T0_SD_PSD_T1_SD_i_param_2];
	ld.param.u32 	%r20, [_ZN3cub18CUB_300001_SM_10006detail10merge_sort30DeviceMergeSortPartitionKernelIN6thrust24THRUST_300001_SM_1000_NS10device_ptrI12GpuDetectionEEj20ConfidenceComparatorS7_EEvbT_PT2_T0_SD_PSD_T1_SD_i_param_3];
	ld.param.u32 	%r21, [_ZN3cub18CUB_300001_SM_10006detail10merge_sort30DeviceMergeSortPartitionKernelIN6thrust24THRUST_300001_SM_1000_NS10device_ptrI12GpuDetectionEEj20ConfidenceComparatorS7_EEvbT_PT2_T0_SD_PSD_T1_SD_i_param_4];
	ld.param.u64 	%rd11, [_ZN3cub18CUB_300001_SM_10006detail10merge_sort30DeviceMergeSortPartitionKernelIN6thrust24THRUST_300001_SM_1000_NS10device_ptrI12GpuDetectionEEj20ConfidenceComparatorS7_EEvbT_PT2_T0_SD_PSD_T1_SD_i_param_5];
	ld.param.u32 	%r22, [_ZN3cub18CUB_300001_SM_10006detail10merge_sort30DeviceMergeSortPartitionKernelIN6thrust24THRUST_300001_SM_1000_NS10device_ptrI12GpuDetectionEEj20ConfidenceComparatorS7_EEvbT_PT2_T0_SD_PSD_T1_SD_i_param_7];
	ld.param.u32 	%r23, [_ZN3cub18CUB_300001_SM_10006detail10merge_sort30DeviceMergeSortPartitionKernelIN6thrust24THRUST_300001_SM_1000_NS10device_ptrI12GpuDetectionEEj20ConfidenceComparatorS7_EEvbT_PT2_T0_SD_PSD_T1_SD_i_param_8];
	cvta.to.global.u64 	%rd1, %rd11;
	mov.u32 	%r24, %ntid.x;
	mov.u32 	%r25, %ctaid.x;
	mov.u32 	%r26, %tid.x;
	mad.lo.s32 	%r1, %r24, %r25, %r26;
	setp.ge.u32 	%p1, %r1, %r21;
	@%p1 bra 	$L__BB4_11;
	shr.u32 	%r27, %r22, 1;
	add.s32 	%r2, %r22, -1;
	neg.s32 	%r28, %r22;
	and.b32  	%r29, %r1, %r28;
	mul.lo.s32 	%r30, %r23, %r29;
	mul.lo.s32 	%r31, %r23, %r27;
	min.u32 	%r3, %r30, %r20;
	not.b32 	%r32, %r30;
	min.u32 	%r33, %r31, %r32;
	add.s32 	%r34, %r33, %r30;
	min.u32 	%r4, %r34, %r20;
	not.b32 	%r35, %r4;
	min.u32 	%r36, %r31, %r35;
	add.s32 	%r37, %r36, %r4;
	min.u32 	%r5, %r37, %r20;
	// begin inline asm
	griddepcontrol.wait;
	// end inline asm
	add.s32 	%r38, %r1, 1;
	setp.ne.s32 	%p2, %r38, %r21;
	@%p2 bra 	$L__BB4_3;
	mul.wide.u32 	%rd30, %r1, 4;
	add.s64 	%rd31, %rd1, %rd30;
	st.global.u32 	[%rd31], %r4;
	bra.uni 	$L__BB4_11;
$L__BB4_3:
	sub.s32 	%r39, %r5, %r3;
	and.b32  	%r40, %r2, %r1;
	mul.lo.s32 	%r41, %r40, %r23;
	min.u32 	%r6, %r41, %r39;
	setp.eq.s16 	%p3, %rs1, 0;
	@%p3 bra 	$L__BB4_7;
	sub.s32 	%r42, %r4, %r3;
	sub.s32 	%r43, %r5, %r4;
	max.u32 	%r44, %r6, %r43;
	sub.s32 	%r65, %r44, %r43;
	min.u32 	%r61, %r42, %r6;
	setp.ge.u32 	%p4, %r65, %r61;
	@%p4 bra 	$L__BB4_10;
	cvta.to.global.u64 	%rd3, %rd9;
	cvt.u64.u32 	%rd4, %r4;
	cvt.u64.u32 	%rd5, %r3;
$L__BB4_6:
	sub.s32 	%r45, %r61, %r65;
	shr.u32 	%r46, %r45, 1;
	add.s32 	%r47, %r46, %r65;
	cvt.u64.u32 	%rd12, %r47;
	add.s64 	%rd13, %rd12, %rd5;
	shl.b64 	%rd14, %rd13, 5;
	add.s64 	%rd15, %rd3, %rd14;
	ld.global.f32 	%f1, [%rd15+16];
	not.b32 	%r48, %r47;
	add.s32 	%r49, %r6, %r48;
	cvt.u64.u32 	%rd16, %r49;
	add.s64 	%rd17, %rd16, %rd4;
	shl.b64 	%rd18, %rd17, 5;
	add.s64 	%rd19, %rd3, %rd18;
	ld.global.f32 	%f2, [%rd19+16];
	setp.leu.f32 	%p5, %f2, %f1;
	add.s32 	%r50, %r47, 1;
	selp.b32 	%r65, %r50, %r65, %p5;
	selp.b32 	%r61, %r61, %r47, %p5;
	setp.lt.u32 	%p6, %r65, %r61;
	@%p6 bra 	$L__BB4_6;
	bra.uni 	$L__BB4_10;
$L__BB4_7:
	sub.s32 	%r51, %r4, %r3;
	sub.s32 	%r52, %r5, %r4;
	max.u32 	%r53, %r6, %r52;
	sub.s32 	%r65, %r53, %r52;
	min.u32 	%r63, %r51, %r6;
	setp.ge.u32 	%p7, %r65, %r63;
	@%p7 bra 	$L__BB4_10;
	cvta.to.global.u64 	%rd6, %rd10;
	cvt.u64.u32 	%rd7, %r4;
	cvt.u64.u32 	%rd8, %r3;
$L__BB4_9:
	sub.s32 	%r54, %r63, %r65;
	shr.u32 	%r55, %r54, 1;
	add.s32 	%r56, %r55, %r65;
	cvt.u64.u32 	%rd20, %r56;
	add.s64 	%rd21, %rd20, %rd8;
	shl.b64 	%rd22, %rd21, 5;
	add.s64 	%rd23, %rd6, %rd22;
	ld.global.f32 	%f3, [%rd23+16];
	not.b32 	%r57, %r56;
	add.s32 	%r58, %r6, %r57;
	cvt.u64.u32 	%rd24, %r58;
	add.s64 	%rd25, %rd24, %rd7;
	shl.b64 	%rd26, %rd25, 5;
	add.s64 	%rd27, %rd6, %rd26;
	ld.global.f32 	%f4, [%rd27+16];
	setp.leu.f32 	%p8, %f4, %f3;
	add.s32 	%r59, %r56, 1;
	selp.b32 	%r65, %r59, %r65, %p8;
	selp.b32 	%r63, %r63, %r56, %p8;
	setp.lt.u32 	%p9, %r65, %r63;
	@%p9 bra 	$L__BB4_9;
$L__BB4_10:
	add.s32 	%r60, %r65, %r3;
	mul.wide.u32 	%rd28, %r1, 4;
	add.s64 	%rd29, %rd1, %rd28;
	st.global.u32 	[%rd29], %r60;
$L__BB4_11:
	ret;

}
	// .globl	_ZN3cub18CUB_300001_SM_10006detail10merge_sort26DeviceMergeSortMergeKernelINS2_10policy_hubIN6thrust24THRUST_300001_SM_1000_NS10device_ptrI12GpuDetectionEEE9Policy600ES9_PNS0_8NullTypeES9_SD_j20ConfidenceComparatorS8_SC_EEvbT2_T3_T4_PT6_PT7_T5_PSH_SH_NS1_7vsmem_tE
.visible .entry _ZN3cub18CUB_300001_SM_10006detail10merge_sort26DeviceMergeSortMergeKernelINS2_10policy_hubIN6thrust24THRUST_300001_SM_1000_NS10device_ptrI12GpuDetectionEEE9Policy600ES9_PNS0_8NullTypeES9_SD_j20ConfidenceComparatorS8_SC_EEvbT2_T3_T4_PT6_PT7_T5_PSH_SH_NS1_7vsmem_tE(
	.param .u8 _ZN3cub18CUB_300001_SM_10006detail10merge_sort26DeviceMergeSortMergeKernelINS2_10policy_hubIN6thrust24THRUST_300001_SM_1000_NS10device_ptrI12GpuDetectionEEE9Policy600ES9_PNS0_8NullTypeES9_SD_j20ConfidenceComparatorS8_SC_EEvbT2_T3_T4_PT6_PT7_T5_PSH_SH_NS1_7vsmem_tE_param_0,
	.param .align 8 .b8 _ZN3cub18CUB_300001_SM_10006detail10merge_sort26DeviceMergeSortMergeKernelINS2_10policy_hubIN6thrust24THRUST_300001_SM_1000_NS10device_ptrI12GpuDetectionEEE9Policy600ES9_PNS0_8NullTypeES9_SD_j20ConfidenceComparatorS8_SC_EEvbT2_T3_T4_PT6_PT7_T5_PSH_SH_NS1_7vsmem_tE_param_1[8],
	.param .u64 .ptr .align 1 _ZN3cub18CUB_300001_SM_10006detail10merge_sort26DeviceMergeSortMergeKernelINS2_10policy_hubIN6thrust24THRUST_300001_SM_1000_NS10device_ptrI12GpuDetectionEEE9Policy600ES9_PNS0_8NullTypeES9_SD_j20ConfidenceComparatorS8_SC_EEvbT2_T3_T4_PT6_PT7_T5_PSH_SH_NS1_7vsmem_tE_param_2,
	.param .u32 _ZN3cub18CUB_300001_SM_10006detail10merge_sort26DeviceMergeSortMergeKernelINS2_10policy_hubIN6thrust24THRUST_300001_SM_1000_NS10device_ptrI12GpuDetectionEEE9Policy600ES9_PNS0_8NullTypeES9_SD_j20ConfidenceComparatorS8_SC_EEvbT2_T3_T4_PT6_PT7_T5_PSH_SH_NS1_7vsmem_tE_param_3,
	.param .u64 .ptr .align 1 _ZN3cub18CUB_300001_SM_10006detail10merge_sort26DeviceMergeSortMergeKernelINS2_10policy_hubIN6thrust24THRUST_300001_SM_1000_NS10device_ptrI12GpuDetectionEEE9Policy600ES9_PNS0_8NullTypeES9_SD_j20ConfidenceComparatorS8_SC_EEvbT2_T3_T4_PT6_PT7_T5_PSH_SH_NS1_7vsmem_tE_param_4,
	.param .u64 .ptr .align 1 _ZN3cub18CUB_300001_SM_10006detail10merge_sort26DeviceMergeSortMergeKernelINS2_10policy_hubIN6thrust24THRUST_300001_SM_1000_NS10device_ptrI12GpuDetectionEEE9Policy600ES9_PNS0_8NullTypeES9_SD_j20ConfidenceComparatorS8_SC_EEvbT2_T3_T4_PT6_PT7_T5_PSH_SH_NS1_7vsmem_tE_param_5,
	.param .align 1 .b8 _ZN3cub18CUB_300001_SM_10006detail10merge_sort26DeviceMergeSortMergeKernelINS2_10policy_hubIN6thrust24THRUST_300001_SM_1000_NS10device_ptrI12GpuDetectionEEE9Policy600ES9_PNS0_8NullTypeES9_SD_j20ConfidenceComparatorS8_SC_EEvbT2_T3_T4_PT6_PT7_T5_PSH_SH_NS1_7vsmem_tE_param_6[1],
	.param .u64 .ptr .align 1 _ZN3cub18CUB_300001_SM_10006detail10merge_sort26DeviceMergeSortMergeKernelINS2_10policy_hubIN6thrust24THRUST_300001_SM_1000_NS10device_ptrI12GpuDetectionEEE9Policy600ES9_PNS0_8NullTypeES9_SD_j20ConfidenceComparatorS8_SC_EEvbT2_T3_T4_PT6_PT7_T5_PSH_SH_NS1_7vsmem_tE_param_7,
	.param .u32 _ZN3cub18CUB_300001_SM_10006detail10merge_sort26DeviceMergeSortMergeKernelINS2_10policy_hubIN6thrust24THRUST_300001_SM_1000_NS10device_ptrI12GpuDetectionEEE9Policy600ES9_PNS0_8NullTypeES9_SD_j20ConfidenceComparatorS8_SC_EEvbT2_T3_T4_PT6_PT7_T5_PSH_SH_NS1_7vsmem_tE_param_8,
	.param .align 8 .b8 _ZN3cub18CUB_300001_SM_10006detail10merge_sort26DeviceMergeSortMergeKernelINS2_10policy_hubIN6thrust24THRUST_300001_SM_1000_NS10device_ptrI12GpuDetectionEEE9Policy600ES9_PNS0_8NullTypeES9_SD_j20ConfidenceComparatorS8_SC_EEvbT2_T3_T4_PT6_PT7_T5_PSH_SH_NS1_7vsmem_tE_param_9[8]
)
.maxntid 256
{
	.reg .pred 	%p<66>;
	.reg .b16 	%rs<6>;
	.reg .b32 	%r<541>;
	.reg .b32 	%f<304>;
	.reg .b64 	%rd<95>;
	// demoted variable
	.shared .align 16 .b8 _ZZN3cub18CUB_300001_SM_10006detail10merge_sort26DeviceMergeSortMergeKernelINS2_10policy_hubIN6thrust24THRUST_300001_SM_1000_NS10device_ptrI12GpuDetectionEEE9Policy600ES9_PNS0_8NullTypeES9_SD_j20ConfidenceComparatorS8_SC_EEvbT2_T3_T4_PT6_PT7_T5_PSH_SH_NS1_7vsmem_tEE19static_temp_storage[16416];
	ld.param.u64 	%rd15, [_ZN3cub18CUB_300001_SM_10006detail10merge_sort26DeviceMergeSortMergeKernelINS2_10policy_hubIN6thrust24THRUST_300001_SM_1000_NS10device_ptrI12GpuDetectionEEE9Policy600ES9_PNS0_8NullTypeES9_SD_j20ConfidenceComparatorS8_SC_EEvbT2_T3_T4_PT6_PT7_T5_PSH_SH_NS1_7vsmem_tE_param_1];
	ld.param.u32 	%r197, [_ZN3cub18CUB_300001_SM_10006detail10merge_sort26DeviceMergeSortMergeKernelINS2_10policy_hubIN6thrust24THRUST_300001_SM_1000_NS10device_ptrI12GpuDetectionEEE9Policy600ES9_PNS0_8NullTypeES9_SD_j20ConfidenceComparatorS8_SC_EEvbT2_T3_T4_PT6_PT7_T5_PSH_SH_NS1_7vsmem_tE_param_3];
	ld.param.u64 	%rd14, [_ZN3cub18CUB_300001_SM_10006detail10merge_sort26DeviceMergeSortMergeKernelINS2_10policy_hubIN6thrust24THRUST_300001_SM_1000_NS10device_ptrI12GpuDetectionEEE9Policy600ES9_PNS0_8NullTypeES9_SD_j20ConfidenceComparatorS8_SC_EEvbT2_T3_T4_PT6_PT7_T5_PSH_SH_NS1_7vsmem_tE_param_4];
	ld.param.u64 	%rd16, [_ZN3cub18CUB_300001_SM_10006detail10merge_sort26DeviceMergeSortMergeKernelINS2_10policy_hubIN6thrust24THRUST_300001_SM_1000_NS10device_ptrI12GpuDetectionEEE9Policy600ES9_PNS0_8NullTypeES9_SD_j20ConfidenceComparatorS8_SC_EEvbT2_T3_T4_PT6_PT7_T5_PSH_SH_NS1_7vsmem_tE_param_7];
	ld.param.u32 	%r198, [_ZN3cub18CUB_300001_SM_10006detail10merge_sort26DeviceMergeSortMergeKernelINS2_10policy_hubIN6thrust24THRUST_300001_SM_1000_NS10device_ptrI12GpuDetectionEEE9Policy600ES9_PNS0_8NullTypeES9_SD_j20ConfidenceComparatorS8_SC_EEvbT2_T3_T4_PT6_PT7_T5_PSH_SH_NS1_7vsmem_tE_param_8];
	cvta.to.global.u64 	%rd1, %rd14;
	cvta.to.global.u64 	%rd2, %rd16;
	cvta.to.global.u64 	%rd3, %rd15;
	mov.u32 	%r1, %ctaid.x;
	mov.u32 	%r199, %nctaid.x;
	mov.u32 	%r2, %tid.x;
	add.s32 	%r200, %r199, -1;
	setp.ge.u32 	%p9, %r1, %r200;
	@%p9 bra 	$L__BB5_27;
	ld.param.s8 	%rs4, [_ZN3cub18CUB_300001_SM_10006detail10merge_sort26DeviceMergeSortMergeKernelINS2_10policy_hubIN6thrust24THRUST_300001_SM_1000_NS10device_ptrI12GpuDetectionEEE9Policy600ES9_PNS0_8NullTypeES9_SD_j20ConfidenceComparatorS8_SC_EEvbT2_T3_T4_PT6_PT7_T5_PSH_SH_NS1_7vsmem_tE_param_0];
	mul.wide.u32 	%rd54, %r1, 4;
	add.s64 	%rd55, %rd2, %rd54;
	ld.global.u32 	%r341, [%rd55];
	ld.global.u32 	%r342, [%rd55+4];
	neg.s32 	%r343, %r198;
	and.b32  	%r344, %r1, %r343;
	shl.b32 	%r3, %r344, 9;
	shl.b32 	%r345, %r198, 8;
	and.b32  	%r4, %r345, -512;
	sub.s32 	%r346, %r1, %r344;
	shl.b32 	%r347, %r346, 9;
	sub.s32 	%r5, %r341, %r3;
	sub.s32 	%r348, %r342, %r3;
	sub.s32 	%r349, %r197, %r3;
	max.u32 	%r350, %r349, %r4;
	sub.s32 	%r351, %r350, %r4;
	sub.s32 	%r352, %r347, %r5;
	min.u32 	%r6, %r352, %r351;
	setp.eq.s32 	%p41, %r347, -512;
	selp.b32 	%r353, 511, 512, %p41;
	add.s32 	%r354, %r353, %r347;
	sub.s32 	%r355, %r354, %r348;
	or.b32  	%r356, %r1, %r343;
	setp.eq.s32 	%p42, %r356, -1;
	min.u32 	%r357, %r4, %r349;
	selp.b32 	%r358, %r357, %r348, %p42;
	selp.b32 	%r359, %r4, %r355, %p42;
	min.u32 	%r7, %r359, %r351;
	sub.s32 	%r8, %r358, %r5;
	// begin inline asm
	griddepcontrol.wait;
	// end inline asm
	setp.eq.s16 	%p43, %rs4, 0;
	@%p43 bra 	$L__BB5_8;
	cvt.u64.u32 	%rd56, %r3;
	cvt.u64.u32 	%rd57, %r5;
	add.s64 	%rd58, %rd57, %rd56;
	cvt.u64.u32 	%rd59, %r4;
	add.s64 	%rd60, %rd56, %rd59;
	cvt.u64.u32 	%rd61, %r6;
	add.s64 	%rd62, %rd60, %rd61;
	setp.ge.s32 	%p44, %r2, %r8;
	cvt.u64.u32 	%rd63, %r2;
	add.s64 	%rd64, %rd58, %rd63;
	shl.b64 	%rd65, %rd64, 5;
	add.s64 	%rd4, %rd3, %rd65;
	sub.s32 	%r360, %r2, %r8;
	cvt.s64.s32 	%rd66, %r360;
	add.s64 	%rd67, %rd62, %rd66;
	shl.b64 	%rd68, %rd67, 5;
	add.s64 	%rd5, %rd3, %rd68;
	@%p44 bra 	$L__BB5_4;
	ld.global.v8.u32 	{%r366, %r367, %r368, %r369, %r370, %r510, %r509, %r508}, [%rd4];
	mov.b32 	%f260, %r366;
	mov.b32 	%f259, %r367;
	mov.b32 	%f258, %r368;
	mov.b32 	%f257, %r369;
	mov.b32 	%f256, %r370;
	bra.uni 	$L__BB5_5;
$L__BB5_4:
	ld.global.v8.u32 	{%r361, %r362, %r363, %r364, %r365, %r510, %r509, %r508}, [%rd5];
	mov.b32 	%f260, %r361;
	mov.b32 	%f259, %r362;
	mov.b32 	%f258, %r363;
	mov.b32 	%f257, %r364;
	mov.b32 	%f256, %r365;
$L__BB5_5:
	add.s32 	%r371, %r2, 256;
	setp.lt.s32 	%p45, %r371, %r8;
	@%p45 bra 	$L__BB5_7;
	ld.global.v8.u32 	{%r372, %r373, %r374, %r375, %r507, %r506, %r505, %r504}, [%rd5+8192];
	mov.b32 	%f255, %r372;
	mov.b32 	%f254, %r373;
	mov.b32 	%f253, %r374;
	mov.b32 	%f252, %r375;
	bra.uni 	$L__BB5_14;
$L__BB5_7:
	ld.global.v8.u32 	{%r377, %r378, %r379, %r380, %r507, %r506, %r505, %r504}, [%rd4+8192];
	mov.b32 	%f255, %r377;
	mov.b32 	%f254, %r378;
	mov.b32 	%f253, %r379;
	mov.b32 	%f252, %r380;
	bra.uni 	$L__BB5_14;
$L__BB5_8:
	cvt.u64.u32 	%rd69, %r3;
	cvt.u64.u32 	%rd70, %r5;
	add.s64 	%rd71, %rd70, %rd69;
	cvt.u64.u32 	%rd72, %r4;
	add.s64 	%rd73, %rd69, %rd72;
	cvt.u64.u32 	%rd74, %r6;
	add.s64 	%rd75, %rd73, %rd74;
	setp.ge.s32 	%p46, %r2, %r8;
	cvt.u64.u32 	%rd76, %r2;
	add.s64 	%rd77, %rd71, %rd76;
	shl.b64 	%rd78, %rd77, 5;
	add.s64 	%rd6, %rd1, %rd78;
	sub.s32 	%r382, %r2, %r8;
	cvt.s64.s32 	%rd79, %r382;
	add.s64 	%rd80, %rd75, %rd79;
	shl.b64 	%rd81, %rd80, 5;
	add.s64 	%rd7, %rd1, %rd81;
	@%p46 bra 	$L__BB5_10;
	ld.global.v8.u32 	{%r388, %r389, %r390, %r391, %r392, %r510, %r509, %r508}, [%rd6];
	mov.b32 	%f260, %r388;
	mov.b32 	%f259, %r389;
	mov.b32 	%f258, %r390;
	mov.b32 	%f257, %r391;
	mov.b32 	%f256, %r392;
	bra.uni 	$L__BB5_11;
$L__BB5_10:
	ld.global.v8.u32 	{%r383, %r384, %r385, %r386, %r387, %r510, %r509, %r508}, [%rd7];
	mov.b32 	%f260, %r383;
	mov.b32 	%f259, %r384;
	mov.b32 	%f258, %r385;
	mov.b32 	%f257, %r386;
	mov.b32 	%f256, %r387;
$L__BB5_11:
	add.s32 	%r393, %r2, 256;
	setp.lt.s32 	%p47, %r393, %r8;
	@%p47 bra 	$L__BB5_13;
	ld.global.v8.u32 	{%r394, %r395, %r396, %r397, %r507, %r506, %r505, %r504}, [%rd7+8192];
	mov.b32 	%f255, %r394;
	mov.b32 	%f254, %r395;
	mov.b32 	%f253, %r396;
	mov.b32 	%f252, %r397;
	bra.uni 	$L__BB5_14;
$L__BB5_13:
	ld.global.v8.u32 	{%r399, %r400, %r401, %r402, %r507, %r506, %r505, %r504}, [%rd6+8192];
	mov.b32 	%f255, %r399;
	mov.b32 	%f254, %r400;
	mov.b32 	%f253, %r401;
	mov.b32 	%f252, %r402;
$L__BB5_14:
	sub.s32 	%r404, %r7, %r6;
	shl.b32 	%r405, %r2, 5;
	mov.u32 	%r406, _ZZN3cub18CUB_300001_SM_10006detail10merge_sort26DeviceMergeSortMergeKernelINS2_10policy_hubIN6thrust24THRUST_300001_SM_1000_NS10device_ptrI12GpuDetectionEEE9Policy600ES9_PNS0_8NullTypeES9_SD_j20ConfidenceComparatorS8_SC_EEvbT2_T3_T4_PT6_PT7_T5_PSH_SH_NS1_7vsmem_tEE19static_temp_storage;
	add.s32 	%r407, %r406, %r405;
	st.shared.v4.f32 	[%r407], {%f260, %f259, %f258, %f257};
	mov.b32 	%r408, %f256;
	st.shared.v4.u32 	[%r407+16], {%r408, %r510, %r509, %r508};
	st.shared.v4.f32 	[%r407+8192], {%f255, %f254, %f253, %f252};
	st.shared.v4.u32 	[%r407+8208], {%r507, %r506, %r505, %r504};
	bar.sync 	0;
	// begin inline asm
	griddepcontrol.launch_dependents;
	// end inline asm
	add.s32 	%r45, %r404, %r8;
	shl.b32 	%r410, %r2, 1;
	min.s32 	%r46, %r410, %r45;
	setp.lt.s32 	%p48, %r46, %r404;
	sub.s32 	%r411, %r46, %r404;
	selp.b32 	%r513, 0, %r411, %p48;
	min.s32 	%r511, %r8, %r46;
	setp.ge.s32 	%p49, %r513, %r511;
	@%p49 bra 	$L__BB5_17;
	add.s32 	%r49, %r46, %r8;
$L__BB5_16:
	sub.s32 	%r412, %r511, %r513;
	shr.u32 	%r413, %r412, 31;
	add.s32 	%r414, %r412, %r413;
	shr.s32 	%r415, %r414, 1;
	add.s32 	%r416, %r415, %r513;
	shl.b32 	%r417, %r416, 5;
	add.s32 	%r419, %r406, %r417;
	ld.shared.f32 	%f223, [%r419+16];
	not.b32 	%r420, %r416;
	add.s32 	%r421, %r49, %r420;
	shl.b32 	%r422, %r421, 5;
	add.s32 	%r423, %r406, %r422;
	ld.shared.f32 	%f224, [%r423+16];
	setp.leu.f32 	%p50, %f224, %f223;
	add.s32 	%r424, %r416, 1;
	selp.b32 	%r513, %r424, %r513, %p50;
	selp.b32 	%r511, %r511, %r416, %p50;
	setp.lt.s32 	%p51, %r513, %r511;
	@%p51 bra 	$L__BB5_16;
$L__BB5_17:
	sub.s32 	%r425, %r46, %r513;
	add.s32 	%r55, %r425, %r8;
	shl.b32 	%r426, %r55, 5;
	add.s32 	%r56, %r406, %r426;
	ld.shared.v4.u32 	{%r428, %r514, %r515, %r516}, [%r56+16];
	mov.b32 	%f265, %r428;
	ld.shared.v4.f32 	{%f261, %f262, %f263, %f264}, [%r56];
	shl.b32 	%r429, %r513, 5;
	add.s32 	%r60, %r406, %r429;
	ld.shared.v4.u32 	{%r430, %r517, %r518, %r519}, [%r60+16];
	mov.b32 	%f270, %r430;
	ld.shared.v4.f32 	{%f266, %f267, %f268, %f269}, [%r60];
	setp.ge.s32 	%p53, %r55, %r45;
	mov.pred 	%p62, 0;
	@%p53 bra 	$L__BB5_19;
	setp.ge.s32 	%p54, %r513, %r8;
	setp.gt.f32 	%p55, %f265, %f270;
	or.pred  	%p62, %p54, %p55;
$L__BB5_19:
	selp.b32 	%r64, %r516, %r519, %p62;
	selp.b32 	%r65, %r515, %r518, %p62;
	selp.b32 	%r66, %r514, %r517, %p62;
	selp.f32 	%f71, %f265, %f270, %p62;
	selp.f32 	%f72, %f264, %f269, %p62;
	selp.f32 	%f73, %f263, %f268, %p62;
	selp.f32 	%f74, %f262, %f267, %p62;
	selp.f32 	%f75, %f261, %f266, %p62;
	selp.u32 	%r431, 1, 0, %p62;
	add.s32 	%r67, %r55, %r431;
	not.pred 	%p56, %p62;
	selp.u32 	%r432, 1, 0, %p56;
	add.s32 	%r68, %r513, %r432;
	@%p56 bra 	$L__BB5_21;
	ld.shared.v4.f32 	{%f261, %f262, %f263, %f264}, [%r56+32];
	ld.shared.v4.u32 	{%r434, %r514, %r515, %r516}, [%r56+48];
	mov.b32 	%f265, %r434;
	bra.uni 	$L__BB5_22;
$L__BB5_21:
	ld.shared.v4.f32 	{%f266, %f267, %f268, %f269}, [%r60+32];
	ld.shared.v4.u32 	{%r433, %r517, %r518, %r519}, [%r60+48];
	mov.b32 	%f270, %r433;
$L__BB5_22:
	setp.ge.s32 	%p58, %r67, %r45;
	mov.pred 	%p63, 0;
	@%p58 bra 	$L__BB5_24;
	setp.ge.s32 	%p59, %r68, %r8;
	setp.gt.f32 	%p60, %f265, %f270;
	or.pred  	%p63, %p59, %p60;
$L__BB5_24:
	ld.param.s8 	%rs5, [_ZN3cub18CUB_300001_SM_10006detail10merge_sort26DeviceMergeSortMergeKernelINS2_10policy_hubIN6thrust24THRUST_300001_SM_1000_NS10device_ptrI12GpuDetectionEEE9Policy600ES9_PNS0_8NullTypeES9_SD_j20ConfidenceComparatorS8_SC_EEvbT2_T3_T4_PT6_PT7_T5_PSH_SH_NS1_7vsmem_tE_param_0];
	mov.u32 	%r81, %tid.x;
	shl.b32 	%r82, %r81, 1;
	mov.u32 	%r435, %ctaid.x;
	shl.b32 	%r83, %r435, 9;
	setp.eq.s16 	%p61, %rs5, 0;
	selp.b32 	%r84, %r516, %r519, %p63;
	selp.b32 	%r85, %r515, %r518, %p63;
	selp.b32 	%r86, %r514, %r517, %p63;
	selp.f32 	%f96, %f265, %f270, %p63;
	selp.f32 	%f97, %f264, %f269, %p63;
	selp.f32 	%f98, %f263, %f268, %p63;
	selp.f32 	%f99, %f262, %f267, %p63;
	selp.f32 	%f100, %f261, %f266, %p63;
	bar.sync 	0;
	@%p61 bra 	$L__BB5_26;
	ld.param.u64 	%rd94, [_ZN3cub18CUB_300001_SM_10006detail10merge_sort26DeviceMergeSortMergeKernelINS2_10policy_hubIN6thrust24THRUST_300001_SM_1000_NS10device_ptrI12GpuDetectionEEE9Policy600ES9_PNS0_8NullTypeES9_SD_j20ConfidenceComparatorS8_SC_EEvbT2_T3_T4_PT6_PT7_T5_PSH_SH_NS1_7vsmem_tE_param_4];
	cvt.u64.u32 	%rd82, %r83;
	// begin inline asm
	mov.u32 %r436, %laneid;
	// end inline asm
	and.b32  	%r437, %r82, 1984;
	shl.b32 	%r438, %r436, 1;
	add.s32 	%r439, %r438, %r437;
	shl.b32 	%r440, %r439, 5;
	mov.u32 	%r441, _ZZN3cub18CUB_300001_SM_10006detail10merge_sort26DeviceMergeSortMergeKernelINS2_10policy_hubIN6thrust24THRUST_300001_SM_1000_NS10device_ptrI12GpuDetectionEEE9Policy600ES9_PNS0_8NullTypeES9_SD_j20ConfidenceComparatorS8_SC_EEvbT2_T3_T4_PT6_PT7_T5_PSH_SH_NS1_7vsmem_tEE19static_temp_storage;
	add.s32 	%r442, %r441, %r440;
	st.shared.v4.f32 	[%r442], {%f75, %f74, %f73, %f72};
	mov.b32 	%r443, %f71;
	st.shared.v4.u32 	[%r442+16], {%r443, %r66, %r65, %r64};
	st.shared.v4.f32 	[%r442+32], {%f100, %f99, %f98, %f97};
	mov.b32 	%r444, %f96;
	st.shared.v4.u32 	[%r442+48], {%r444, %r86, %r85, %r84};
	bar.warp.sync 	-1;
	sub.s32 	%r445, %r439, %r436;
	shl.b32 	%r446, %r445, 5;
	add.s32 	%r447, %r441, %r446;
	ld.shared.v4.f32 	{%f225, %f226, %f227, %f228}, [%r447];
	ld.shared.v4.u32 	{%r448, %r449, %r450, %r451}, [%r447+16];
	ld.shared.v4.f32 	{%f229, %f230, %f231, %f232}, [%r447+1024];
	ld.shared.v4.u32 	{%r452, %r453, %r454, %r455}, [%r447+1040];
	and.b32  	%r456, %r81, 31;
	or.b32  	%r457, %r437, %r456;
	cvt.u64.u32 	%rd83, %r457;
	add.s64 	%rd84, %rd83, %rd82;
	cvta.to.global.u64 	%rd85, %rd94;
	shl.b64 	%rd86, %rd84, 5;
	add.s64 	%rd87, %rd85, %rd86;
	mov.b32 	%r458, %f228;
	mov.b32 	%r459, %f227;
	mov.b32 	%r460, %f226;
	mov.b32 	%r461, %f225;
	st.global.v8.u32 	[%rd87], {%r461, %r460, %r459, %r458, %r448, %r449, %r450, %r451};
	mov.b32 	%r462, %f232;
	mov.b32 	%r463, %f231;
	mov.b32 	%r464, %f230;
	mov.b32 	%r465, %f229;
	st.global.v8.u32 	[%rd87+1024], {%r465, %r464, %r463, %r462, %r452, %r453, %r454, %r455};
	bra.uni 	$L__BB5_67;
$L__BB5_26:
	// begin inline asm
	mov.u32 %r466, %laneid;
	// end inline asm
	and.b32  	%r467, %r82, 1984;
	shl.b32 	%r468, %r466, 1;
	add.s32 	%r469, %r468, %r467;
	shl.b32 	%r470, %r469, 5;
	mov.u32 	%r471, _ZZN3cub18CUB_300001_SM_10006detail10merge_sort26DeviceMergeSortMergeKernelINS2_10policy_hubIN6thrust24THRUST_300001_SM_1000_NS10device_ptrI12GpuDetectionEEE9Policy600ES9_PNS0_8NullTypeES9_SD_j20ConfidenceComparatorS8_SC_EEvbT2_T3_T4_PT6_PT7_T5_PSH_SH_NS1_7vsmem_tEE19static_temp_storage;
	add.s32 	%r472, %r471, %r470;
	st.shared.v4.f32 	[%r472], {%f75, %f74, %f73, %f72};
	mov.b32 	%r473, %f71;
	st.shared.v4.u32 	[%r472+16], {%r473, %r66, %r65, %r64};
	st.shared.v4.f32 	[%r472+32], {%f100, %f99, %f98, %f97};
	mov.b32 	%r474, %f96;
	st.shared.v4.u32 	[%r472+48], {%r474, %r86, %r85, %r84};
	bar.warp.sync 	-1;
	sub.s32 	%r475, %r469, %r466;
	shl.b32 	%r476, %r475, 5;
	add.s32 	%r477, %r471, %r476;
	ld.shared.v4.f32 	{%f233, %f234, %f235, %f236}, [%r477];
	ld.shared.v4.u32 	{%r478, %r479, %r480, %r481}, [%r477+16];
	ld.shared.v4.f32 	{%f237, %f238, %f239, %f240}, [%r477+1024];
	ld.shared.v4.u32 	{%r482, %r483, %r484, %r485}, [%r477+1040];
	and.b32  	%r486, %r81, 31;
	cvt.u64.u32 	%rd88, %r467;
	add.s32 	%r487, %r486, %r83;
	cvt.u64.u32 	%rd89, %r487;
	add.s64 	%rd90, %rd89, %rd88;
	shl.b64 	%rd91, %rd90, 5;
	add.s64 	%rd92, %rd3, %rd91;
	mov.b32 	%r488, %f236;
	mov.b32 	%r489, %f235;
	mov.b32 	%r490, %f234;
	mov.b32 	%r491, %f233;
	st.global.v8.u32 	[%rd92], {%r491, %r490, %r489, %r488, %r478, %r479, %r480, %r481};
	mov.b32 	%r492, %f240;
	mov.b32 	%r493, %f239;
	mov.b32 	%r494, %f238;
	mov.b32 	%r495, %f237;
	st.global.v8.u32 	[%rd92+1024], {%r495, %r494, %r493, %r492, %r482, %r483, %r484, %r485};
	bra.uni 	$L__BB5_67;
$L__BB5_27:
	ld.param.s8 	%rs2, [_ZN3cub18CUB_300001_SM_10006detail10merge_sort26DeviceMergeSortMergeKernelINS2_10policy_hubIN6thrust24THRUST_300001_SM_1000_NS10device_ptrI12GpuDetectionEEE9Policy600ES9_PNS0_8NullTypeES9_SD_j20ConfidenceComparatorS8_SC_EEvbT2_T3_T4_PT6_PT7_T5_PSH_SH_NS1_7vsmem_tE_param_0];
	mul.wide.u32 	%rd17, %r1, 4;
	add.s64 	%rd18, %rd2, %rd17;
	ld.global.u32 	%r201, [%rd18];
	ld.global.u32 	%r202, [%rd18+4];
	neg.s32 	%r203, %r198;
	and.b32  	%r204, %r1, %r203;
	shl.b32 	%r87, %r204, 9;
	shl.b32 	%r205, %r198, 8;
	and.b32  	%r88, %r205, -512;
	sub.s32 	%r206, %r1, %r204;
	shl.b32 	%r207, %r206, 9;
	sub.s32 	%r89, %r201, %r87;
	sub.s32 	%r208, %r202, %r87;
	sub.s32 	%r209, %r197, %r87;
	max.u32 	%r210, %r209, %r88;
	sub.s32 	%r211, %r210, %r88;
	sub.s32 	%r212, %r207, %r89;
	min.u32 	%r90, %r212, %r211;
	setp.eq.s32 	%p10, %r207, -512;
	selp.b32 	%r213, 511, 512, %p10;
	add.s32 	%r214, %r213, %r207;
	sub.s32 	%r215, %r214, %r208;
	or.b32  	%r216, %r1, %r203;
	setp.eq.s32 	%p11, %r216, -1;
	min.u32 	%r217, %r88, %r209;
	selp.b32 	%r218, %r217, %r208, %p11;
	selp.b32 	%r219, %r88, %r215, %p11;
	min.u32 	%r220, %r219, %r211;
	sub.s32 	%r91, %r218, %r89;
	sub.s32 	%r92, %r220, %r90;
	// begin inline asm
	griddepcontrol.wait;
	// end inline asm
	setp.eq.s16 	%p12, %rs2, 0;
	@%p12 bra 	$L__BB5_36;
	cvt.u64.u32 	%rd19, %r87;
	cvt.u64.u32 	%rd20, %r89;
	add.s64 	%rd21, %rd20, %rd19;
	cvt.u64.u32 	%rd22, %r88;
	add.s64 	%rd23, %rd19, %rd22;
	cvt.u64.u32 	%rd24, %r90;
	add.s64 	%rd25, %rd23, %rd24;
	add.s32 	%r93, %r92, %r91;
	setp.ge.s32 	%p13, %r2, %r93;
	cvt.u64.u32 	%rd26, %r2;
	add.s64 	%rd27, %rd21, %rd26;
	shl.b64 	%rd28, %rd27, 5;
	add.s64 	%rd8, %rd3, %rd28;
	sub.s32 	%r222, %r2, %r91;
	cvt.s64.s32 	%rd29, %r222;
	add.s64 	%rd30, %rd25, %rd29;
	shl.b64 	%rd31, %rd30, 5;
	add.s64 	%rd9, %rd3, %rd31;
	@%p13 bra 	$L__BB5_32;
	setp.ge.s32 	%p14, %r2, %r91;
	@%p14 bra 	$L__BB5_31;
	ld.global.v8.u32 	{%r228, %r229, %r230, %r231, %r232, %r531, %r530, %r529}, [%rd8];
	mov.b32 	%f290, %r228;
	mov.b32 	%f289, %r229;
	mov.b32 	%f288, %r230;
	mov.b32 	%f287, %r231;
	mov.b32 	%f286, %r232;
	bra.uni 	$L__BB5_32;
$L__BB5_31:
	ld.global.v8.u32 	{%r223, %r224, %r225, %r226, %r227, %r531, %r530, %r529}, [%rd9];
	mov.b32 	%f290, %r223;
	mov.b32 	%f289, %r224;
	mov.b32 	%f288, %r225;
	mov.b32 	%f287, %r226;
	mov.b32 	%f286, %r227;
$L__BB5_32:
	add.s32 	%r103, %r2, 256;
	setp.ge.s32 	%p15, %r103, %r93;
	@%p15 bra 	$L__BB5_44;
	setp.lt.s32 	%p16, %r103, %r91;
	@%p16 bra 	$L__BB5_35;
	ld.global.v8.u32 	{%r234, %r235, %r236, %r237, %r238, %r528, %r527, %r526}, [%rd9+8192];
	mov.b32 	%f285, %r234;
	mov.b32 	%f284, %r235;
	mov.b32 	%f283, %r236;
	mov.b32 	%f282, %r237;
	mov.b32 	%f281, %r238;
	bra.uni 	$L__BB5_44;
$L__BB5_35:
	ld.global.v8.u32 	{%r239, %r240, %r241, %r242, %r243, %r528, %r527, %r526}, [%rd8+8192];
	mov.b32 	%f285, %r239;
	mov.b32 	%f284, %r240;
	mov.b32 	%f283, %r241;
	mov.b32 	%f282, %r242;
	mov.b32 	%f281, %r243;
	bra.uni 	$L__BB5_44;
$L__BB5_36:
	cvt.u64.u32 	%rd32, %r87;
	cvt.u64.u32 	%rd33, %r89;
	add.s64 	%rd34, %rd33, %rd32;
	cvt.u64.u32 	%rd35, %r88;
	add.s64 	%rd36, %rd32, %rd35;
	cvt.u64.u32 	%rd37, %r90;
	add.s64 	%rd38, %rd36, %rd37;
	add.s32 	%r110, %r92, %r91;
	setp.ge.s32 	%p17, %r2, %r110;
	cvt.u64.u32 	%rd39, %r2;
	add.s64 	%rd40, %rd34, %rd39;
	shl.b64 	%rd41, %rd40, 5;
	add.s64 	%rd10, %rd1, %rd41;
	sub.s32 	%r245, %r2, %r91;
	cvt.s64.s32 	%rd42, %r245;
	add.s64 	%rd43, %rd38, %rd42;
	shl.b64 	%rd44, %rd43, 5;
	add.s64 	%rd11, %rd1, %rd44;
	@%p17 bra 	$L__BB5_40;
	setp.ge.s32 	%p18, %r2, %r91;
	@%p18 bra 	$L__BB5_39;
	ld.global.v8.u32 	{%r251, %r252, %r253, %r254, %r255, %r531, %r530, %r529}, [%rd10];
	mov.b32 	%f290, %r251;
	mov.b32 	%f289, %r252;
	mov.b32 	%f288, %r253;
	mov.b32 	%f287, %r254;
	mov.b32 	%f286, %r255;
	bra.uni 	$L__BB5_40;
$L__BB5_39:
	ld.global.v8.u32 	{%r246, %r247, %r248, %r249, %r250, %r531, %r530, %r529}, [%rd11];
	mov.b32 	%f290, %r246;
	mov.b32 	%f289, %r247;
	mov.b32 	%f288, %r248;
	mov.b32 	%f287, %r249;
	mov.b32 	%f286, %r250;
$L__BB5_40:
	add.s32 	%r120, %r2, 256;
	setp.ge.s32 	%p19, %r120, %r110;
	@%p19 bra 	$L__BB5_44;
	setp.lt.s32 	%p20, %r120, %r91;
	@%p20 bra 	$L__BB5_43;
	ld.global.v8.u32 	{%r257, %r258, %r259, %r260, %r261, %r528, %r527, %r526}, [%rd11+8192];
	mov.b32 	%f285, %r257;
	mov.b32 	%f284, %r258;
	mov.b32 	%f283, %r259;
	mov.b32 	%f282, %r260;
	mov.b32 	%f281, %r261;
	bra.uni 	$L__BB5_44;
$L__BB5_43:
	ld.global.v8.u32 	{%r262, %r263, %r264, %r265, %r266, %r528, %r527, %r526}, [%rd10+8192];
	mov.b32 	%f285, %r262;
	mov.b32 	%f284, %r263;
	mov.b32 	%f283, %r264;
	mov.b32 	%f282, %r265;
	mov.b32 	%f281, %r266;
$L__BB5_44:
	shl.b32 	%r267, %r2, 5;
	mov.u32 	%r268, _ZZN3cub18CUB_300001_SM_10006detail10merge_sort26DeviceMergeSortMergeKernelINS2_10policy_hubIN6thrust24THRUST_300001_SM_1000_NS10device_ptrI12GpuDetectionEEE9Policy600ES9_PNS0_8NullTypeES9_SD_j20ConfidenceComparatorS8_SC_EEvbT2_T3_T4_PT6_PT7_T5_PSH_SH_NS1_7vsmem_tEE19static_temp_storage;
	add.s32 	%r269, %r268, %r267;
	st.shared.v4.f32 	[%r269], {%f290, %f289, %f288, %f287};
	mov.b32 	%r270, %f286;
	st.shared.v4.u32 	[%r269+16], {%r270, %r531, %r530, %r529};
	st.shared.v4.f32 	[%r269+8192], {%f285, %f284, %f283, %f282};
	mov.b32 	%r271, %f281;
	st.shared.v4.u32 	[%r269+8208], {%r271, %r528, %r527, %r526};
	bar.sync 	0;
	// begin inline asm
	griddepcontrol.launch_dependents;
	// end inline asm
	add.s32 	%r133, %r92, %r91;
	shl.b32 	%r272, %r2, 1;
	min.s32 	%r134, %r272, %r133;
	setp.lt.s32 	%p21, %r134, %r92;
	sub.s32 	%r273, %r134, %r92;
	selp.b32 	%r534, 0, %r273, %p21;
	min.s32 	%r532, %r91, %r134;
	setp.ge.s32 	%p22, %r534, %r532;
	@%p22 bra 	$L__BB5_47;
	add.s32 	%r137, %r134, %r91;
$L__BB5_46:
	sub.s32 	%r274, %r532, %r534;
	shr.u32 	%r275, %r274, 31;
	add.s32 	%r276, %r274, %r275;
	shr.s32 	%r277, %r276, 1;
	add.s32 	%r278, %r277, %r534;
	shl.b32 	%r279, %r278, 5;
	add.s32 	%r281, %r268, %r279;
	ld.shared.f32 	%f221, [%r281+16];
	not.b32 	%r282, %r278;
	add.s32 	%r283, %r137, %r282;
	shl.b32 	%r284, %r283, 5;
	add.s32 	%r285, %r268, %r284;
	ld.shared.f32 	%f222, [%r285+16];
	setp.leu.f32 	%p23, %f222, %f221;
	add.s32 	%r286, %r278, 1;
	selp.b32 	%r534, %r286, %r534, %p23;
	selp.b32 	%r532, %r532, %r278, %p23;
	setp.lt.s32 	%p24, %r534, %r532;
	@%p24 bra 	$L__BB5_46;
$L__BB5_47:
	sub.s32 	%r287, %r134, %r534;
	add.s32 	%r143, %r287, %r91;
	shl.b32 	%r288, %r143, 5;
	add.s32 	%r144, %r268, %r288;
	ld.shared.v4.u32 	{%r290, %r535, %r536, %r537}, [%r144+16];
	mov.b32 	%f295, %r290;
	ld.shared.v4.f32 	{%f291, %f292, %f293, %f294}, [%r144];
	shl.b32 	%r291, %r534, 5;
	add.s32 	%r148, %r268, %r291;
	ld.shared.v4.u32 	{%r292, %r538, %r539, %r540}, [%r148+16];
	mov.b32 	%f300, %r292;
	ld.shared.v4.f32 	{%f296, %f297, %f298, %f299}, [%r148];
	setp.ge.s32 	%p26, %r143, %r133;
	mov.pred 	%p64, 0;
	@%p26 bra 	$L__BB5_49;
	setp.ge.s32 	%p27, %r534, %r91;
	setp.gt.f32 	%p28, %f295, %f300;
	or.pred  	%p64, %p27, %p28;
$L__BB5_49:
	selp.b32 	%r152, %r537, %r540, %p64;
	selp.b32 	%r153, %r536, %r539, %p64;
	selp.b32 	%r154, %r535, %r538, %p64;
	selp.f32 	%f171, %f295, %f300, %p64;
	selp.f32 	%f172, %f294, %f299, %p64;
	selp.f32 	%f173, %f293, %f298, %p64;
	selp.f32 	%f174, %f292, %f297, %p64;
	selp.f32 	%f175, %f291, %f296, %p64;
	selp.u32 	%r293, 1, 0, %p64;
	add.s32 	%r155, %r143, %r293;
	not.pred 	%p29, %p64;
	selp.u32 	%r294, 1, 0, %p29;
	add.s32 	%r156, %r534, %r294;
	@%p29 bra 	$L__BB5_51;
	ld.shared.v4.f32 	{%f291, %f292, %f293, %f294}, [%r144+32];
	ld.shared.v4.u32 	{%r296, %r535, %r536, %r537}, [%r144+48];
	mov.b32 	%f295, %r296;
	bra.uni 	$L__BB5_52;
$L__BB5_51:
	ld.shared.v4.f32 	{%f296, %f297, %f298, %f299}, [%r148+32];
	ld.shared.v4.u32 	{%r295, %r538, %r539, %r540}, [%r148+48];
	mov.b32 	%f300, %r295;
$L__BB5_52:
	setp.ge.s32 	%p31, %r155, %r133;
	mov.pred 	%p65, 0;
	@%p31 bra 	$L__BB5_54;
	setp.ge.s32 	%p32, %r156, %r91;
	setp.gt.f32 	%p33, %f295, %f300;
	or.pred  	%p65, %p32, %p33;
$L__BB5_54:
	ld.param.s8 	%rs3, [_ZN3cub18CUB_300001_SM_10006detail10merge_sort26DeviceMergeSortMergeKernelINS2_10policy_hubIN6thrust24THRUST_300001_SM_1000_NS10device_ptrI12GpuDetectionEEE9Policy600ES9_PNS0_8NullTypeES9_SD_j20ConfidenceComparatorS8_SC_EEvbT2_T3_T4_PT6_PT7_T5_PSH_SH_NS1_7vsmem_tE_param_0];
	mov.u32 	%r169, %tid.x;
	shl.b32 	%r170, %r169, 1;
	mov.u32 	%r297, %ctaid.x;
	shl.b32 	%r171, %r297, 9;
	setp.eq.s16 	%p34, %rs3, 0;
	selp.b32 	%r172, %r537, %r540, %p65;
	selp.b32 	%r173, %r536, %r539, %p65;
	selp.b32 	%r174, %r535, %r538, %p65;
	selp.f32 	%f196, %f295, %f300, %p65;
	selp.f32 	%f197, %f294, %f299, %p65;
	selp.f32 	%f198, %f293, %f298, %p65;
	selp.f32 	%f199, %f292, %f297, %p65;
	selp.f32 	%f200, %f291, %f296, %p65;
	bar.sync 	0;
	@%p34 bra 	$L__BB5_61;
	// begin inline asm
	mov.u32 %r298, %laneid;
	// end inline asm
	and.b32  	%r175, %r170, 1984;
	shl.b32 	%r299, %r298, 1;
	add.s32 	%r300, %r299, %r175;
	shl.b32 	%r301, %r300, 5;
	mov.u32 	%r302, _ZZN3cub18CUB_300001_SM_10006detail10merge_sort26DeviceMergeSortMergeKernelINS2_10policy_hubIN6thrust24THRUST_300001_SM_1000_NS10device_ptrI12GpuDetectionEEE9Policy600ES9_PNS0_8NullTypeES9_SD_j20ConfidenceComparatorS8_SC_EEvbT2_T3_T4_PT6_PT7_T5_PSH_SH_NS1_7vsmem_tEE19static_temp_storage;
	add.s32 	%r303, %r302, %r301;
	st.shared.v4.f32 	[%r303], {%f175, %f174, %f173, %f172};
	mov.b32 	%r304, %f171;
	st.shared.v4.u32 	[%r303+16], {%r304, %r154, %r153, %r152};
	st.shared.v4.f32 	[%r303+32], {%f200, %f199, %f198, %f197};
	mov.b32 	%r305, %f196;
	st.shared.v4.u32 	[%r303+48], {%r305, %r174, %r173, %r172};
	bar.warp.sync 	-1;
	sub.s32 	%r306, %r300, %r298;
	shl.b32 	%r307, %r306, 5;
	add.s32 	%r308, %r302, %r307;
	ld.shared.v4.f32 	{%f201, %f202, %f203, %f204}, [%r308];
	ld.shared.v4.u32 	{%r179, %r178, %r177, %r176}, [%r308+16];
	ld.shared.v4.f32 	{%f205, %f206, %f207, %f208}, [%r308+1024];
	ld.shared.v4.u32 	{%r183, %r182, %r181, %r180}, [%r308+1040];
	setp.ne.s32 	%p35, %r169, 0;
	@%p35 bra 	$L__BB5_57;
	st.volatile.shared.u32 	[_ZZN3cub18CUB_300001_SM_10006detail10merge_sort26DeviceMergeSortMergeKernelINS2_10policy_hubIN6thrust24THRUST_300001_SM_1000_NS10device_ptrI12GpuDetectionEEE9Policy600ES9_PNS0_8NullTypeES9_SD_j20ConfidenceComparatorS8_SC_EEvbT2_T3_T4_PT6_PT7_T5_PSH_SH_NS1_7vsmem_tEE19static_temp_storage+16384], %r133;
$L__BB5_57:
	ld.param.u64 	%rd93, [_ZN3cub18CUB_300001_SM_10006detail10merge_sort26DeviceMergeSortMergeKernelINS2_10policy_hubIN6thrust24THRUST_300001_SM_1000_NS10device_ptrI12GpuDetectionEEE9Policy600ES9_PNS0_8NullTypeES9_SD_j20ConfidenceComparatorS8_SC_EEvbT2_T3_T4_PT6_PT7_T5_PSH_SH_NS1_7vsmem_tE_param_4];
	bar.sync 	0;
	ld.volatile.shared.u32 	%r184, [_ZZN3cub18CUB_300001_SM_10006detail10merge_sort26DeviceMergeSortMergeKernelINS2_10policy_hubIN6thrust24THRUST_300001_SM_1000_NS10device_ptrI12GpuDetectionEEE9Policy600ES9_PNS0_8NullTypeES9_SD_j20ConfidenceComparatorS8_SC_EEvbT2_T3_T4_PT6_PT7_T5_PSH_SH_NS1_7vsmem_tEE19static_temp_storage+16384];
	and.b32  	%r309, %r169, 31;
	add.s32 	%r185, %r175, %r309;
	setp.ge.s32 	%p36, %r185, %r184;
	cvt.u64.u32 	%rd45, %r185;
	cvt.u64.u32 	%rd46, %r171;
	add.s64 	%rd47, %rd45, %rd46;
	cvta.to.global.u64 	%rd48, %rd93;
	shl.b64 	%rd49, %rd47, 5;
	add.s64 	%rd12, %rd48, %rd49;
	@%p36 bra 	$L__BB5_59;
	mov.b32 	%r310, %f201;
	mov.b32 	%r311, %f202;
	mov.b32 	%r312, %f203;
	mov.b32 	%r313, %f204;
	st.global.v8.u32 	[%rd12], {%r310, %r311, %r312, %r313, %r179, %r178, %r177, %r176};
$L__BB5_59:
	add.s32 	%r314, %r185, 32;
	setp.ge.s32 	%p37, %r314, %r184;
	@%p37 bra 	$L__BB5_67;
	mov.b32 	%r315, %f205;
	mov.b32 	%r316, %f206;
	mov.b32 	%r317, %f207;
	mov.b32 	%r318, %f208;
	st.global.v8.u32 	[%rd12+1024], {%r315, %r316, %r317, %r318, %r183, %r182, %r181, %r180};
	bra.uni 	$L__BB5_67;
$L__BB5_61:
	// begin inline asm
	mov.u32 %r319, %laneid;
	// end inline asm
	and.b32  	%r186, %r170, 1984;
	shl.b32 	%r320, %r319, 1;
	add.s32 	%r321, %r320, %r186;
	shl.b32 	%r322, %r321, 5;
	mov.u32 	%r323, _ZZN3cub18CUB_300001_SM_10006detail10merge_sort26DeviceMergeSortMergeKernelINS2_10policy_hubIN6thrust24THRUST_300001_SM_1000_NS10device_ptrI12GpuDetectionEEE9Policy600ES9_PNS0_8NullTypeES9_SD_j20ConfidenceComparatorS8_SC_EEvbT2_T3_T4_PT6_PT7_T5_PSH_SH_NS1_7vsmem_tEE19static_temp_storage;
	add.s32 	%r324, %r323, %r322;
	st.shared.v4.f32 	[%r324], {%f175, %f174, %f173, %f172};
	mov.b32 	%r325, %f171;
	st.shared.v4.u32 	[%r324+16], {%r325, %r154, %r153, %r152};
	st.shared.v4.f32 	[%r324+32], {%f200, %f199, %f198, %f197};
	mov.b32 	%r326, %f196;
	st.shared.v4.u32 	[%r324+48], {%r326, %r174, %r173, %r172};
	bar.warp.sync 	-1;
	sub.s32 	%r327, %r321, %r319;
	shl.b32 	%r328, %r327, 5;
	add.s32 	%r329, %r323, %r328;
	ld.shared.v4.f32 	{%f209, %f210, %f211, %f212}, [%r329];
	ld.shared.v4.u32 	{%r190, %r189, %r188, %r187}, [%r329+16];
	ld.shared.v4.f32 	{%f213, %f214, %f215, %f216}, [%r329+1024];
	ld.shared.v4.u32 	{%r194, %r193, %r192, %r191}, [%r329+1040];
	setp.ne.s32 	%p38, %r169, 0;
	@%p38 bra 	$L__BB5_63;
	st.volatile.shared.u32 	[_ZZN3cub18CUB_300001_SM_10006detail10merge_sort26DeviceMergeSortMergeKernelINS2_10policy_hubIN6thrust24THRUST_300001_SM_1000_NS10device_ptrI12GpuDetectionEEE9Policy600ES9_PNS0_8NullTypeES9_SD_j20ConfidenceComparatorS8_SC_EEvbT2_T3_T4_PT6_PT7_T5_PSH_SH_NS1_7vsmem_tEE19static_temp_storage+16384], %r133;
$L__BB5_63:
	bar.sync 	0;
	ld.volatile.shared.u32 	%r195, [_ZZN3cub18CUB_300001_SM_10006detail10merge_sort26DeviceMergeSortMergeKernelINS2_10policy_hubIN6thrust24THRUST_300001_SM_1000_NS10device_ptrI12GpuDetectionEEE9Policy600ES9_PNS0_8NullTypeES9_SD_j20ConfidenceComparatorS8_SC_EEvbT2_T3_T4_PT6_PT7_T5_PSH_SH_NS1_7vsmem_tEE19static_temp_storage+16384];
	and.b32  	%r330, %r169, 31;
	cvt.u64.u32 	%rd50, %r186;
	add.s32 	%r196, %r186, %r330;
	add.s32 	%r331, %r330, %r171;
	cvt.u64.u32 	%rd51, %r331;
	add.s64 	%rd52, %rd51, %rd50;
	setp.ge.s32 	%p39, %r196, %r195;
	shl.b64 	%rd53, %rd52, 5;
	add.s64 	%rd13, %rd3, %rd53;
	@%p39 bra 	$L__BB5_65;
	mov.b32 	%r332, %f209;
	mov.b32 	%r333, %f210;
	mov.b32 	%r334, %f211;
	mov.b32 	%r335, %f212;
	st.global.v8.u32 	[%rd13], {%r332, %r333, %r334, %r335, %r190, %r189, %r188, %r187};
$L__BB5_65:
	add.s32 	%r336, %r196, 32;
	setp.ge.s32 	%p40, %r336, %r195;
	@%p40 bra 	$L__BB5_67;
	mov.b32 	%r337, %f213;
	mov.b32 	%r338, %f214;
	mov.b32 	%r339, %f215;
	mov.b32 	%r340, %f216;
	st.global.v8.u32 	[%rd13+1024], {%r337, %r338, %r339, %r340, %r194, %r193, %r192, %r191};
$L__BB5_67:
	ret;

}
	// .globl	_ZN3cub18CUB_300001_SM_10006detail10merge_sort30DeviceMergeSortBlockSortKernelINS2_10policy_hubIN6thrust24THRUST_300001_SM_1000_NS10device_ptrI12GpuDetectionEEE9Policy600ES9_PNS0_8NullTypeES9_SD_m20ConfidenceComparatorS8_SC_EEvbT0_T1_T2_T3_T4_PT6_PT7_T5_NS1_7vsmem_tE
.visible .entry _ZN3cub18CUB_300001_SM_10006detail10merge_sort30DeviceMergeSortBlockSortKernelINS2_10policy_hubIN6thrust24THRUST_300001_SM_1000_NS10device_ptrI12GpuDetectionEEE9Policy600ES9_PNS0_8NullTypeES9_SD_m20ConfidenceComparatorS8_SC_EEvbT0_T1_T2_T3_T4_PT6_PT7_T5_NS1_7vsmem_tE(
	.param .u8 _ZN3cub18CUB_300001_SM_10006detail10merge_sort30DeviceMergeSortBlockSortKernelINS2_10policy_hubIN6thrust24THRUST_300001_SM_1000_NS10device_ptrI12GpuDetectionEEE9Policy600ES9_PNS0_8NullTypeES9_SD_m20ConfidenceComparatorS8_SC_EEvbT0_T1_T2_T3_T4_PT6_PT7_T5_NS1_7vsmem_tE_param_0,
	.param .align 8 .b8 _ZN3cub18CUB_300001_SM_10006detail10merge_sort30DeviceMergeSortBlockSortKernelINS2_10policy_hubIN6thrust24THRUST_300001_SM_1000_NS10device_ptrI12GpuDetectionEEE9Policy600ES9_PNS0_8NullTypeES9_SD_m20ConfidenceComparatorS8_SC_EEvbT0_T1_T2_T3_T4_PT6_PT7_T5_NS1_7vsmem_tE_param_1[8],
	.param .u64 .ptr .align 1 _ZN3cub18CUB_300001_SM_10006detail10merge_sort30DeviceMergeSortBlockSortKernelINS2_10policy_hubIN6thrust24THRUST_300001_SM_1000_NS10device_ptrI12GpuDetectionEEE9Policy600ES9_PNS0_8NullTypeES9_SD_m20ConfidenceComparatorS8_SC_EEvbT0_T1_T2_T3_T4_PT6_PT7_T5_NS1_7vsmem_tE_param_2,
	.param .align 8 .b8 _ZN3cub18CUB_300001_SM_10006detail10merge_sort30DeviceMergeSortBlockSortKernelINS2_10policy_hubIN6thrust24THRUST_300001_SM_1000_NS10device_ptrI12GpuDetectionEEE9Policy600ES9_PNS0_8NullTypeES9_SD_m20ConfidenceComparatorS8_SC_EEvbT0_T1_T2_T3_T4_PT6_PT7_T5_NS1_7vsmem_tE_param_3[8],
	.param .u64 .ptr .align 1 _ZN3cub18CUB_300001_SM_10006detail10merge_sort30DeviceMergeSortBlockSortKernelINS2_10policy_hubIN6thrust24THRUST_300001_SM_1000_NS10device_ptrI12GpuDetectionEEE9Policy600ES9_PNS0_8NullTypeES9_SD_m20ConfidenceComparatorS8_SC_EEvbT0_T1_T2_T3_T4_PT6_PT7_T5_NS1_7vsmem_tE_param_4,
	.param .u64 _ZN3cub18CUB_300001_SM_10006detail10merge_sort30DeviceMergeSortBlockSortKernelINS2_10policy_hubIN6thrust24THRUST_300001_SM_1000_NS10device_ptrI12GpuDetectionEEE9Policy600ES9_PNS0_8NullTypeES9_SD_m20ConfidenceComparatorS8_SC_EEvbT0_T1_T2_T3_T4_PT6_PT7_T5_NS1_7vsmem_tE_param_5,
	.param .u64 .ptr .align 1 _ZN3cub18CUB_300001_SM_10006detail10merge_sort30DeviceMergeSortBlockSortKernelINS2_10policy_hubIN6thrust24THRUST_300001_SM_1000_NS10device_ptrI12GpuDetectionEEE9Policy600ES9_PNS0_8NullTypeES9_SD_m20ConfidenceComparatorS8_SC_EEvbT0_T1_T2_T3_T4_PT6_PT7_T5_NS1_7vsmem_tE_param_6,
	.param .u64 .ptr .align 1 _ZN3cub18CUB_300001_SM_10006detail10merge_sort30DeviceMergeSortBlockSortKernelINS2_10policy_hubIN6thrust24THRUST_300001_SM_1000_NS10device_ptrI12GpuDetectionEEE9Policy600ES9_PNS0_8NullTypeES9_SD_m20ConfidenceComparatorS8_SC_EEvbT0_T1_T2_T3_T4_PT6_PT7_T5_NS1_7vsmem_tE_param_7,
	.param .align 1 .b8 _ZN3cub18CUB_300001_SM_10006detail10merge_sort30DeviceMergeSortBlockSortKernelINS2_10policy_hubIN6thrust24THRUST_300001_SM_1000_NS10device_ptrI12GpuDetectionEEE9Policy600ES9_PNS0_8NullTypeES9_SD_m20ConfidenceComparatorS8_SC_EEvbT0_T1_T2_T3_T4_PT6_PT7_T5_NS1_7vsmem_tE_param_8[1],
	.param .align 8 .b8 _ZN3cub18CUB_300001_SM_10006detail10merge_sort30DeviceMergeSortBlockSortKernelINS2_10policy_hubIN6thrust24THRUST_300001_SM_1000_NS10device_ptrI12GpuDetectionEEE9Policy600ES9_PNS0_8NullTypeES9_SD_m20ConfidenceComparatorS8_SC_EEvbT0_T1_T2_T3_T4_PT6_PT7_T5_NS1_7vsmem_tE_param_9[8]
)
.maxntid 256
{
	.reg .pred 	%p<57>;
	.reg .b16 	%rs<4>;
	.reg .b32 	%r<448>;
	.reg .b32 	%f<292>;
	.reg .b64 	%rd<46>;
	// demoted variable
	.shared .align 16 .b8 _ZZN3cub18CUB_300001_SM_10006detail10merge_sort30DeviceMergeSortBlockSortKernelINS2_10policy_hubIN6thrust24THRUST_300001_SM_1000_NS10device_ptrI12GpuDetectionEEE9Policy600ES9_PNS0_8NullTypeES9_SD_m20ConfidenceComparatorS8_SC_EEvbT0_T1_T2_T3_T4_PT6_PT7_T5_NS1_7vsmem_tEE19static_temp_storage[16416];
	ld.param.u64 	%rd10, [_ZN3cub18CUB_300001_SM_10006detail10merge_sort30DeviceMergeSortBlockSortKernelINS2_10policy_hubIN6thrust24THRUST_300001_SM_1000_NS10device_ptrI12GpuDetectionEEE9Policy600ES9_PNS0_8NullTypeES9_SD_m20ConfidenceComparatorS8_SC_EEvbT0_T1_T2_T3_T4_PT6_PT7_T5_NS1_7vsmem_tE_param_3];
	ld.param.u64 	%rd11, [_ZN3cub18CUB_300001_SM_10006detail10merge_sort30DeviceMergeSortBlockSortKernelINS2_10policy_hubIN6thrust24THRUST_300001_SM_1000_NS10device_ptrI12GpuDetectionEEE9Policy600ES9_PNS0_8NullTypeES9_SD_m20ConfidenceComparatorS8_SC_EEvbT0_T1_T2_T3_T4_PT6_PT7_T5_NS1_7vsmem_tE_param_1];
	ld.param.u64 	%rd8, [_ZN3cub18CUB_300001_SM_10006detail10merge_sort30DeviceMergeSortBlockSortKernelINS2_10policy_hubIN6thrust24THRUST_300001_SM_1000_NS10device_ptrI12GpuDetectionEEE9Policy600ES9_PNS0_8NullTypeES9_SD_m20ConfidenceComparatorS8_SC_EEvbT0_T1_T2_T3_T4_PT6_PT7_T5_NS1_7vsmem_tE_param_5];
	cvta.to.global.u64 	%rd1, %rd11;
	cvta.to.global.u64 	%rd2, %rd10;
	mov.u32 	%r170, %ctaid.x;
	cvt.u64.u32 	%rd12, %r170;
	mov.u32 	%r171, %nctaid.x;
	cvt.u64.u32 	%rd13, %r171;
	mul.wide.u32 	%rd3, %r170, 512;
	add.s64 	%rd14, %rd13, -1;
	setp.le.u64 	%p9, %rd14, %rd12;
	@%p9 bra 	$L__BB6_18;
	// begin inline asm
	griddepcontrol.wait;
	// end inline asm
	mov.u32 	%r273, %tid.x;
	and.b32  	%r274, %r273, 31;
	shl.b32 	%r275, %r273, 1;
	and.b32  	%r276, %r275, 1984;
	or.b32  	%r277, %r276, %r274;
	cvt.u64.u32 	%rd27, %r277;
	add.s64 	%rd28, %rd3, %rd27;
	shl.b64 	%rd29, %rd28, 5;
	add.s64 	%rd30, %rd1, %rd29;
	ld.global.v8.u32 	{%r278, %r279, %r280, %r281, %r282, %r283, %r284, %r285}, [%rd30];
	mov.b32 	%f189, %r281;
	mov.b32 	%f190, %r280;
	mov.b32 	%f191, %r279;
	mov.b32 	%f192, %r278;
	ld.global.v8.u32 	{%r286, %r287, %r288, %r289, %r290, %r291, %r292, %r293}, [%rd30+1024];
	mov.b32 	%f193, %r289;
	mov.b32 	%f194, %r288;
	mov.b32 	%f195, %r287;
	mov.b32 	%f196, %r286;
	// begin inline asm
	mov.u32 %r272, %laneid;
	// end inline asm
	add.s32 	%r294, %r272, %r276;
	shl.b32 	%r295, %r294, 5;
	mov.u32 	%r296, _ZZN3cub18CUB_300001_SM_10006detail10merge_sort30DeviceMergeSortBlockSortKernelINS2_10policy_hubIN6thrust24THRUST_300001_SM_1000_NS10device_ptrI12GpuDetectionEEE9Policy600ES9_PNS0_8NullTypeES9_SD_m20ConfidenceComparatorS8_SC_EEvbT0_T1_T2_T3_T4_PT6_PT7_T5_NS1_7vsmem_tEE19static_temp_storage;
	add.s32 	%r1, %r296, %r295;
	st.shared.v4.f32 	[%r1], {%f192, %f191, %f190, %f189};
	st.shared.v4.u32 	[%r1+16], {%r282, %r283, %r284, %r285};
	st.shared.v4.f32 	[%r1+1024], {%f196, %f195, %f194, %f193};
	st.shared.v4.u32 	[%r1+1040], {%r290, %r291, %r292, %r293};
	bar.warp.sync 	-1;
	shl.b32 	%r297, %r272, 5;
	add.s32 	%r2, %r1, %r297;
	ld.shared.v4.f32 	{%f234, %f233, %f232, %f231}, [%r2];
	ld.shared.v4.u32 	{%r298, %r404, %r403, %r402}, [%r2+16];
	mov.b32 	%f5, %r298;
	ld.shared.v4.f32 	{%f6, %f7, %f8, %f9}, [%r2+32];
	ld.shared.v4.u32 	{%r299, %r6, %r7, %r8}, [%r2+48];
	mov.b32 	%f225, %r299;
	bar.sync 	0;
	// begin inline asm
	griddepcontrol.launch_dependents;
	// end inline asm
	setp.leu.f32 	%p37, %f225, %f5;
	mov.u32 	%r399, %r8;
	mov.u32 	%r400, %r7;
	mov.u32 	%r401, %r6;
	mov.f32 	%f226, %f9;
	mov.f32 	%f227, %f8;
	mov.f32 	%f228, %f7;
	mov.f32 	%f229, %f6;
	mov.f32 	%f230, %f5;
	@%p37 bra 	$L__BB6_3;
	mov.u32 	%r399, %r402;
	mov.u32 	%r400, %r403;
	mov.u32 	%r401, %r404;
	mov.f32 	%f226, %f231;
	mov.f32 	%f227, %f232;
	mov.f32 	%f228, %f233;
	mov.f32 	%f229, %f234;
	mov.u32 	%r402, %r8;
	mov.u32 	%r403, %r7;
	mov.u32 	%r404, %r6;
	mov.f32 	%f231, %f9;
	mov.f32 	%f232, %f8;
	mov.f32 	%f233, %f7;
	mov.f32 	%f234, %f6;
	mov.f32 	%f230, %f225;
	mov.f32 	%f225, %f5;
$L__BB6_3:
	mov.b32 	%r405, 2;
$L__BB6_4:
	bar.sync 	0;
	add.s32 	%r301, %r405, -1;
	mov.u32 	%r302, %tid.x;
	shl.b32 	%r303, %r302, 6;
	mov.u32 	%r304, _ZZN3cub18CUB_300001_SM_10006detail10merge_sort30DeviceMergeSortBlockSortKernelINS2_10policy_hubIN6thrust24THRUST_300001_SM_1000_NS10device_ptrI12GpuDetectionEEE9Policy600ES9_PNS0_8NullTypeES9_SD_m20ConfidenceComparatorS8_SC_EEvbT0_T1_T2_T3_T4_PT6_PT7_T5_NS1_7vsmem_tEE19static_temp_storage;
	add.s32 	%r305, %r304, %r303;
	st.shared.v4.f32 	[%r305], {%f234, %f233, %f232, %f231};
	mov.b32 	%r306, %f230;
	st.shared.v4.u32 	[%r305+16], {%r306, %r404, %r403, %r402};
	st.shared.v4.f32 	[%r305+32], {%f229, %f228, %f227, %f226};
	mov.b32 	%r307, %f225;
	st.shared.v4.u32 	[%r305+48], {%r307, %r401, %r400, %r399};
	bar.sync 	0;
	neg.s32 	%r308, %r405;
	and.b32  	%r309, %r302, %r308;
	shl.b32 	%r310, %r309, 1;
	and.b32  	%r311, %r301, %r302;
	shl.b32 	%r312, %r311, 1;
	min.u32 	%r22, %r312, 512;
	min.u32 	%r23, %r310, 512;
	add.s32 	%r313, %r23, %r405;
	min.s32 	%r24, %r313, 512;
	add.s32 	%r314, %r24, %r405;
	min.s32 	%r25, %r314, 512;
	sub.s32 	%r315, %r24, %r23;
	sub.s32 	%r316, %r25, %r24;
	setp.lt.s32 	%p38, %r22, %r316;
	sub.s32 	%r317, %r22, %r316;
	selp.b32 	%r408, 0, %r317, %p38;
	min.s32 	%r406, %r315, %r22;
	setp.ge.s32 	%p39, %r408, %r406;
	@%p39 bra 	$L__BB6_7;
	add.s32 	%r28, %r24, %r22;
$L__BB6_6:
	sub.s32 	%r318, %r406, %r408;
	shr.u32 	%r319, %r318, 31;
	add.s32 	%r320, %r318, %r319;
	shr.s32 	%r321, %r320, 1;
	add.s32 	%r322, %r321, %r408;
	add.s32 	%r323, %r322, %r23;
	shl.b32 	%r324, %r323, 5;
	add.s32 	%r326, %r304, %r324;
	ld.shared.f32 	%f197, [%r326+16];
	not.b32 	%r327, %r322;
	add.s32 	%r328, %r28, %r327;
	shl.b32 	%r329, %r328, 5;
	add.s32 	%r330, %r304, %r329;
	ld.shared.f32 	%f198, [%r330+16];
	setp.leu.f32 	%p40, %f198, %f197;
	add.s32 	%r331, %r322, 1;
	selp.b32 	%r408, %r331, %r408, %p40;
	selp.b32 	%r406, %r406, %r322, %p40;
	setp.lt.s32 	%p41, %r408, %r406;
	@%p41 bra 	$L__BB6_6;
$L__BB6_7:
	add.s32 	%r34, %r408, %r23;
	add.s32 	%r332, %r24, %r22;
	sub.s32 	%r35, %r332, %r408;
	shl.b32 	%r333, %r34, 5;
	add.s32 	%r36, %r304, %r333;
	ld.shared.v4.f32 	{%f240, %f241, %f242, %f243}, [%r36];
	ld.shared.v4.u32 	{%r335, %r412, %r413, %r414}, [%r36+16];
	mov.b32 	%f244, %r335;
	shl.b32 	%r336, %r35, 5;
	add.s32 	%r40, %r304, %r336;
	ld.shared.v4.f32 	{%f235, %f236, %f237, %f238}, [%r40];
	ld.shared.v4.u32 	{%r337, %r409, %r410, %r411}, [%r40+16];
	mov.b32 	%f239, %r337;
	setp.ge.s32 	%p43, %r35, %r25;
	mov.pred 	%p53, 0;
	@%p43 bra 	$L__BB6_9;
	setp.ge.s32 	%p44, %r34, %r24;
	setp.gt.f32 	%p45, %f239, %f244;
	or.pred  	%p53, %p44, %p45;
$L__BB6_9:
	selp.b32 	%r402, %r411, %r414, %p53;
	selp.b32 	%r403, %r410, %r413, %p53;
	selp.b32 	%r404, %r409, %r412, %p53;
	selp.f32 	%f230, %f239, %f244, %p53;
	selp.f32 	%f231, %f238, %f243, %p53;
	selp.f32 	%f232, %f237, %f242, %p53;
	selp.f32 	%f233, %f236, %f241, %p53;
	selp.f32 	%f234, %f235, %f240, %p53;
	selp.u32 	%r338, 1, 0, %p53;
	add.s32 	%r47, %r35, %r338;
	not.pred 	%p46, %p53;
	selp.u32 	%r339, 1, 0, %p46;
	add.s32 	%r48, %r34, %r339;
	@%p46 bra 	$L__BB6_11;
	ld.shared.v4.f32 	{%f235, %f236, %f237, %f238}, [%r40+32];
	ld.shared.v4.u32 	{%r341, %r409, %r410, %r411}, [%r40+48];
	mov.b32 	%f239, %r341;
	bra.uni 	$L__BB6_12;
$L__BB6_11:
	ld.shared.v4.f32 	{%f240, %f241, %f242, %f243}, [%r36+32];
	ld.shared.v4.u32 	{%r340, %r412, %r413, %r414}, [%r36+48];
	mov.b32 	%f244, %r340;
$L__BB6_12:
	setp.ge.s32 	%p48, %r47, %r25;
	mov.pred 	%p54, 0;
	@%p48 bra 	$L__BB6_14;
	setp.ge.s32 	%p49, %r48, %r24;
	setp.gt.f32 	%p50, %f239, %f244;
	or.pred  	%p54, %p49, %p50;
$L__BB6_14:
	selp.b32 	%r399, %r411, %r414, %p54;
	selp.b32 	%r400, %r410, %r413, %p54;
	selp.b32 	%r401, %r409, %r412, %p54;
	selp.f32 	%f225, %f239, %f244, %p54;
	selp.f32 	%f226, %f238, %f243, %p54;
	selp.f32 	%f227, %f237, %f242, %p54;
	selp.f32 	%f228, %f236, %f241, %p54;
	selp.f32 	%f229, %f235, %f240, %p54;
	shl.b32 	%r64, %r405, 1;
	setp.lt.u32 	%p51, %r405, 129;
	mov.u32 	%r405, %r64;
	@%p51 bra 	$L__BB6_4;
	ld.param.s8 	%rs3, [_ZN3cub18CUB_300001_SM_10006detail10merge_sort30DeviceMergeSortBlockSortKernelINS2_10policy_hubIN6thrust24THRUST_300001_SM_1000_NS10device_ptrI12GpuDetectionEEE9Policy600ES9_PNS0_8NullTypeES9_SD_m20ConfidenceComparatorS8_SC_EEvbT0_T1_T2_T3_T4_PT6_PT7_T5_NS1_7vsmem_tE_param_0];
	bar.sync 	0;
	setp.eq.s16 	%p52, %rs3, 0;
	@%p52 bra 	$L__BB6_17;
	st.shared.v4.f32 	[%r2], {%f234, %f233, %f232, %f231};
	mov.b32 	%r342, %f230;
	st.shared.v4.u32 	[%r2+16], {%r342, %r404, %r403, %r402};
	st.shared.v4.f32 	[%r2+32], {%f229, %f228, %f227, %f226};
	mov.b32 	%r343, %f225;
	st.shared.v4.u32 	[%r2+48], {%r343, %r401, %r400, %r399};
	bar.warp.sync 	-1;
	ld.shared.v4.f32 	{%f199, %f200, %f201, %f202}, [%r1];
	ld.shared.v4.u32 	{%r344, %r345, %r346, %r347}, [%r1+16];
	ld.shared.v4.f32 	{%f203, %f204, %f205, %f206}, [%r1+1024];
	ld.shared.v4.u32 	{%r348, %r349, %r350, %r351}, [%r1+1040];
	mov.u32 	%r352, %tid.x;
	shl.b32 	%r353, %r352, 1;
	and.b32  	%r354, %r353, 1984;
	cvt.u64.u32 	%rd31, %r354;
	and.b32  	%r355, %r352, 31;
	cvt.u64.u32 	%rd32, %r355;
	mov.u32 	%r356, %ctaid.x;
	mul.wide.u32 	%rd33, %r356, 512;
	or.b64  	%rd34, %rd33, %rd32;
	add.s64 	%rd35, %rd34, %rd31;
	shl.b64 	%rd36, %rd35, 5;
	add.s64 	%rd37, %rd2, %rd36;
	mov.b32 	%r357, %f202;
	mov.b32 	%r358, %f201;
	mov.b32 	%r359, %f200;
	mov.b32 	%r360, %f199;
	st.global.v8.u32 	[%rd37], {%r360, %r359, %r358, %r357, %r344, %r345, %r346, %r347};
	mov.b32 	%r361, %f206;
	mov.b32 	%r362, %f205;
	mov.b32 	%r363, %f204;
	mov.b32 	%r364, %f203;
	st.global.v8.u32 	[%rd37+1024], {%r364, %r363, %r362, %r361, %r348, %r349, %r350, %r351};
	bra.uni 	$L__BB6_51;
$L__BB6_17:
	ld.param.u64 	%rd45, [_ZN3cub18CUB_300001_SM_10006detail10merge_sort30DeviceMergeSortBlockSortKernelINS2_10policy_hubIN6thrust24THRUST_300001_SM_1000_NS10device_ptrI12GpuDetectionEEE9Policy600ES9_PNS0_8NullTypeES9_SD_m20ConfidenceComparatorS8_SC_EEvbT0_T1_T2_T3_T4_PT6_PT7_T5_NS1_7vsmem_tE_param_6];
	st.shared.v4.f32 	[%r2], {%f234, %f233, %f232, %f231};
	mov.b32 	%r365, %f230;
	st.shared.v4.u32 	[%r2+16], {%r365, %r404, %r403, %r402};
	st.shared.v4.f32 	[%r2+32], {%f229, %f228, %f227, %f226};
	mov.b32 	%r366, %f225;
	st.shared.v4.u32 	[%r2+48], {%r366, %r401, %r400, %r399};
	bar.warp.sync 	-1;
	ld.shared.v4.f32 	{%f207, %f208, %f209, %f210}, [%r1];
	ld.shared.v4.u32 	{%r367, %r368, %r369, %r370}, [%r1+16];
	ld.shared.v4.f32 	{%f211, %f212, %f213, %f214}, [%r1+1024];
	ld.shared.v4.u32 	{%r371, %r372, %r373, %r374}, [%r1+1040];
	cvta.to.global.u64 	%rd38, %rd45;
	mov.u32 	%r375, %ctaid.x;
	mul.wide.u32 	%rd39, %r375, 512;
	mov.u32 	%r376, %tid.x;
	shl.b32 	%r377, %r376, 1;
	and.b32  	%r378, %r377, 1984;
	and.b32  	%r379, %r376, 31;
	or.b32  	%r380, %r378, %r379;
	cvt.u64.u32 	%rd40, %r380;
	add.s64 	%rd41, %rd39, %rd40;
	shl.b64 	%rd42, %rd41, 5;
	add.s64 	%rd43, %rd38, %rd42;
	mov.b32 	%r381, %f210;
	mov.b32 	%r382, %f209;
	mov.b32 	%r383, %f208;
	mov.b32 	%r384, %f207;
	st.global.v8.u32 	[%rd43], {%r384, %r383, %r382, %r381, %r367, %r368, %r369, %r370};
	mov.b32 	%r385, %f214;
	mov.b32 	%r386, %f213;
	mov.b32 	%r387, %f212;
	mov.b32 	%r388, %f211;
	st.global.v8.u32 	[%rd43+1024], {%r388, %r387, %r386, %r385, %r371, %r372, %r373, %r374};
	bra.uni 	$L__BB6_51;
$L__BB6_18:
	cvt.u32.u64 	%r172, %rd3;
	cvt.u32.u64 	%r173, %rd8;
	sub.s32 	%r174, %r173, %r172;
	min.s32 	%r65, %r174, 512;
	// begin inline asm
	griddepcontrol.wait;
	// end inline asm
	shl.b64 	%rd15, %rd3, 5;
	add.s64 	%rd16, %rd1, %rd15;
	mov.u32 	%r66, %tid.x;
	ld.global.v8.u32 	{%r175, %r176, %r177, %r178, %r422, %r421, %r420, %r419}, [%rd16];
	mov.b32 	%f254, %r175;
	mov.b32 	%f253, %r176;
	mov.b32 	%f252, %r177;
	mov.b32 	%f251, %r178;
	and.b32  	%r180, %r66, 31;
	shl.b32 	%r181, %r66, 1;
	and.b32  	%r182, %r181, 1984;
	or.b32  	%r70, %r182, %r180;
	setp.ge.s32 	%p10, %r70, %r65;
	shl.b32 	%r183, %r70, 5;
	cvt.u64.u32 	%rd17, %r183;
	add.s64 	%rd4, %rd16, %rd17;
	mov.u32 	%r415, %r419;
	mov.u32 	%r416, %r420;
	mov.u32 	%r417, %r421;
	mov.u32 	%r418, %r422;
	mov.f32 	%f246, %f251;
	mov.f32 	%f247, %f252;
	mov.f32 	%f248, %f253;
	mov.f32 	%f249, %f254;
	@%p10 bra 	$L__BB6_20;
	ld.global.v8.u32 	{%r184, %r185, %r186, %r187, %r418, %r417, %r416, %r415}, [%rd4];
	mov.b32 	%f249, %r184;
	mov.b32 	%f248, %r185;
	mov.b32 	%f247, %r186;
	mov.b32 	%f246, %r187;
$L__BB6_20:
	add.s32 	%r189, %r70, 32;
	setp.ge.s32 	%p11, %r189, %r65;
	@%p11 bra 	$L__BB6_22;
	ld.global.v8.u32 	{%r190, %r191, %r192, %r193, %r422, %r421, %r420, %r419}, [%rd4+1024];
	mov.b32 	%f254, %r190;
	mov.b32 	%f253, %r191;
	mov.b32 	%f252, %r192;
	mov.b32 	%f251, %r193;
$L__BB6_22:
	// begin inline asm
	mov.u32 %r195, %laneid;
	// end inline asm
	add.s32 	%r197, %r195, %r182;
	shl.b32 	%r198, %r197, 5;
	mov.u32 	%r199, _ZZN3cub18CUB_300001_SM_10006detail10merge_sort30DeviceMergeSortBlockSortKernelINS2_10policy_hubIN6thrust24THRUST_300001_SM_1000_NS10device_ptrI12GpuDetectionEEE9Policy600ES9_PNS0_8NullTypeES9_SD_m20ConfidenceComparatorS8_SC_EEvbT0_T1_T2_T3_T4_PT6_PT7_T5_NS1_7vsmem_tEE19static_temp_storage;
	add.s32 	%r84, %r199, %r198;
	st.shared.v4.f32 	[%r84], {%f249, %f248, %f247, %f246};
	st.shared.v4.u32 	[%r84+16], {%r418, %r417, %r416, %r415};
	st.shared.v4.f32 	[%r84+1024], {%f254, %f253, %f252, %f251};
	st.shared.v4.u32 	[%r84+1040], {%r422, %r421, %r420, %r419};
	bar.warp.sync 	-1;
	shl.b32 	%r202, %r195, 5;
	add.s32 	%r85, %r84, %r202;
	ld.shared.v4.f32 	{%f279, %f278, %f277, %f276}, [%r85];
	ld.shared.v4.u32 	{%r203, %r437, %r436, %r435}, [%r85+16];
	mov.b32 	%f275, %r203;
	ld.shared.v4.f32 	{%f259, %f258, %f257, %f256}, [%r85+32];
	ld.shared.v4.u32 	{%r204, %r425, %r424, %r423}, [%r85+48];
	mov.b32 	%f255, %r204;
	bar.sync 	0;
	// begin inline asm
	griddepcontrol.launch_dependents;
	// end inline asm
	or.b32  	%r205, %r181, 1;
	setp.lt.u32 	%p12, %r205, %r65;
	@%p12 bra 	$L__BB6_24;
	mov.u32 	%r423, %r435;
	mov.u32 	%r424, %r436;
	mov.u32 	%r425, %r437;
	mov.f32 	%f255, %f275;
	mov.f32 	%f256, %f276;
	mov.f32 	%f257, %f277;
	mov.f32 	%f258, %f278;
	mov.f32 	%f259, %f279;
$L__BB6_24:
	setp.ge.u32 	%p13, %r181, %r65;
	setp.leu.f32 	%p14, %f255, %f275;
	or.pred  	%p15, %p13, %p14;
	mov.u32 	%r432, %r423;
	mov.u32 	%r433, %r424;
	mov.u32 	%r434, %r425;
	mov.f32 	%f270, %f255;
	mov.f32 	%f271, %f256;
	mov.f32 	%f272, %f257;
	mov.f32 	%f273, %f258;
	mov.f32 	%f274, %f259;
	@%p15 bra 	$L__BB6_26;
	mov.u32 	%r432, %r435;
	mov.u32 	%r433, %r436;
	mov.u32 	%r434, %r437;
	mov.f32 	%f270, %f275;
	mov.f32 	%f271, %f276;
	mov.f32 	%f272, %f277;
	mov.f32 	%f273, %f278;
	mov.f32 	%f274, %f279;
	mov.u32 	%r435, %r423;
	mov.u32 	%r436, %r424;
	mov.u32 	%r437, %r425;
	mov.f32 	%f275, %f255;
	mov.f32 	%f276, %f256;
	mov.f32 	%f277, %f257;
	mov.f32 	%f278, %f258;
	mov.f32 	%f279, %f259;
$L__BB6_26:
	mov.b32 	%r438, 2;
$L__BB6_27:
	bar.sync 	0;
	add.s32 	%r207, %r438, -1;
	shl.b32 	%r208, %r66, 6;
	mov.u32 	%r209, _ZZN3cub18CUB_300001_SM_10006detail10merge_sort30DeviceMergeSortBlockSortKernelINS2_10policy_hubIN6thrust24THRUST_300001_SM_1000_NS10device_ptrI12GpuDetectionEEE9Policy600ES9_PNS0_8NullTypeES9_SD_m20ConfidenceComparatorS8_SC_EEvbT0_T1_T2_T3_T4_PT6_PT7_T5_NS1_7vsmem_tEE19static_temp_storage;
	add.s32 	%r210, %r209, %r208;
	st.shared.v4.f32 	[%r210], {%f279, %f278, %f277, %f276};
	mov.b32 	%r211, %f275;
	st.shared.v4.u32 	[%r210+16], {%r211, %r437, %r436, %r435};
	st.shared.v4.f32 	[%r210+32], {%f274, %f273, %f272, %f271};
	mov.b32 	%r212, %f270;
	st.shared.v4.u32 	[%r210+48], {%r212, %r434, %r433, %r432};
	bar.sync 	0;
	neg.s32 	%r213, %r438;
	and.b32  	%r214, %r66, %r213;
	shl.b32 	%r215, %r214, 1;
	and.b32  	%r216, %r207, %r66;
	shl.b32 	%r217, %r216, 1;
	min.s32 	%r108, %r217, %r65;
	min.s32 	%r109, %r215, %r65;
	add.s32 	%r218, %r109, %r438;
	min.s32 	%r110, %r218, %r65;
	add.s32 	%r219, %r110, %r438;
	min.s32 	%r111, %r219, %r65;
	sub.s32 	%r220, %r110, %r109;
	sub.s32 	%r221, %r111, %r110;
	setp.lt.s32 	%p16, %r108, %r221;
	sub.s32 	%r222, %r108, %r221;
	selp.b32 	%r441, 0, %r222, %p16;
	min.s32 	%r439, %r220, %r108;
	setp.ge.s32 	%p17, %r441, %r439;
	@%p17 bra 	$L__BB6_30;
	add.s32 	%r114, %r110, %r108;
$L__BB6_29:
	sub.s32 	%r223, %r439, %r441;
	shr.u32 	%r224, %r223, 31;
	add.s32 	%r225, %r223, %r224;
	shr.s32 	%r226, %r225, 1;
	add.s32 	%r227, %r226, %r441;
	add.s32 	%r228, %r227, %r109;
	shl.b32 	%r229, %r228, 5;
	add.s32 	%r231, %r209, %r229;
	ld.shared.f32 	%f187, [%r231+16];
	not.b32 	%r232, %r227;
	add.s32 	%r233, %r114, %r232;
	shl.b32 	%r234, %r233, 5;
	add.s32 	%r235, %r209, %r234;
	ld.shared.f32 	%f188, [%r235+16];
	setp.leu.f32 	%p18, %f188, %f187;
	add.s32 	%r236, %r227, 1;
	selp.b32 	%r441, %r236, %r441, %p18;
	selp.b32 	%r439, %r439, %r227, %p18;
	setp.lt.s32 	%p19, %r441, %r439;
	@%p19 bra 	$L__BB6_29;
$L__BB6_30:
	add.s32 	%r120, %r441, %r109;
	add.s32 	%r237, %r110, %r108;
	sub.s32 	%r121, %r237, %r441;
	shl.b32 	%r238, %r120, 5;
	add.s32 	%r122, %r209, %r238;
	ld.shared.v4.f32 	{%f285, %f286, %f287, %f288}, [%r122];
	ld.shared.v4.u32 	{%r240, %r445, %r446, %r447}, [%r122+16];
	mov.b32 	%f289, %r240;
	shl.b32 	%r241, %r121, 5;
	add.s32 	%r126, %r209, %r241;
	ld.shared.v4.f32 	{%f280, %f281, %f282, %f283}, [%r126];
	ld.shared.v4.u32 	{%r242, %r442, %r443, %r444}, [%r126+16];
	mov.b32 	%f284, %r242;
	setp.ge.s32 	%p21, %r121, %r111;
	mov.pred 	%p55, 0;
	@%p21 bra 	$L__BB6_32;
	setp.ge.s32 	%p22, %r120, %r110;
	setp.gt.f32 	%p23, %f284, %f289;
	or.pred  	%p55, %p22, %p23;
$L__BB6_32:
	selp.b32 	%r435, %r444, %r447, %p55;
	selp.b32 	%r436, %r443, %r446, %p55;
	selp.b32 	%r437, %r442, %r445, %p55;
	selp.f32 	%f275, %f284, %f289, %p55;
	selp.f32 	%f276, %f283, %f288, %p55;
	selp.f32 	%f277, %f282, %f287, %p55;
	selp.f32 	%f278, %f281, %f286, %p55;
	selp.f32 	%f279, %f280, %f285, %p55;
	selp.u32 	%r243, 1, 0, %p55;
	add.s32 	%r133, %r121, %r243;
	not.pred 	%p24, %p55;
	selp.u32 	%r244, 1, 0, %p24;
	add.s32 	%r134, %r120, %r244;
	@%p24 bra 	$L__BB6_34;
	ld.shared.v4.f32 	{%f280, %f281, %f282, %f283}, [%r126+32];
	ld.shared.v4.u32 	{%r246, %r442, %r443, %r444}, [%r126+48];
	mov.b32 	%f284, %r246;
	bra.uni 	$L__BB6_35;
$L__BB6_34:
	ld.shared.v4.f32 	{%f285, %f286, %f287, %f288}, [%r122+32];
	ld.shared.v4.u32 	{%r245, %r445, %r446, %r447}, [%r122+48];
	mov.b32 	%f289, %r245;
$L__BB6_35:
	setp.ge.s32 	%p26, %r133, %r111;
	mov.pred 	%p56, 0;
	@%p26 bra 	$L__BB6_37;
	setp.ge.s32 	%p27, %r134, %r110;
	setp.gt.f32 	%p28, %f284, %f289;
	or.pred  	%p56, %p27, %p28;
$L__BB6_37:
	selp.b32 	%r432, %r444, %r447, %p56;
	selp.b32 	%r433, %r443, %r446, %p56;
	selp.b32 	%r434, %r442, %r445, %p56;
	selp.f32 	%f270, %f284, %f289, %p56;
	selp.f32 	%f271, %f283, %f288, %p56;
	selp.f32 	%f272, %f282, %f287, %p56;
	selp.f32 	%f273, %f281, %f286, %p56;
	selp.f32 	%f274, %f280, %f285, %p56;
	shl.b32 	%r150, %r438, 1;
	setp.lt.u32 	%p29, %r438, 129;
	mov.u32 	%r438, %r150;
	@%p29 bra 	$L__BB6_27;
	ld.param.s8 	%rs2, [_ZN3cub18CUB_300001_SM_10006detail10merge_sort30DeviceMergeSortBlockSortKernelINS2_10policy_hubIN6thrust24THRUST_300001_SM_1000_NS10device_ptrI12GpuDetectionEEE9Policy600ES9_PNS0_8NullTypeES9_SD_m20ConfidenceComparatorS8_SC_EEvbT0_T1_T2_T3_T4_PT6_PT7_T5_NS1_7vsmem_tE_param_0];
	add.s32 	%r151, %r70, 32;
	mov.u32 	%r247, %ctaid.x;
	mul.wide.u32 	%rd5, %r247, 512;
	bar.sync 	0;
	setp.eq.s16 	%p30, %rs2, 0;
	@%p30 bra 	$L__BB6_45;
	st.shared.v4.f32 	[%r85], {%f279, %f278, %f277, %f276};
	mov.b32 	%r248, %f275;
	st.shared.v4.u32 	[%r85+16], {%r248, %r437, %r436, %r435};
	st.shared.v4.f32 	[%r85+32], {%f274, %f273, %f272, %f271};
	mov.b32 	%r249, %f270;
	st.shared.v4.u32 	[%r85+48], {%r249, %r434, %r433, %r432};
	bar.warp.sync 	-1;
	ld.shared.v4.f32 	{%f171, %f172, %f173, %f174}, [%r84];
	ld.shared.v4.u32 	{%r155, %r154, %r153, %r152}, [%r84+16];
	ld.shared.v4.f32 	{%f175, %f176, %f177, %f178}, [%r84+1024];
	ld.shared.v4.u32 	{%r159, %r158, %r157, %r156}, [%r84+1040];
	setp.eq.s32 	%p31, %r66, 0;
	@%p31 bra 	$L__BB6_40;
	bra.uni 	$L__BB6_41;
$L__BB6_40:
	st.volatile.shared.u32 	[_ZZN3cub18CUB_300001_SM_10006detail10merge_sort30DeviceMergeSortBlockSortKernelINS2_10policy_hubIN6thrust24THRUST_300001_SM_1000_NS10device_ptrI12GpuDetectionEEE9Policy600ES9_PNS0_8NullTypeES9_SD_m20ConfidenceComparatorS8_SC_EEvbT0_T1_T2_T3_T4_PT6_PT7_T5_NS1_7vsmem_tEE19static_temp_storage+16384], %r65;
$L__BB6_41:
	bar.sync 	0;
	ld.volatile.shared.u32 	%r168, [_ZZN3cub18CUB_300001_SM_10006detail10merge_sort30DeviceMergeSortBlockSortKernelINS2_10policy_hubIN6thrust24THRUST_300001_SM_1000_NS10device_ptrI12GpuDetectionEEE9Policy600ES9_PNS0_8NullTypeES9_SD_m20ConfidenceComparatorS8_SC_EEvbT0_T1_T2_T3_T4_PT6_PT7_T5_NS1_7vsmem_tEE19static_temp_storage+16384];
	mov.u32 	%r250, %tid.x;
	shl.b32 	%r251, %r250, 1;
	and.b32  	%r252, %r251, 1984;
	cvt.u64.u32 	%rd18, %r252;
	and.b32  	%r253, %r250, 31;
	cvt.u64.u32 	%rd19, %r253;
	add.s64 	%rd20, %rd5, %rd19;
	add.s64 	%rd21, %rd20, %rd18;
	setp.ge.s32 	%p32, %r70, %r168;
	shl.b64 	%rd22, %rd21, 5;
	add.s64 	%rd6, %rd2, %rd22;
	@%p32 bra 	$L__BB6_43;
	mov.b32 	%r254, %f171;
	mov.b32 	%r255, %f172;
	mov.b32 	%r256, %f173;
	mov.b32 	%r257, %f174;
	st.global.v8.u32 	[%rd6], {%r254, %r255, %r256, %r257, %r155, %r154, %r153, %r152};
$L__BB6_43:
	setp.ge.s32 	%p33, %r151, %r168;
	@%p33 bra 	$L__BB6_51;
	mov.b32 	%r258, %f175;
	mov.b32 	%r259, %f176;
	mov.b32 	%r260, %f177;
	mov.b32 	%r261, %f178;
	st.global.v8.u32 	[%rd6+1024], {%r258, %r259, %r260, %r261, %r159, %r158, %r157, %r156};
	bra.uni 	$L__BB6_51;
$L__BB6_45:
	st.shared.v4.f32 	[%r85], {%f279, %f278, %f277, %f276};
	mov.b32 	%r262, %f275;
	st.shared.v4.u32 	[%r85+16], {%r262, %r437, %r436, %r435};
	st.shared.v4.f32 	[%r85+32], {%f274, %f273, %f272, %f271};
	mov.b32 	%r263, %f270;
	st.shared.v4.u32 	[%r85+48], {%r263, %r434, %r433, %r432};
	bar.warp.sync 	-1;
	ld.shared.v4.f32 	{%f179, %f180, %f181, %f182}, [%r84];
	ld.shared.v4.u32 	{%r163, %r162, %r161, %r160}, [%r84+16];
	ld.shared.v4.f32 	{%f183, %f184, %f185, %f186}, [%r84+1024];
	ld.shared.v4.u32 	{%r167, %r166, %r165, %r164}, [%r84+1040];
	setp.eq.s32 	%p34, %r66, 0;
	@%p34 bra 	$L__BB6_46;
	bra.uni 	$L__BB6_47;
$L__BB6_46:
	st.volatile.shared.u32 	[_ZZN3cub18CUB_300001_SM_10006detail10merge_sort30DeviceMergeSortBlockSortKernelINS2_10policy_hubIN6thrust24THRUST_300001_SM_1000_NS10device_ptrI12GpuDetectionEEE9Policy600ES9_PNS0_8NullTypeES9_SD_m20ConfidenceComparatorS8_SC_EEvbT0_T1_T2_T3_T4_PT6_PT7_T5_NS1_7vsmem_tEE19static_temp_storage+16384], %r65;
$L__BB6_47:
	ld.param.u64 	%rd44, [_ZN3cub18CUB_300001_SM_10006detail10merge_sort30DeviceMergeSortBlockSortKernelINS2_10policy_hubIN6thrust24THRUST_300001_SM_1000_NS10device_ptrI12GpuDetectionEEE9Policy600ES9_PNS0_8NullTypeES9_SD_m20ConfidenceComparatorS8_SC_EEvbT0_T1_T2_T3_T4_PT6_PT7_T5_NS1_7vsmem_tE_param_6];
	bar.sync 	0;
	ld.volatile.shared.u32 	%r169, [_ZZN3cub18CUB_300001_SM_10006detail10merge_sort30DeviceMergeSortBlockSortKernelINS2_10policy_hubIN6thrust24THRUST_300001_SM_1000_NS10device_ptrI12GpuDetectionEEE9Policy600ES9_PNS0_8NullTypeES9_SD_m20ConfidenceComparatorS8_SC_EEvbT0_T1_T2_T3_T4_PT6_PT7_T5_NS1_7vsmem_tEE19static_temp_storage+16384];
	setp.ge.s32 	%p35, %r70, %r169;
	cvt.u64.u32 	%rd23, %r70;
	add.s64 	%rd24, %rd5, %rd23;
	cvta.to.global.u64 	%rd25, %rd44;
	shl.b64 	%rd26, %rd24, 5;
	add.s64 	%rd7, %rd25, %rd26;
	@%p35 bra 	$L__BB6_49;
	mov.b32 	%r264, %f179;
	mov.b32 	%r265, %f180;
	mov.b32 	%r266, %f181;
	mov.b32 	%r267, %f182;
	st.global.v8.u32 	[%rd7], {%r264, %r265, %r266, %r267, %r163, %r162, %r161, %r160};
$L__BB6_49:
	setp.ge.s32 	%p36, %r151, %r169;
	@%p36 bra 	$L__BB6_51;
	mov.b32 	%r268, %f183;
	mov.b32 	%r269, %f184;
	mov.b32 	%r270, %f185;
	mov.b32 	%r271, %f186;
	st.global.v8.u32 	[%rd7+1024], {%r268, %r269, %r270, %r271, %r167, %r166, %r165, %r164};
$L__BB6_51:
	ret;

}
	// .globl	_ZN3cub18CUB_300001_SM_10006detail10merge_sort30DeviceMergeSortPartitionKernelIN6thrust24THRUST_300001_SM_1000_NS10device_ptrI12GpuDetectionEEm20ConfidenceComparatorS7_EEvbT_PT2_T0_SD_PSD_T1_SD_i
.visible .entry _ZN3cub18CUB_300001_SM_10006detail10merge_sort30DeviceMergeSortPartitionKernelIN6thrust24THRUST_300001_SM_1000_NS10device_ptrI12GpuDetectionEEm20ConfidenceComparatorS7_EEvbT_PT2_T0_SD_PSD_T1_SD_i(
	.param .u8 _ZN3cub18CUB_300001_SM_10006detail10merge_sort30DeviceMergeSortPartitionKernelIN6thrust24THRUST_300001_SM_1000_NS10device_ptrI12GpuDetectionEEm20ConfidenceComparatorS7_EEvbT_PT2_T0_SD_PSD_T1_SD_i_param_0,
	.param .align 8 .b8 _ZN3cub18CUB_300001_SM_10006detail10merge_sort30DeviceMergeSortPartitionKernelIN6thrust24THRUST_300001_SM_1000_NS10device_ptrI12GpuDetectionEEm20ConfidenceComparatorS7_EEvbT_PT2_T0_SD_PSD_T1_SD_i_param_1[8],
	.param .u64 .ptr .align 1 _ZN3cub18CUB_300001_SM_10006detail10merge_sort30DeviceMergeSortPartitionKernelIN6thrust24THRUST_300001_SM_1000_NS10device_ptrI12GpuDetectionEEm20ConfidenceComparatorS7_EEvbT_PT2_T0_SD_PSD_T1_SD_i_param_2,
	.param .u64 _ZN3cub18CUB_300001_SM_10006detail10merge_sort30DeviceMergeSortPartitionKernelIN6thrust24THRUST_300001_SM_1000_NS10device_ptrI12GpuDetectionEEm20ConfidenceComparatorS7_EEvbT_PT2_T0_SD_PSD_T1_SD_i_param_3,
	.param .u64 _ZN3cub18CUB_300001_SM_10006detail10merge_sort30DeviceMergeSortPartitionKernelIN6thrust24THRUST_300001_SM_1000_NS10device_ptrI12GpuDetectionEEm20ConfidenceComparatorS7_EEvbT_PT2_T0_SD_PSD_T1_SD_i_param_4,
	.param .u64 .ptr .align 1 _ZN3cub18CUB_300001_SM_10006detail10merge_sort30DeviceMergeSortPartitionKernelIN6thrust24THRUST_300001_SM_1000_NS10device_ptrI12GpuDetectionEEm20ConfidenceComparatorS7_EEvbT_PT2_T0_SD_PSD_T1_SD_i_param_5,
	.param .align 1 .b8 _ZN3cub18CUB_300001_SM_10006detail10merge_sort30DeviceMergeSortPartitionKernelIN6thrust24THRUST_300001_SM_1000_NS10device_ptrI12GpuDetectionEEm20ConfidenceComparatorS7_EEvbT_PT2_T0_SD_PSD_T1_SD_i_param_6[1],
	.param .u64 _ZN3cub18CUB_300001_SM_10006detail10merge_sort30DeviceMergeSortPartitionKernelIN6thrust24THRUST_300001_SM_1000_NS10device_ptrI12GpuDetectionEEm20ConfidenceComparatorS7_EEvbT_PT2_T0_SD_PSD_T1_SD_i_param_7,
	.param .u32 _ZN3cub18CUB_300001_SM_10006detail10merge_sort30DeviceMergeSortPartitionKernelIN6thrust24THRUST_300001_SM_1000_NS10device_ptrI12GpuDetectionEEm20ConfidenceComparatorS7_EEvbT_PT2_T0_SD_PSD_T1_SD_i_param_8
)
{
	.reg .pred 	%p<10>;
	.reg .b16 	%rs<2>;
	.reg .b32 	%r<6>;
	.reg .b32 	%f<5>;
	.reg .b64 	%rd<86>;

	ld.param.u64 	%rd27, [_ZN3cub18CUB_300001_SM_10006detail10merge_sort30DeviceMergeSortPartitionKernelIN6thrust24THRUST_300001_SM_1000_NS10device_ptrI12GpuDetectionEEm20ConfidenceComparatorS7_EEvbT_PT2_T0_SD_PSD_T1_SD_i_param_1];
	ld.param.s8 	%rs1, [_ZN3cub18CUB_300001_SM_10006detail10merge_sort30DeviceMergeSortPartitionKernelIN6thrust24THRUST_300001_SM_1000_NS10device_ptrI12GpuDetectionEEm20ConfidenceComparatorS7_EEvbT_PT2_T0_SD_PSD_T1_SD_i_param_0];
	ld.param.u64 	%rd28, [_ZN3cub18CUB_300001_SM_10006detail10merge_sort30DeviceMergeSortPartitionKernelIN6thrust24THRUST_300001_SM_1000_NS10device_ptrI12GpuDetectionEEm20ConfidenceComparatorS7_EEvbT_PT2_T0_SD_PSD_T1_SD_i_param_2];
	ld.param.u64 	%rd29, [_ZN3cub18CUB_300001_SM_10006detail10merge_sort30DeviceMergeSortPartitionKernelIN6thrust24THRUST_300001_SM_1000_NS10device_ptrI12GpuDetectionEEm20ConfidenceComparatorS7_EEvbT_PT2_T0_SD_PSD_T1_SD_i_param_3];
	ld.param.u64 	%rd30, [_ZN3cub18CUB_300001_SM_10006detail10merge_sort30DeviceMergeSortPartitionKernelIN6thrust24THRUST_300001_SM_1000_NS10device_ptrI12GpuDetectionEEm20ConfidenceComparatorS7_EEvbT_PT2_T0_SD_PSD_T1_SD_i_param_4];
	ld.param.u64 	%rd32, [_ZN3cub18CUB_300001_SM_10006detail10merge_sort30DeviceMergeSortPartitionKernelIN6thrust24THRUST_300001_SM_1000_NS10device_ptrI12GpuDetectionEEm20ConfidenceComparatorS7_EEvbT_PT2_T0_SD_PSD_T1_SD_i_param_5];
	ld.param.u64 	%rd31, [_ZN3cub18CUB_300001_SM_10006detail10merge_sort30DeviceMergeSortPartitionKernelIN6thrust24THRUST_300001_SM_1000_NS10device_ptrI12GpuDetectionEEm20ConfidenceComparatorS7_EEvbT_PT2_T0_SD_PSD_T1_SD_i_param_7];
	ld.param.u32 	%r1, [_ZN3cub18CUB_300001_SM_10006detail10merge_sort30DeviceMergeSortPartitionKernelIN6thrust24THRUST_300001_SM_1000_NS10device_ptrI12GpuDetectionEEm20ConfidenceComparatorS7_EEvbT_PT2_T0_SD_PSD_T1_SD_i_param_8];
	cvta.to.global.u64 	%rd1, %rd32;
	mov.u32 	%r2, %ntid.x;
	mov.u32 	%r3, %ctaid.x;
	mov.u32 	%r4, %tid.x;
	mad.lo.s32 	%r5, %r2, %r3, %r4;
	cvt.u64.u32 	%rd2, %r5;
	setp.le.u64 	%p1, %rd30, %rd2;
	@%p1 bra 	$L__BB7_11;
	shr.u64 	%rd33, %rd31, 1;
	add.s64 	%rd4, %rd31, 4294967295;
	neg.s64 	%rd34, %rd31;
	and.b64  	%rd35, %rd34, %rd2;
	cvt.s64.s32 	%rd5, %r1;
	mul.lo.s64 	%rd36, %rd35, %rd5;
	mul.lo.s64 	%rd37, %rd33, %rd5;
	min.u64 	%rd6, %rd36, %rd29;
	not.b64 	%rd38, %rd36;
	min.u64 	%rd39, %rd37, %rd38;
	add.s64 	%rd40, %rd39, %rd36;
	min.u64 	%rd7, %rd40, %rd29;
	not.b64 	%rd41, %rd7;
	min.u64 	%rd42, %rd37, %rd41;
	add.s64 	%rd43, %rd42, %rd7;
	min.u64 	%rd8, %rd43, %rd29;
	// begin inline asm
	griddepcontrol.wait;
	// end inline asm
	add.s64 	%rd44, %rd2, 1;
	setp.ne.s64 	%p2, %rd44, %rd30;
	@%p2 bra 	$L__BB7_3;
	shl.b64 	%rd79, %rd2, 3;
	add.s64 	%rd80, %rd1, %rd79;
	st.global.u64 	[%rd80], %rd7;
	bra.uni 	$L__BB7_11;
$L__BB7_3:
	sub.s64 	%rd45, %rd8, %rd6;
	and.b64  	%rd46, %rd4, %rd2;
	mul.lo.s64 	%rd47, %rd46, %rd5;
	min.u64 	%rd9, %rd47, %rd45;
	setp.eq.s16 	%p3, %rs1, 0;
	@%p3 bra 	$L__BB7_7;
	sub.s64 	%rd48, %rd7, %rd6;
	sub.s64 	%rd49, %rd8, %rd7;
	max.u64 	%rd50, %rd9, %rd49;
	sub.s64 	%rd85, %rd50, %rd49;
	min.u64 	%rd81, %rd48, %rd9;
	setp.ge.u64 	%p4, %rd85, %rd81;
	@%p4 bra 	$L__BB7_10;
	cvta.to.global.u64 	%rd12, %rd27;
	add.s64 	%rd13, %rd9, %rd7;
$L__BB7_6:
	sub.s64 	%rd51, %rd81, %rd85;
	shr.u64 	%rd52, %rd51, 1;
	add.s64 	%rd53, %rd52, %rd85;
	add.s64 	%rd54, %rd53, %rd6;
	shl.b64 	%rd55, %rd54, 5;
	add.s64 	%rd56, %rd12, %rd55;
	ld.global.f32 	%f1, [%rd56+16];
	not.b64 	%rd57, %rd53;
	add.s64 	%rd58, %rd13, %rd57;
	shl.b64 	%rd59, %rd58, 5;
	add.s64 	%rd60, %rd12, %rd59;
	ld.global.f32 	%f2, [%rd60+16];
	setp.leu.f32 	%p5, %f2, %f1;
	add.s64 	%rd61, %rd53, 1;
	selp.b64 	%rd85, %rd61, %rd85, %p5;
	selp.b64 	%rd81, %rd81, %rd53, %p5;
	setp.lt.u64 	%p6, %rd85, %rd81;
	@%p6 bra 	$L__BB7_6;
	bra.uni 	$L__BB7_10;
$L__BB7_7:
	sub.s64 	%rd62, %rd7, %rd6;
	sub.s64 	%rd63, %rd8, %rd7;
	max.u64 	%rd64, %rd9, %rd63;
	sub.s64 	%rd85, %rd64, %rd63;
	min.u64 	%rd83, %rd62, %rd9;
	setp.ge.u64 	%p7, %rd85, %rd83;
	@%p7 bra 	$L__BB7_10;
	cvta.to.global.u64 	%rd20, %rd28;
	add.s64 	%rd21, %rd9, %rd7;
$L__BB7_9:
	sub.s64 	%rd65, %rd83, %rd85;
	shr.u64 	%rd66, %rd65, 1;
	add.s64 	%rd67, %rd66, %rd85;
	add.s64 	%rd68, %rd67, %rd6;
	shl.b64 	%rd69, %rd68, 5;
	add.s64 	%rd70, %rd20, %rd69;
	ld.global.f32 	%f3, [%rd70+16];
	not.b64 	%rd71, %rd67;
	add.s64 	%rd72, %rd21, %rd71;
	shl.b64 	%rd73, %rd72, 5;
	add.s64 	%rd74, %rd20, %rd73;
	ld.global.f32 	%f4, [%rd74+16];
	setp.leu.f32 	%p8, %f4, %f3;
	add.s64 	%rd75, %rd67, 1;
	selp.b64 	%rd85, %rd75, %rd85, %p8;
	selp.b64 	%rd83, %rd83, %rd67, %p8;
	setp.lt.u64 	%p9, %rd85, %rd83;
	@%p9 bra 	$L__BB7_9;
$L__BB7_10:
	add.s64 	%rd76, %rd85, %rd6;
	shl.b64 	%rd77, %rd2, 3;
	add.s64 	%rd78, %rd1, %rd77;
	st.global.u64 	[%rd78], %rd76;
$L__BB7_11:
	ret;

}
	// .globl	_ZN3cub18CUB_300001_SM_10006detail10merge_sort26DeviceMergeSortMergeKernelINS2_10policy_hubIN6thrust24THRUST_300001_SM_1000_NS10device_ptrI12GpuDetectionEEE9Policy600ES9_PNS0_8NullTypeES9_SD_m20ConfidenceComparatorS8_SC_EEvbT2_T3_T4_PT6_PT7_T5_PSH_SH_NS1_7vsmem_tE
.visible .entry _ZN3cub18CUB_300001_SM_10006detail10merge_sort26DeviceMergeSortMergeKernelINS2_10policy_hubIN6thrust24THRUST_300001_SM_1000_NS10device_ptrI12GpuDetectionEEE9Policy600ES9_PNS0_8NullTypeES9_SD_m20ConfidenceComparatorS8_SC_EEvbT2_T3_T4_PT6_PT7_T5_PSH_SH_NS1_7vsmem_tE(
	.param .u8 _ZN3cub18CUB_300001_SM_10006detail10merge_sort26DeviceMergeSortMergeKernelINS2_10policy_hubIN6thrust24THRUST_300001_SM_1000_NS10device_ptrI12GpuDetectionEEE9Policy600ES9_PNS0_8NullTypeES9_SD_m20ConfidenceComparatorS8_SC_EEvbT2_T3_T4_PT6_PT7_T5_PSH_SH_NS1_7vsmem_tE_param_0,
	.param .align 8 .b8 _ZN3cub18CUB_300001_SM_10006detail10merge_sort26DeviceMergeSortMergeKernelINS2_10policy_hubIN6thrust24THRUST_300001_SM_1000_NS10device_ptrI12GpuDetectionEEE9Policy600ES9_PNS0_8NullTypeES9_SD_m20ConfidenceComparatorS8_SC_EEvbT2_T3_T4_PT6_PT7_T5_PSH_SH_NS1_7vsmem_tE_param_1[8],
	.param .u64 .ptr .align 1 _ZN3cub18CUB_300001_SM_10006detail10merge_sort26DeviceMergeSortMergeKernelINS2_10policy_hubIN6thrust24THRUST_300001_SM_1000_NS10device_ptrI12GpuDetectionEEE9Policy600ES9_PNS0_8NullTypeES9_SD_m20ConfidenceComparatorS8_SC_EEvbT2_T3_T4_PT6_PT7_T5_PSH_SH_NS1_7vsmem_tE_param_2,
	.param .u64 _ZN3cub18CUB_300001_SM_10006detail10merge_sort26DeviceMergeSortMergeKernelINS2_10policy_hubIN6thrust24THRUST_300001_SM_1000_NS10device_ptrI12GpuDetectionEEE9Policy600ES9_PNS0_8NullTypeES9_SD_m20ConfidenceComparatorS8_SC_EEvbT2_T3_T4_PT6_PT7_T5_PSH_SH_NS1_7vsmem_tE_param_3,
	.param .u64 .ptr .align 1 _ZN3cub18CUB_300001_SM_10006detail10merge_sort26DeviceMergeSortMergeKernelINS2_10policy_hubIN6thrust24THRUST_300001_SM_1000_NS10device_ptrI12GpuDetectionEEE9Policy600ES9_PNS0_8NullTypeES9_SD_m20ConfidenceComparatorS8_SC_EEvbT2_T3_T4_PT6_PT7_T5_PSH_SH_NS1_7vsmem_tE_param_4,
	.param .u64 .ptr .align 1 _ZN3cub18CUB_300001_SM_10006detail10merge_sort26DeviceMergeSortMergeKernelINS2_10policy_hubIN6thrust24THRUST_300001_SM_1000_NS10device_ptrI12GpuDetectionEEE9Policy600ES9_PNS0_8NullTypeES9_SD_m20ConfidenceComparatorS8_SC_EEvbT2_T3_T4_PT6_PT7_T5_PSH_SH_NS1_7vsmem_tE_param_5,
	.param .align 1 .b8 _ZN3cub18CUB_300001_SM_10006detail10merge_sort26DeviceMergeSortMergeKernelINS2_10policy_hubIN6thrust24THRUST_300001_SM_1000_NS10device_ptrI12GpuDetectionEEE9Policy600ES9_PNS0_8NullTypeES9_SD_m20ConfidenceComparatorS8_SC_EEvbT2_T3_T4_PT6_PT7_T5_PSH_SH_NS1_7vsmem_tE_param_6[1],
	.param .u64 .ptr .align 1 _ZN3cub18CUB_300001_SM_10006detail10merge_sort26DeviceMergeSortMergeKernelINS2_10policy_hubIN6thrust24THRUST_300001_SM_1000_NS10device_ptrI12GpuDetectionEEE9Policy600ES9_PNS0_8NullTypeES9_SD_m20ConfidenceComparatorS8_SC_EEvbT2_T3_T4_PT6_PT7_T5_PSH_SH_NS1_7vsmem_tE_param_7,
	.param .u64 _ZN3cub18CUB_300001_SM_10006detail10merge_sort26DeviceMergeSortMergeKernelINS2_10policy_hubIN6thrust24THRUST_300001_SM_1000_NS10device_ptrI12GpuDetectionEEE9Policy600ES9_PNS0_8NullTypeES9_SD_m20ConfidenceComparatorS8_SC_EEvbT2_T3_T4_PT6_PT7_T5_PSH_SH_NS1_7vsmem_tE_param_8,
	.param .align 8 .b8 _ZN3cub18CUB_300001_SM_10006detail10merge_sort26DeviceMergeSortMergeKernelINS2_10policy_hubIN6thrust24THRUST_300001_SM_1000_NS10device_ptrI12GpuDetectionEEE9Policy600ES9_PNS0_8NullTypeES9_SD_m20ConfidenceComparatorS8_SC_EEvbT2_T3_T4_PT6_PT7_T5_PSH_SH_NS1_7vsmem_tE_param_9[8]
)
.maxntid 256
{
	.reg .pred 	%p<66>;
	.reg .b16 	%rs<6>;
	.reg .b32 	%r<497>;
	.reg .b32 	%f<304>;
	.reg .b64 	%rd<138>;
	// demoted variable
	.shared .align 16 .b8 _ZZN3cub18CUB_300001_SM_10006detail10merge_sort26DeviceMergeSortMergeKernelINS2_10policy_hubIN6thrust24THRUST_300001_SM_1000_NS10device_ptrI12GpuDetectionEEE9Policy600ES9_PNS0_8NullTypeES9_SD_m20ConfidenceComparatorS8_SC_EEvbT2_T3_T4_PT6_PT7_T5_PSH_SH_NS1_7vsmem_tEE19static_temp_storage[16416];
	ld.param.u64 	%rd27, [_ZN3cub18CUB_300001_SM_10006detail10merge_sort26DeviceMergeSortMergeKernelINS2_10policy_hubIN6thrust24THRUST_300001_SM_1000_NS10device_ptrI12GpuDetectionEEE9Policy600ES9_PNS0_8NullTypeES9_SD_m20ConfidenceComparatorS8_SC_EEvbT2_T3_T4_PT6_PT7_T5_PSH_SH_NS1_7vsmem_tE_param_1];
	cvta.to.global.u64 	%rd1, %rd27;
	mov.u32 	%r186, %ctaid.x;
	mov.u32 	%r187, %nctaid.x;
	cvt.u64.u32 	%rd2, %r186;
	mov.u32 	%r1, %tid.x;
	add.s32 	%r188, %r187, -1;
	setp.ge.u32 	%p9, %r186, %r188;
	@%p9 bra 	$L__BB8_26;
	ld.param.u64 	%rd137, [_ZN3cub18CUB_300001_SM_10006detail10merge_sort26DeviceMergeSortMergeKernelINS2_10policy_hubIN6thrust24THRUST_300001_SM_1000_NS10device_ptrI12GpuDetectionEEE9Policy600ES9_PNS0_8NullTypeES9_SD_m20ConfidenceComparatorS8_SC_EEvbT2_T3_T4_PT6_PT7_T5_PSH_SH_NS1_7vsmem_tE_param_8];
	ld.param.u64 	%rd135, [_ZN3cub18CUB_300001_SM_10006detail10merge_sort26DeviceMergeSortMergeKernelINS2_10policy_hubIN6thrust24THRUST_300001_SM_1000_NS10device_ptrI12GpuDetectionEEE9Policy600ES9_PNS0_8NullTypeES9_SD_m20ConfidenceComparatorS8_SC_EEvbT2_T3_T4_PT6_PT7_T5_PSH_SH_NS1_7vsmem_tE_param_7];
	ld.param.u64 	%rd129, [_ZN3cub18CUB_300001_SM_10006detail10merge_sort26DeviceMergeSortMergeKernelINS2_10policy_hubIN6thrust24THRUST_300001_SM_1000_NS10device_ptrI12GpuDetectionEEE9Policy600ES9_PNS0_8NullTypeES9_SD_m20ConfidenceComparatorS8_SC_EEvbT2_T3_T4_PT6_PT7_T5_PSH_SH_NS1_7vsmem_tE_param_3];
	ld.param.s8 	%rs4, [_ZN3cub18CUB_300001_SM_10006detail10merge_sort26DeviceMergeSortMergeKernelINS2_10policy_hubIN6thrust24THRUST_300001_SM_1000_NS10device_ptrI12GpuDetectionEEE9Policy600ES9_PNS0_8NullTypeES9_SD_m20ConfidenceComparatorS8_SC_EEvbT2_T3_T4_PT6_PT7_T5_PSH_SH_NS1_7vsmem_tE_param_0];
	cvta.to.global.u64 	%rd77, %rd135;
	shl.b64 	%rd78, %rd2, 3;
	add.s64 	%rd79, %rd77, %rd78;
	ld.global.u64 	%rd3, [%rd79];
	ld.global.u64 	%rd80, [%rd79+8];
	neg.s64 	%rd81, %rd137;
	and.b64  	%rd82, %rd81, %rd2;
	shl.b64 	%rd4, %rd82, 9;
	shl.b64 	%rd83, %rd137, 8;
	and.b64  	%rd5, %rd83, -512;
	sub.s64 	%rd84, %rd2, %rd82;
	shl.b64 	%rd85, %rd84, 9;
	sub.s64 	%rd86, %rd3, %rd4;
	sub.s64 	%rd87, %rd80, %rd4;
	sub.s64 	%rd88, %rd129, %rd4;
	max.u64 	%rd89, %rd88, %rd5;
	sub.s64 	%rd90, %rd89, %rd5;
	sub.s64 	%rd91, %rd85, %rd86;
	min.u64 	%rd6, %rd91, %rd90;
	setp.eq.s64 	%p41, %rd84, -1;
	selp.b64 	%rd92, 511, 512, %p41;
	add.s64 	%rd93, %rd92, %rd85;
	sub.s64 	%rd94, %rd93, %rd87;
	or.b64  	%rd95, %rd81, %rd2;
	setp.eq.s64 	%p42, %rd95, -1;
	min.u64 	%rd96, %rd5, %rd88;
	selp.b64 	%rd97, %rd96, %rd87, %p42;
	selp.b64 	%rd98, %rd5, %rd94, %p42;
	min.u64 	%rd99, %rd98, %rd90;
	cvt.u32.u64 	%r313, %rd86;
	cvt.u32.u64 	%r314, %rd97;
	sub.s32 	%r2, %r314, %r313;
	cvt.u32.u64 	%r315, %rd99;
	cvt.u32.u64 	%r316, %rd6;
	sub.s32 	%r3, %r315, %r316;
	// begin inline asm
	griddepcontrol.wait;
	// end inline asm
	setp.eq.s16 	%p43, %rs4, 0;
	@%p43 bra 	$L__BB8_8;
	add.s64 	%rd100, %rd4, %rd5;
	add.s64 	%rd101, %rd100, %rd6;
	setp.ge.s32 	%p44, %r1, %r2;
	cvt.u64.u32 	%rd102, %r1;
	add.s64 	%rd103, %rd3, %rd102;
	shl.b64 	%rd104, %rd103, 5;
	add.s64 	%rd7, %rd1, %rd104;
	sub.s32 	%r317, %r1, %r2;
	cvt.s64.s32 	%rd105, %r317;
	add.s64 	%rd106, %rd101, %rd105;
	shl.b64 	%rd107, %rd106, 5;
	add.s64 	%rd8, %rd1, %rd107;
	@%p44 bra 	$L__BB8_4;
	ld.global.v8.u32 	{%r323, %r324, %r325, %r326, %r327, %r466, %r465, %r464}, [%rd7];
	mov.b32 	%f260, %r323;
	mov.b32 	%f259, %r324;
	mov.b32 	%f258, %r325;
	mov.b32 	%f257, %r326;
	mov.b32 	%f256, %r327;
	bra.uni 	$L__BB8_5;
$L__BB8_4:
	ld.global.v8.u32 	{%r318, %r319, %r320, %r321, %r322, %r466, %r465, %r464}, [%rd8];
	mov.b32 	%f260, %r318;
	mov.b32 	%f259, %r319;
	mov.b32 	%f258, %r320;
	mov.b32 	%f257, %r321;
	mov.b32 	%f256, %r322;
$L__BB8_5:
	add.s32 	%r328, %r1, 256;
	setp.lt.s32 	%p45, %r328, %r2;
	@%p45 bra 	$L__BB8_7;
	ld.global.v8.u32 	{%r329, %r330, %r331, %r332, %r463, %r462, %r461, %r460}, [%rd8+8192];
	mov.b32 	%f255, %r329;
	mov.b32 	%f254, %r330;
	mov.b32 	%f253, %r331;
	mov.b32 	%f252, %r332;
	bra.uni 	$L__BB8_14;
$L__BB8_7:
	ld.global.v8.u32 	{%r334, %r335, %r336, %r337, %r463, %r462, %r461, %r460}, [%rd7+8192];
	mov.b32 	%f255, %r334;
	mov.b32 	%f254, %r335;
	mov.b32 	%f253, %r336;
	mov.b32 	%f252, %r337;
	bra.uni 	$L__BB8_14;
$L__BB8_8:
	ld.param.u64 	%rd132, [_ZN3cub18CUB_300001_SM_10006detail10merge_sort26DeviceMergeSortMergeKernelINS2_10policy_hubIN6thrust24THRUST_300001_SM_1000_NS10device_ptrI12GpuDetectionEEE9Policy600ES9_PNS0_8NullTypeES9_SD_m20ConfidenceComparatorS8_SC_EEvbT2_T3_T4_PT6_PT7_T5_PSH_SH_NS1_7vsmem_tE_param_4];
	add.s64 	%rd108, %rd4, %rd5;
	add.s64 	%rd109, %rd108, %rd6;
	setp.ge.s32 	%p46, %r1, %r2;
	cvt.u64.u32 	%rd110, %r1;
	add.s64 	%rd111, %rd3, %rd110;
	cvta.to.global.u64 	%rd112, %rd132;
	shl.b64 	%rd113, %rd111, 5;
	add.s64 	%rd9, %rd112, %rd113;
	sub.s32 	%r339, %r1, %r2;
	cvt.s64.s32 	%rd114, %r339;
	add.s64 	%rd115, %rd109, %rd114;
	shl.b64 	%rd116, %rd115, 5;
	add.s64 	%rd10, %rd112, %rd116;
	@%p46 bra 	$L__BB8_10;
	ld.global.v8.u32 	{%r345, %r346, %r347, %r348, %r349, %r466, %r465, %r464}, [%rd9];
	mov.b32 	%f260, %r345;
	mov.b32 	%f259, %r346;
	mov.b32 	%f258, %r347;
	mov.b32 	%f257, %r348;
	mov.b32 	%f256, %r349;
	bra.uni 	$L__BB8_11;
$L__BB8_10:
	ld.global.v8.u32 	{%r340, %r341, %r342, %r343, %r344, %r466, %r465, %r464}, [%rd10];
	mov.b32 	%f260, %r340;
	mov.b32 	%f259, %r341;
	mov.b32 	%f258, %r342;
	mov.b32 	%f257, %r343;
	mov.b32 	%f256, %r344;
$L__BB8_11:
	add.s32 	%r350, %r1, 256;
	setp.lt.s32 	%p47, %r350, %r2;
	@%p47 bra 	$L__BB8_13;
	ld.global.v8.u32 	{%r351, %r352, %r353, %r354, %r463, %r462, %r461, %r460}, [%rd10+8192];
	mov.b32 	%f255, %r351;
	mov.b32 	%f254, %r352;
	mov.b32 	%f253, %r353;
	mov.b32 	%f252, %r354;
	bra.uni 	$L__BB8_14;
$L__BB8_13:
	ld.global.v8.u32 	{%r356, %r357, %r358, %r359, %r463, %r462, %r461, %r460}, [%rd9+8192];
	mov.b32 	%f255, %r356;
	mov.b32 	%f254, %r357;
	mov.b32 	%f253, %r358;
	mov.b32 	%f252, %r359;
$L__BB8_14:
	shl.b32 	%r361, %r1, 5;
	mov.u32 	%r362, _ZZN3cub18CUB_300001_SM_10006detail10merge_sort26DeviceMergeSortMergeKernelINS2_10policy_hubIN6thrust24THRUST_300001_SM_1000_NS10device_ptrI12GpuDetectionEEE9Policy600ES9_PNS0_8NullTypeES9_SD_m20ConfidenceComparatorS8_SC_EEvbT2_T3_T4_PT6_PT7_T5_PSH_SH_NS1_7vsmem_tEE19static_temp_storage;
	add.s32 	%r363, %r362, %r361;
	st.shared.v4.f32 	[%r363], {%f260, %f259, %f258, %f257};
	mov.b32 	%r364, %f256;
	st.shared.v4.u32 	[%r363+16], {%r364, %r466, %r465, %r464};
	st.shared.v4.f32 	[%r363+8192], {%f255, %f254, %f253, %f252};
	st.shared.v4.u32 	[%r363+8208], {%r463, %r462, %r461, %r460};
	bar.sync 	0;
	// begin inline asm
	griddepcontrol.launch_dependents;
	// end inline asm
	add.s32 	%r40, %r3, %r2;
	shl.b32 	%r366, %r1, 1;
	min.s32 	%r41, %r366, %r40;
	shl.b32 	%r367, %r2, 5;
	add.s32 	%r42, %r362, %r367;
	setp.lt.s32 	%p48, %r41, %r3;
	sub.s32 	%r368, %r41, %r3;
	selp.b32 	%r469, 0, %r368, %p48;
	min.s32 	%r467, %r41, %r2;
	setp.ge.s32 	%p49, %r469, %r467;
	@%p49 bra 	$L__BB8_16;
$L__BB8_15:
	sub.s32 	%r369, %r467, %r469;
	shr.u32 	%r370, %r369, 31;
	add.s32 	%r371, %r369, %r370;
	shr.s32 	%r372, %r371, 1;
	add.s32 	%r373, %r372, %r469;
	shl.b32 	%r374, %r373, 5;
	add.s32 	%r376, %r362, %r374;
	ld.shared.f32 	%f223, [%r376+16];
	not.b32 	%r377, %r373;
	add.s32 	%r378, %r41, %r377;
	shl.b32 	%r379, %r378, 5;
	add.s32 	%r380, %r42, %r379;
	ld.shared.f32 	%f224, [%r380+16];
	setp.leu.f32 	%p50, %f224, %f223;
	add.s32 	%r381, %r373, 1;
	selp.b32 	%r469, %r381, %r469, %p50;
	selp.b32 	%r467, %r467, %r373, %p50;
	setp.lt.s32 	%p51, %r469, %r467;
	@%p51 bra 	$L__BB8_15;
$L__BB8_16:
	sub.s32 	%r382, %r41, %r469;
	add.s32 	%r50, %r382, %r2;
	shl.b32 	%r383, %r382, 5;
	add.s32 	%r51, %r42, %r383;
	ld.shared.v4.u32 	{%r384, %r470, %r471, %r472}, [%r51+16];
	mov.b32 	%f265, %r384;
	ld.shared.v4.f32 	{%f261, %f262, %f263, %f264}, [%r51];
	shl.b32 	%r385, %r469, 5;
	add.s32 	%r55, %r362, %r385;
	ld.shared.v4.u32 	{%r387, %r473, %r474, %r475}, [%r55+16];
	mov.b32 	%f270, %r387;
	ld.shared.v4.f32 	{%f266, %f267, %f268, %f269}, [%r55];
	setp.ge.s32 	%p53, %r50, %r40;
	mov.pred 	%p62, 0;
	@%p53 bra 	$L__BB8_18;
	setp.ge.s32 	%p54, %r469, %r2;
	setp.gt.f32 	%p55, %f265, %f270;
	or.pred  	%p62, %p54, %p55;
$L__BB8_18:
	selp.b32 	%r59, %r472, %r475, %p62;
	selp.b32 	%r60, %r471, %r474, %p62;
	selp.b32 	%r61, %r470, %r473, %p62;
	selp.f32 	%f71, %f265, %f270, %p62;
	selp.f32 	%f72, %f264, %f269, %p62;
	selp.f32 	%f73, %f263, %f268, %p62;
	selp.f32 	%f74, %f262, %f267, %p62;
	selp.f32 	%f75, %f261, %f266, %p62;
	selp.u32 	%r388, 1, 0, %p62;
	add.s32 	%r62, %r50, %r388;
	not.pred 	%p56, %p62;
	selp.u32 	%r389, 1, 0, %p56;
	add.s32 	%r63, %r469, %r389;
	@%p56 bra 	$L__BB8_20;
	ld.shared.v4.f32 	{%f261, %f262, %f263, %f264}, [%r51+32];
	ld.shared.v4.u32 	{%r391, %r470, %r471, %r472}, [%r51+48];
	mov.b32 	%f265, %r391;
	bra.uni 	$L__BB8_21;
$L__BB8_20:
	ld.shared.v4.f32 	{%f266, %f267, %f268, %f269}, [%r55+32];
	ld.shared.v4.u32 	{%r390, %r473, %r474, %r475}, [%r55+48];
	mov.b32 	%f270, %r390;
$L__BB8_21:
	setp.ge.s32 	%p58, %r62, %r40;
	mov.pred 	%p63, 0;
	@%p58 bra 	$L__BB8_23;
	setp.ge.s32 	%p59, %r63, %r2;
	setp.gt.f32 	%p60, %f265, %f270;
	or.pred  	%p63, %p59, %p60;
$L__BB8_23:
	ld.param.s8 	%rs5, [_ZN3cub18CUB_300001_SM_10006detail10merge_sort26DeviceMergeSortMergeKernelINS2_10policy_hubIN6thrust24THRUST_300001_SM_1000_NS10device_ptrI12GpuDetectionEEE9Policy600ES9_PNS0_8NullTypeES9_SD_m20ConfidenceComparatorS8_SC_EEvbT2_T3_T4_PT6_PT7_T5_PSH_SH_NS1_7vsmem_tE_param_0];
	mov.u32 	%r76, %tid.x;
	shl.b32 	%r77, %r76, 1;
	mov.u32 	%r392, %ctaid.x;
	mul.wide.u32 	%rd11, %r392, 512;
	setp.eq.s16 	%p61, %rs5, 0;
	selp.b32 	%r78, %r472, %r475, %p63;
	selp.b32 	%r79, %r471, %r474, %p63;
	selp.b32 	%r80, %r470, %r473, %p63;
	selp.f32 	%f96, %f265, %f270, %p63;
	selp.f32 	%f97, %f264, %f269, %p63;
	selp.f32 	%f98, %f263, %f268, %p63;
	selp.f32 	%f99, %f262, %f267, %p63;
	selp.f32 	%f100, %f261, %f266, %p63;
	bar.sync 	0;
	@%p61 bra 	$L__BB8_25;
	ld.param.u64 	%rd133, [_ZN3cub18CUB_300001_SM_10006detail10merge_sort26DeviceMergeSortMergeKernelINS2_10policy_hubIN6thrust24THRUST_300001_SM_1000_NS10device_ptrI12GpuDetectionEEE9Policy600ES9_PNS0_8NullTypeES9_SD_m20ConfidenceComparatorS8_SC_EEvbT2_T3_T4_PT6_PT7_T5_PSH_SH_NS1_7vsmem_tE_param_4];
	// begin inline asm
	mov.u32 %r393, %laneid;
	// end inline asm
	and.b32  	%r394, %r77, 1984;
	shl.b32 	%r395, %r393, 1;
	add.s32 	%r396, %r395, %r394;
	shl.b32 	%r397, %r396, 5;
	mov.u32 	%r398, _ZZN3cub18CUB_300001_SM_10006detail10merge_sort26DeviceMergeSortMergeKernelINS2_10policy_hubIN6thrust24THRUST_300001_SM_1000_NS10device_ptrI12GpuDetectionEEE9Policy600ES9_PNS0_8NullTypeES9_SD_m20ConfidenceComparatorS8_SC_EEvbT2_T3_T4_PT6_PT7_T5_PSH_SH_NS1_7vsmem_tEE19static_temp_storage;
	add.s32 	%r399, %r398, %r397;
	st.shared.v4.f32 	[%r399], {%f75, %f74, %f73, %f72};
	mov.b32 	%r400, %f71;
	st.shared.v4.u32 	[%r399+16], {%r400, %r61, %r60, %r59};
	st.shared.v4.f32 	[%r399+32], {%f100, %f99, %f98, %f97};
	mov.b32 	%r401, %f96;
	st.shared.v4.u32 	[%r399+48], {%r401, %r80, %r79, %r78};
	bar.warp.sync 	-1;
	sub.s32 	%r402, %r396, %r393;
	shl.b32 	%r403, %r402, 5;
	add.s32 	%r404, %r398, %r403;
	ld.shared.v4.f32 	{%f225, %f226, %f227, %f228}, [%r404];
	ld.shared.v4.u32 	{%r405, %r406, %r407, %r408}, [%r404+16];
	ld.shared.v4.f32 	{%f229, %f230, %f231, %f232}, [%r404+1024];
	ld.shared.v4.u32 	{%r409, %r410, %r411, %r412}, [%r404+1040];
	and.b32  	%r413, %r76, 31;
	or.b32  	%r414, %r394, %r413;
	cvt.u64.u32 	%rd117, %r414;
	add.s64 	%rd118, %rd11, %rd117;
	cvta.to.global.u64 	%rd119, %rd133;
	shl.b64 	%rd120, %rd118, 5;
	add.s64 	%rd121, %rd119, %rd120;
	mov.b32 	%r415, %f228;
	mov.b32 	%r416, %f227;
	mov.b32 	%r417, %f226;
	mov.b32 	%r418, %f225;
	st.global.v8.u32 	[%rd121], {%r418, %r417, %r416, %r415, %r405, %r406, %r407, %r408};
	mov.b32 	%r419, %f232;
	mov.b32 	%r420, %f231;
	mov.b32 	%r421, %f230;
	mov.b32 	%r422, %f229;
	st.global.v8.u32 	[%rd121+1024], {%r422, %r421, %r420, %r419, %r409, %r410, %r411, %r412};
	bra.uni 	$L__BB8_65;
$L__BB8_25:
	// begin inline asm
	mov.u32 %r423, %laneid;
	// end inline asm
	and.b32  	%r424, %r77, 1984;
	shl.b32 	%r425, %r423, 1;
	add.s32 	%r426, %r425, %r424;
	shl.b32 	%r427, %r426, 5;
	mov.u32 	%r428, _ZZN3cub18CUB_300001_SM_10006detail10merge_sort26DeviceMergeSortMergeKernelINS2_10policy_hubIN6thrust24THRUST_300001_SM_1000_NS10device_ptrI12GpuDetectionEEE9Policy600ES9_PNS0_8NullTypeES9_SD_m20ConfidenceComparatorS8_SC_EEvbT2_T3_T4_PT6_PT7_T5_PSH_SH_NS1_7vsmem_tEE19static_temp_storage;
	add.s32 	%r429, %r428, %r427;
	st.shared.v4.f32 	[%r429], {%f75, %f74, %f73, %f72};
	mov.b32 	%r430, %f71;
	st.shared.v4.u32 	[%r429+16], {%r430, %r61, %r60, %r59};
	st.shared.v4.f32 	[%r429+32], {%f100, %f99, %f98, %f97};
	mov.b32 	%r431, %f96;
	st.shared.v4.u32 	[%r429+48], {%r431, %r80, %r79, %r78};
	bar.warp.sync 	-1;
	sub.s32 	%r432, %r426, %r423;
	shl.b32 	%r433, %r432, 5;
	add.s32 	%r434, %r428, %r433;
	ld.shared.v4.f32 	{%f233, %f234, %f235, %f236}, [%r434];
	ld.shared.v4.u32 	{%r435, %r436, %r437, %r438}, [%r434+16];
	ld.shared.v4.f32 	{%f237, %f238, %f239, %f240}, [%r434+1024];
	ld.shared.v4.u32 	{%r439, %r440, %r441, %r442}, [%r434+1040];
	and.b32  	%r443, %r76, 31;
	cvt.u64.u32 	%rd122, %r424;
	cvt.u64.u32 	%rd123, %r443;
	add.s64 	%rd124, %rd11, %rd123;
	add.s64 	%rd125, %rd124, %rd122;
	shl.b64 	%rd126, %rd125, 5;
	add.s64 	%rd127, %rd1, %rd126;
	mov.b32 	%r444, %f236;
	mov.b32 	%r445, %f235;
	mov.b32 	%r446, %f234;
	mov.b32 	%r447, %f233;
	st.global.v8.u32 	[%rd127], {%r447, %r446, %r445, %r444, %r435, %r436, %r437, %r438};
	mov.b32 	%r448, %f240;
	mov.b32 	%r449, %f239;
	mov.b32 	%r450, %f238;
	mov.b32 	%r451, %f237;
	st.global.v8.u32 	[%rd127+1024], {%r451, %r450, %r449, %r448, %r439, %r440, %r441, %r442};
	bra.uni 	$L__BB8_65;
$L__BB8_26:
	ld.param.u64 	%rd136, [_ZN3cub18CUB_300001_SM_10006detail10merge_sort26DeviceMergeSortMergeKernelINS2_10policy_hubIN6thrust24THRUST_300001_SM_1000_NS10device_ptrI12GpuDetectionEEE9Policy600ES9_PNS0_8NullTypeES9_SD_m20ConfidenceComparatorS8_SC_EEvbT2_T3_T4_PT6_PT7_T5_PSH_SH_NS1_7vsmem_tE_param_8];
	ld.param.u64 	%rd134, [_ZN3cub18CUB_300001_SM_10006detail10merge_sort26DeviceMergeSortMergeKernelINS2_10policy_hubIN6thrust24THRUST_300001_SM_1000_NS10device_ptrI12GpuDetectionEEE9Policy600ES9_PNS0_8NullTypeES9_SD_m20ConfidenceComparatorS8_SC_EEvbT2_T3_T4_PT6_PT7_T5_PSH_SH_NS1_7vsmem_tE_param_7];
	ld.param.u64 	%rd128, [_ZN3cub18CUB_300001_SM_10006detail10merge_sort26DeviceMergeSortMergeKernelINS2_10policy_hubIN6thrust24THRUST_300001_SM_1000_NS10device_ptrI12GpuDetectionEEE9Policy600ES9_PNS0_8NullTypeES9_SD_m20ConfidenceComparatorS8_SC_EEvbT2_T3_T4_PT6_PT7_T5_PSH_SH_NS1_7vsmem_tE_param_3];
	ld.param.s8 	%rs2, [_ZN3cub18CUB_300001_SM_10006detail10merge_sort26DeviceMergeSortMergeKernelINS2_10policy_hubIN6thrust24THRUST_300001_SM_1000_NS10device_ptrI12GpuDetectionEEE9Policy600ES9_PNS0_8NullTypeES9_SD_m20ConfidenceComparatorS8_SC_EEvbT2_T3_T4_PT6_PT7_T5_PSH_SH_NS1_7vsmem_tE_param_0];
	cvta.to.global.u64 	%rd28, %rd134;
	shl.b64 	%rd29, %rd2, 3;
	add.s64 	%rd30, %rd28, %rd29;
	ld.global.u64 	%rd12, [%rd30];
	ld.global.u64 	%rd31, [%rd30+8];
	neg.s64 	%rd32, %rd136;
	and.b64  	%rd33, %rd32, %rd2;
	shl.b64 	%rd13, %rd33, 9;
	shl.b64 	%rd34, %rd136, 8;
	and.b64  	%rd14, %rd34, -512;
	sub.s64 	%rd35, %rd2, %rd33;
	shl.b64 	%rd36, %rd35, 9;
	sub.s64 	%rd37, %rd12, %rd13;
	sub.s64 	%rd38, %rd31, %rd13;
	sub.s64 	%rd39, %rd128, %rd13;
	max.u64 	%rd40, %rd39, %rd14;
	sub.s64 	%rd41, %rd40, %rd14;
	sub.s64 	%rd42, %rd36, %rd37;
	min.u64 	%rd15, %rd42, %rd41;
	setp.eq.s64 	%p10, %rd35, -1;
	selp.b64 	%rd43, 511, 512, %p10;
	add.s64 	%rd44, %rd43, %rd36;
	sub.s64 	%rd45, %rd44, %rd38;
	or.b64  	%rd46, %rd32, %rd2;
	setp.eq.s64 	%p11, %rd46, -1;
	min.u64 	%rd47, %rd14, %rd39;
	selp.b64 	%rd48, %rd47, %rd38, %p11;
	selp.b64 	%rd49, %rd14, %rd45, %p11;
	min.u64 	%rd50, %rd49, %rd41;
	cvt.u32.u64 	%r189, %rd37;
	cvt.u32.u64 	%r190, %rd48;
	sub.s32 	%r81, %r190, %r189;
	cvt.u32.u64 	%r191, %rd50;
	cvt.u32.u64 	%r192, %rd15;
	sub.s32 	%r82, %r191, %r192;
	// begin inline asm
	griddepcontrol.wait;
	// end inline asm
	setp.eq.s16 	%p12, %rs2, 0;
	@%p12 bra 	$L__BB8_35;
	add.s64 	%rd51, %rd13, %rd14;
	add.s64 	%rd52, %rd51, %rd15;
	add.s32 	%r83, %r82, %r81;
	setp.ge.s32 	%p13, %r1, %r83;
	cvt.u64.u32 	%rd53, %r1;
	add.s64 	%rd54, %rd12, %rd53;
	shl.b64 	%rd55, %rd54, 5;
	add.s64 	%rd16, %rd1, %rd55;
	sub.s32 	%r194, %r1, %r81;
	cvt.s64.s32 	%rd56, %r194;
	add.s64 	%rd57, %rd52, %rd56;
	shl.b64 	%rd58, %rd57, 5;
	add.s64 	%rd17, %rd1, %rd58;
	@%p13 bra 	$L__BB8_31;
	setp.ge.s32 	%p14, %r1, %r81;
	@%p14 bra 	$L__BB8_30;
	ld.global.v8.u32 	{%r200, %r201, %r202, %r203, %r204, %r487, %r486, %r485}, [%rd16];
	mov.b32 	%f290, %r200;
	mov.b32 	%f289, %r201;
	mov.b32 	%f288, %r202;
	mov.b32 	%f287, %r203;
	mov.b32 	%f286, %r204;
	bra.uni 	$L__BB8_31;
$L__BB8_30:
	ld.global.v8.u32 	{%r195, %r196, %r197, %r198, %r199, %r487, %r486, %r485}, [%rd17];
	mov.b32 	%f290, %r195;
	mov.b32 	%f289, %r196;
	mov.b32 	%f288, %r197;
	mov.b32 	%f287, %r198;
	mov.b32 	%f286, %r199;
$L__BB8_31:
	add.s32 	%r93, %r1, 256;
	setp.ge.s32 	%p15, %r93, %r83;
	@%p15 bra 	$L__BB8_43;
	setp.lt.s32 	%p16, %r93, %r81;
	@%p16 bra 	$L__BB8_34;
	ld.global.v8.u32 	{%r206, %r207, %r208, %r209, %r210, %r484, %r483, %r482}, [%rd17+8192];
	mov.b32 	%f285, %r206;
	mov.b32 	%f284, %r207;
	mov.b32 	%f283, %r208;
	mov.b32 	%f282, %r209;
	mov.b32 	%f281, %r210;
	bra.uni 	$L__BB8_43;
$L__BB8_34:
	ld.global.v8.u32 	{%r211, %r212, %r213, %r214, %r215, %r484, %r483, %r482}, [%rd16+8192];
	mov.b32 	%f285, %r211;
	mov.b32 	%f284, %r212;
	mov.b32 	%f283, %r213;
	mov.b32 	%f282, %r214;
	mov.b32 	%f281, %r215;
	bra.uni 	$L__BB8_43;
$L__BB8_35:
	ld.param.u64 	%rd130, [_ZN3cub18CUB_300001_SM_10006detail10merge_sort26DeviceMergeSortMergeKernelINS2_10policy_hubIN6thrust24THRUST_300001_SM_1000_NS10device_ptrI12GpuDetectionEEE9Policy600ES9_PNS0_8NullTypeES9_SD_m20ConfidenceComparatorS8_SC_EEvbT2_T3_T4_PT6_PT7_T5_PSH_SH_NS1_7vsmem_tE_param_4];
	add.s64 	%rd59, %rd13, %rd14;
	add.s64 	%rd60, %rd59, %rd15;
	add.s32 	%r100, %r82, %r81;
	setp.ge.s32 	%p17, %r1, %r100;
	cvt.u64.u32 	%rd61, %r1;
	add.s64 	%rd62, %rd12, %rd61;
	cvta.to.global.u64 	%rd63, %rd130;
	shl.b64 	%rd64, %rd62, 5;
	add.s64 	%rd18, %rd63, %rd64;
	sub.s32 	%r217, %r1, %r81;
	cvt.s64.s32 	%rd65, %r217;
	add.s64 	%rd66, %rd60, %rd65;
	shl.b64 	%rd67, %rd66, 5;
	add.s64 	%rd19, %rd63, %rd67;
	@%p17 bra 	$L__BB8_39;
	setp.ge.s32 	%p18, %r1, %r81;
	@%p18 bra 	$L__BB8_38;
	ld.global.v8.u32 	{%r223, %r224, %r225, %r226, %r227, %r487, %r486, %r485}, [%rd18];
	mov.b32 	%f290, %r223;
	mov.b32 	%f289, %r224;
	mov.b32 	%f288, %r225;
	mov.b32 	%f287, %r226;
	mov.b32 	%f286, %r227;
	bra.uni 	$L__BB8_39;
$L__BB8_38:
	ld.global.v8.u32 	{%r218, %r219, %r220, %r221, %r222, %r487, %r486, %r485}, [%rd19];
	mov.b32 	%f290, %r218;
	mov.b32 	%f289, %r219;
	mov.b32 	%f288, %r220;
	mov.b32 	%f287, %r221;
	mov.b32 	%f286, %r222;
$L__BB8_39:
	add.s32 	%r110, %r1, 256;
	setp.ge.s32 	%p19, %r110, %r100;
	@%p19 bra 	$L__BB8_43;
	setp.lt.s32 	%p20, %r110, %r81;
	@%p20 bra 	$L__BB8_42;
	ld.global.v8.u32 	{%r229, %r230, %r231, %r232, %r233, %r484, %r483, %r482}, [%rd19+8192];
	mov.b32 	%f285, %r229;
	mov.b32 	%f284, %r230;
	mov.b32 	%f283, %r231;
	mov.b32 	%f282, %r232;
	mov.b32 	%f281, %r233;
	bra.uni 	$L__BB8_43;
$L__BB8_42:
	ld.global.v8.u32 	{%r234, %r235, %r236, %r237, %r238, %r484, %r483, %r482}, [%rd18+8192];
	mov.b32 	%f285, %r234;
	mov.b32 	%f284, %r235;
	mov.b32 	%f283, %r236;
	mov.b32 	%f282, %r237;
	mov.b32 	%f281, %r238;
$L__BB8_43:
	shl.b32 	%r239, %r1, 5;
	mov.u32 	%r240, _ZZN3cub18CUB_300001_SM_10006detail10merge_sort26DeviceMergeSortMergeKernelINS2_10policy_hubIN6thrust24THRUST_300001_SM_1000_NS10device_ptrI12GpuDetectionEEE9Policy600ES9_PNS0_8NullTypeES9_SD_m20ConfidenceComparatorS8_SC_EEvbT2_T3_T4_PT6_PT7_T5_PSH_SH_NS1_7vsmem_tEE19static_temp_storage;
	add.s32 	%r241, %r240, %r239;
	st.shared.v4.f32 	[%r241], {%f290, %f289, %f288, %f287};
	mov.b32 	%r242, %f286;
	st.shared.v4.u32 	[%r241+16], {%r242, %r487, %r486, %r485};
	st.shared.v4.f32 	[%r241+8192], {%f285, %f284, %f283, %f282};
	mov.b32 	%r243, %f281;
	st.shared.v4.u32 	[%r241+8208], {%r243, %r484, %r483, %r482};
	bar.sync 	0;
	// begin inline asm
	griddepcontrol.launch_dependents;
	// end inline asm
	add.s32 	%r123, %r82, %r81;
	shl.b32 	%r244, %r1, 1;
	min.s32 	%r124, %r244, %r123;
	shl.b32 	%r245, %r81, 5;
	add.s32 	%r125, %r240, %r245;
	setp.lt.s32 	%p21, %r124, %r82;
	sub.s32 	%r246, %r124, %r82;
	selp.b32 	%r490, 0, %r246, %p21;
	min.s32 	%r488, %r124, %r81;
	setp.ge.s32 	%p22, %r490, %r488;
	@%p22 bra 	$L__BB8_45;
$L__BB8_44:
	sub.s32 	%r247, %r488, %r490;
	shr.u32 	%r248, %r247, 31;
	add.s32 	%r249, %r247, %r248;
	shr.s32 	%r250, %r249, 1;
	add.s32 	%r251, %r250, %r490;
	shl.b32 	%r252, %r251, 5;
	add.s32 	%r254, %r240, %r252;
	ld.shared.f32 	%f221, [%r254+16];
	not.b32 	%r255, %r251;
	add.s32 	%r256, %r124, %r255;
	shl.b32 	%r257, %r256, 5;
	add.s32 	%r258, %r125, %r257;
	ld.shared.f32 	%f222, [%r258+16];
	setp.leu.f32 	%p23, %f222, %f221;
	add.s32 	%r259, %r251, 1;
	selp.b32 	%r490, %r259, %r490, %p23;
	selp.b32 	%r488, %r488, %r251, %p23;
	setp.lt.s32 	%p24, %r490, %r488;
	@%p24 bra 	$L__BB8_44;
$L__BB8_45:
	sub.s32 	%r260, %r124, %r490;
	add.s32 	%r133, %r260, %r81;
	shl.b32 	%r261, %r260, 5;
	add.s32 	%r134, %r125, %r261;
	ld.shared.v4.u32 	{%r262, %r491, %r492, %r493}, [%r134+16];
	mov.b32 	%f295, %r262;
	ld.shared.v4.f32 	{%f291, %f292, %f293, %f294}, [%r134];
	shl.b32 	%r263, %r490, 5;
	add.s32 	%r138, %r240, %r263;
	ld.shared.v4.u32 	{%r265, %r494, %r495, %r496}, [%r138+16];
	mov.b32 	%f300, %r265;
	ld.shared.v4.f32 	{%f296, %f297, %f298, %f299}, [%r138];
	setp.ge.s32 	%p26, %r133, %r123;
	mov.pred 	%p64, 0;
	@%p26 bra 	$L__BB8_47;
	setp.ge.s32 	%p27, %r490, %r81;
	setp.gt.f32 	%p28, %f295, %f300;
	or.pred  	%p64, %p27, %p28;
$L__BB8_47:
	selp.b32 	%r142, %r493, %r496, %p64;
	selp.b32 	%r143, %r492, %r495, %p64;
	selp.b32 	%r144, %r491, %r494, %p64;
	selp.f32 	%f171, %f295, %f300, %p64;
	selp.f32 	%f172, %f294, %f299, %p64;
	selp.f32 	%f173, %f293, %f298, %p64;
	selp.f32 	%f174, %f292, %f297, %p64;
	selp.f32 	%f175, %f291, %f296, %p64;
	selp.u32 	%r266, 1, 0, %p64;
	add.s32 	%r145, %r133, %r266;
	not.pred 	%p29, %p64;
	selp.u32 	%r267, 1, 0, %p29;
	add.s32 	%r146, %r490, %r267;
	@%p29 bra 	$L__BB8_49;
	ld.shared.v4.f32 	{%f291, %f292, %f293, %f294}, [%r134+32];
	ld.shared.v4.u32 	{%r269, %r491, %r492, %r493}, [%r134+48];
	mov.b32 	%f295, %r269;
	bra.uni 	$L__BB8_50;
$L__BB8_49:
	ld.shared.v4.f32 	{%f296, %f297, %f298, %f299}, [%r138+32];
	ld.shared.v4.u32 	{%r268, %r494, %r495, %r496}, [%r138+48];
	mov.b32 	%f300, %r268;
$L__BB8_50:
	setp.ge.s32 	%p31, %r145, %r123;
	mov.pred 	%p65, 0;
	@%p31 bra 	$L__BB8_52;
	setp.ge.s32 	%p32, %r146, %r81;
	setp.gt.f32 	%p33, %f295, %f300;
	or.pred  	%p65, %p32, %p33;
$L__BB8_52:
	ld.param.s8 	%rs3, [_ZN3cub18CUB_300001_SM_10006detail10merge_sort26DeviceMergeSortMergeKernelINS2_10policy_hubIN6thrust24THRUST_300001_SM_1000_NS10device_ptrI12GpuDetectionEEE9Policy600ES9_PNS0_8NullTypeES9_SD_m20ConfidenceComparatorS8_SC_EEvbT2_T3_T4_PT6_PT7_T5_PSH_SH_NS1_7vsmem_tE_param_0];
	mov.u32 	%r159, %tid.x;
	shl.b32 	%r160, %r159, 1;
	mov.u32 	%r270, %ctaid.x;
	mul.wide.u32 	%rd20, %r270, 512;
	setp.eq.s16 	%p34, %rs3, 0;
	selp.b32 	%r161, %r493, %r496, %p65;
	selp.b32 	%r162, %r492, %r495, %p65;
	selp.b32 	%r163, %r491, %r494, %p65;
	selp.f32 	%f196, %f295, %f300, %p65;
	selp.f32 	%f197, %f294, %f299, %p65;
	selp.f32 	%f198, %f293, %f298, %p65;
	selp.f32 	%f199, %f292, %f297, %p65;
	selp.f32 	%f200, %f291, %f296, %p65;
	bar.sync 	0;
	@%p34 bra 	$L__BB8_59;
	// begin inline asm
	mov.u32 %r271, %laneid;
	// end inline asm
	and.b32  	%r164, %r160, 1984;
	shl.b32 	%r272, %r271, 1;
	add.s32 	%r273, %r272, %r164;
	shl.b32 	%r274, %r273, 5;
	mov.u32 	%r275, _ZZN3cub18CUB_300001_SM_10006detail10merge_sort26DeviceMergeSortMergeKernelINS2_10policy_hubIN6thrust24THRUST_300001_SM_1000_NS10device_ptrI12GpuDetectionEEE9Policy600ES9_PNS0_8NullTypeES9_SD_m20ConfidenceComparatorS8_SC_EEvbT2_T3_T4_PT6_PT7_T5_PSH_SH_NS1_7vsmem_tEE19static_temp_storage;
	add.s32 	%r276, %r275, %r274;
	st.shared.v4.f32 	[%r276], {%f175, %f174, %f173, %f172};
	mov.b32 	%r277, %f171;
	st.shared.v4.u32 	[%r276+16], {%r277, %r144, %r143, %r142};
	st.shared.v4.f32 	[%r276+32], {%f200, %f199, %f198, %f197};
	mov.b32 	%r278, %f196;
	st.shared.v4.u32 	[%r276+48], {%r278, %r163, %r162, %r161};
	bar.warp.sync 	-1;
	sub.s32 	%r279, %r273, %r271;
	shl.b32 	%r280, %r279, 5;
	add.s32 	%r281, %r275, %r280;
	ld.shared.v4.f32 	{%f201, %f202, %f203, %f204}, [%r281];
	ld.shared.v4.u32 	{%r168, %r167, %r166, %r165}, [%r281+16];
	ld.shared.v4.f32 	{%f205, %f206, %f207, %f208}, [%r281+1024];
	ld.shared.v4.u32 	{%r172, %r171, %r170, %r169}, [%r281+1040];
	setp.ne.s32 	%p35, %r159, 0;
	@%p35 bra 	$L__BB8_55;
	st.volatile.shared.u32 	[_ZZN3cub18CUB_300001_SM_10006detail10merge_sort26DeviceMergeSortMergeKernelINS2_10policy_hubIN6thrust24THRUST_300001_SM_1000_NS10device_ptrI12GpuDetectionEEE9Policy600ES9_PNS0_8NullTypeES9_SD_m20ConfidenceComparatorS8_SC_EEvbT2_T3_T4_PT6_PT7_T5_PSH_SH_NS1_7vsmem_tEE19static_temp_storage+16384], %r123;
$L__BB8_55:
	ld.param.u64 	%rd131, [_ZN3cub18CUB_300001_SM_10006detail10merge_sort26DeviceMergeSortMergeKernelINS2_10policy_hubIN6thrust24THRUST_300001_SM_1000_NS10device_ptrI12GpuDetectionEEE9Policy600ES9_PNS0_8NullTypeES9_SD_m20ConfidenceComparatorS8_SC_EEvbT2_T3_T4_PT6_PT7_T5_PSH_SH_NS1_7vsmem_tE_param_4];
	bar.sync 	0;
	ld.volatile.shared.u32 	%r173, [_ZZN3cub18CUB_300001_SM_10006detail10merge_sort26DeviceMergeSortMergeKernelINS2_10policy_hubIN6thrust24THRUST_300001_SM_1000_NS10device_ptrI12GpuDetectionEEE9Policy600ES9_PNS0_8NullTypeES9_SD_m20ConfidenceComparatorS8_SC_EEvbT2_T3_T4_PT6_PT7_T5_PSH_SH_NS1_7vsmem_tEE19static_temp_storage+16384];
	and.b32  	%r282, %r159, 31;
	add.s32 	%r174, %r164, %r282;
	setp.ge.s32 	%p36, %r174, %r173;
	cvt.u64.u32 	%rd68, %r174;
	add.s64 	%rd69, %rd20, %rd68;
	cvta.to.global.u64 	%rd70, %rd131;
	shl.b64 	%rd71, %rd69, 5;
	add.s64 	%rd21, %rd70, %rd71;
	@%p36 bra 	$L__BB8_57;
	mov.b32 	%r283, %f201;
	mov.b32 	%r284, %f202;
	mov.b32 	%r285, %f203;
	mov.b32 	%r286, %f204;
	st.global.v8.u32 	[%rd21], {%r283, %r284, %r285, %r286, %r168, %r167, %r166, %r165};
$L__BB8_57:
	add.s32 	%r287, %r174, 32;
	setp.ge.s32 	%p37, %r287, %r173;
	@%p37 bra 	$L__BB8_65;
	mov.b32 	%r288, %f205;
	mov.b32 	%r289, %f206;
	mov.b32 	%r290, %f207;
	mov.b32 	%r291, %f208;
	st.global.v8.u32 	[%rd21+1024], {%r288, %r289, %r290, %r291, %r172, %r171, %r170, %r169};
	bra.uni 	$L__BB8_65;
$L__BB8_59:
	// begin inline asm
	mov.u32 %r292, %laneid;
	// end inline asm
	and.b32  	%r175, %r160, 1984;
	shl.b32 	%r293, %r292, 1;
	add.s32 	%r294, %r293, %r175;
	shl.b32 	%r295, %r294, 5;
	mov.u32 	%r296, _ZZN3cub18CUB_300001_SM_10006detail10merge_sort26DeviceMergeSortMergeKernelINS2_10policy_hubIN6thrust24THRUST_300001_SM_1000_NS10device_ptrI12GpuDetectionEEE9Policy600ES9_PNS0_8NullTypeES9_SD_m20ConfidenceComparatorS8_SC_EEvbT2_T3_T4_PT6_PT7_T5_PSH_SH_NS1_7vsmem_tEE19static_temp_storage;
	add.s32 	%r297, %r296, %r295;
	st.shared.v4.f32 	[%r297], {%f175, %f174, %f173, %f172};
	mov.b32 	%r298, %f171;
	st.shared.v4.u32 	[%r297+16], {%r298, %r144, %r143, %r142};
	st.shared.v4.f32 	[%r297+32], {%f200, %f199, %f198, %f197};
	mov.b32 	%r299, %f196;
	st.shared.v4.u32 	[%r297+48], {%r299, %r163, %r162, %r161};
	bar.warp.sync 	-1;
	sub.s32 	%r300, %r294, %r292;
	shl.b32 	%r301, %r300, 5;
	add.s32 	%r302, %r296, %r301;
	ld.shared.v4.f32 	{%f209, %f210, %f211, %f212}, [%r302];
	ld.shared.v4.u32 	{%r179, %r178, %r177, %r176}, [%r302+16];
	ld.shared.v4.f32 	{%f213, %f214, %f215, %f216}, [%r302+1024];
	ld.shared.v4.u32 	{%r183, %r182, %r181, %r180}, [%r302+1040];
	setp.ne.s32 	%p38, %r159, 0;
	@%p38 bra 	$L__BB8_61;
	st.volatile.shared.u32 	[_ZZN3cub18CUB_300001_SM_10006detail10merge_sort26DeviceMergeSortMergeKernelINS2_10policy_hubIN6thrust24THRUST_300001_SM_1000_NS10device_ptrI12GpuDetectionEEE9Policy600ES9_PNS0_8NullTypeES9_SD_m20ConfidenceComparatorS8_SC_EEvbT2_T3_T4_PT6_PT7_T5_PSH_SH_NS1_7vsmem_tEE19static_temp_storage+16384], %r123;
$L__BB8_61:
	bar.sync 	0;
	ld.volatile.shared.u32 	%r184, [_ZZN3cub18CUB_300001_SM_10006detail10merge_sort26DeviceMergeSortMergeKernelINS2_10policy_hubIN6thrust24THRUST_300001_SM_1000_NS10device_ptrI12GpuDetectionEEE9Policy600ES9_PNS0_8NullTypeES9_SD_m20ConfidenceComparatorS8_SC_EEvbT2_T3_T4_PT6_PT7_T5_PSH_SH_NS1_7vsmem_tEE19static_temp_storage+16384];
	and.b32  	%r303, %r159, 31;
	cvt.u64.u32 	%rd72, %r175;
	cvt.u64.u32 	%rd73, %r303;
	add.s32 	%r185, %r175, %r303;
	add.s64 	%rd74, %rd20, %rd73;
	add.s64 	%rd75, %rd74, %rd72;
	setp.ge.s32 	%p39, %r185, %r184;
	shl.b64 	%rd76, %rd75, 5;
	add.s64 	%rd22, %rd1, %rd76;
	@%p39 bra 	$L__BB8_63;
	mov.b32 	%r304, %f209;
	mov.b32 	%r305, %f210;
	mov.b32 	%r306, %f211;
	mov.b32 	%r307, %f212;
	st.global.v8.u32 	[%rd22], {%r304, %r305, %r306, %r307, %r179, %r178, %r177, %r176};
$L__BB8_63:
	add.s32 	%r308, %r185, 32;
	setp.ge.s32 	%p40, %r308, %r184;
	@%p40 bra 	$L__BB8_65;
	mov.b32 	%r309, %f213;
	mov.b32 	%r310, %f214;
	mov.b32 	%r311, %f215;
	mov.b32 	%r312, %f216;
	st.global.v8.u32 	[%rd22+1024], {%r309, %r310, %r311, %r312, %r183, %r182, %r181, %r180};
$L__BB8_65:
	ret;

}
	// .globl	_ZN3cub18CUB_300001_SM_10006detail4scan23DeviceCompactInitKernelINS0_13ScanTileStateIiLb1EEEPiEEvT_iT0_
.visible .entry _ZN3cub18CUB_300001_SM_10006detail4scan23DeviceCompactInitKernelINS0_13ScanTileStateIiLb1EEEPiEEvT_iT0_(
	.param .align 8 .b8 _ZN3cub18CUB_300001_SM_10006detail4scan23DeviceCompactInitKernelINS0_13ScanTileStateIiLb1EEEPiEEvT_iT0__param_0[8],
	.param .u32 _ZN3cub18CUB_300001_SM_10006detail4scan23DeviceCompactInitKernelINS0_13ScanTileStateIiLb1EEEPiEEvT_iT0__param_1,
	.param .u64 .ptr .align 1 _ZN3cub18CUB_300001_SM_10006detail4scan23DeviceCompactInitKernelINS0_13ScanTileStateIiLb1EEEPiEEvT_iT0__param_2
)
{
	.reg .pred 	%p<6>;
	.reg .b32 	%r<12>;
	.reg .b64 	%rd<9>;

	ld.param.u64 	%rd3, [_ZN3cub18CUB_300001_SM_10006detail4scan23DeviceCompactInitKernelINS0_13ScanTileStateIiLb1EEEPiEEvT_iT0__param_0];
	ld.param.u32 	%r4, [_ZN3cub18CUB_300001_SM_10006detail4scan23DeviceCompactInitKernelINS0_13ScanTileStateIiLb1EEEPiEEvT_iT0__param_1];
	ld.param.u64 	%rd2, [_ZN3cub18CUB_300001_SM_10006detail4scan23DeviceCompactInitKernelINS0_13ScanTileStateIiLb1EEEPiEEvT_iT0__param_2];
	cvta.to.global.u64 	%rd1, %rd3;
	mov.u32 	%r1, %ctaid.x;
	mov.u32 	%r5, %ntid.x;
	mov.u32 	%r2, %tid.x;
	mad.lo.s32 	%r3, %r1, %r5, %r2;
	setp.ge.s32 	%p1, %r3, %r4;
	@%p1 bra 	$L__BB9_2;
	mul.wide.s32 	%rd4, %r3, 8;
	add.s64 	%rd5, %rd1, %rd4;
	mov.b32 	%r6, 0;
	mov.b32 	%r7, 99;
	st.global.v2.u32 	[%rd5+256], {%r7, %r6};
$L__BB9_2:
	setp.ne.s32 	%p2, %r1, 0;
	setp.gt.u32 	%p3, %r2, 31;
	or.pred  	%p4, %p2, %p3;
	@%p4 bra 	$L__BB9_4;
	mul.wide.u32 	%rd6, %r2, 8;
	add.s64 	%rd7, %rd1, %rd6;
	mov.b32 	%r9, 0;
	st.global.v2.u32 	[%rd7], {%r9, %r9};
$L__BB9_4:
	or.b32  	%r10, %r1, %r2;
	setp.ne.s32 	%p5, %r10, 0;
	@%p5 bra 	$L__BB9_6;
	cvta.to.global.u64 	%rd8, %rd2;
	mov.b32 	%r11, 0;
	st.global.u32 	[%rd8], %r11;
$L__BB9_6:
	ret;

}
	// .globl	_ZN3cub18CUB_300001_SM_10006detail6select23DeviceSelectSweepKernelINS2_10policy_hubI12GpuDetectionNS0_8NullTypeEiLb0ELNS0_10SelectImplE0EE10Policy1000EPS5_PS6_SA_PiNS0_13ScanTileStateIiLb1EEE16IsValidDetectionS6_iNS2_19streaming_context_tIlLb1EEELS7_0EEEvT0_T1_T2_T3_T4_T5_T6_T7_iT8_NS1_7vsmem_tE
.visible .entry _ZN3cub18CUB_300001_SM_10006detail6select23DeviceSelectSweepKernelINS2_10policy_hubI12GpuDetectionNS0_8NullTypeEiLb0ELNS0_10SelectImplE0EE10Policy1000EPS5_PS6_SA_PiNS0_13ScanTileStateIiLb1EEE16IsValidDetectionS6_iNS2_19streaming_context_tIlLb1EEELS7_0EEEvT0_T1_T2_T3_T4_T5_T6_T7_iT8_NS1_7vsmem_tE(
	.param .u64 .ptr .align 1 _ZN3cub18CUB_300001_SM_10006detail6select23DeviceSelectSweepKernelINS2_10policy_hubI12GpuDetectionNS0_8NullTypeEiLb0ELNS0_10SelectImplE0EE10Policy1000EPS5_PS6_SA_PiNS0_13ScanTileStateIiLb1EEE16IsValidDetectionS6_iNS2_19streaming_context_tIlLb1EEELS7_0EEEvT0_T1_T2_T3_T4_T5_T6_T7_iT8_NS1_7vsmem_tE_param_0,
	.param .u64 .ptr .align 1 _ZN3cub18CUB_300001_SM_10006detail6select23DeviceSelectSweepKernelINS2_10policy_hubI12GpuDetectionNS0_8NullTypeEiLb0ELNS0_10SelectImplE0EE10Policy1000EPS5_PS6_SA_PiNS0_13ScanTileStateIiLb1EEE16IsValidDetectionS6_iNS2_19streaming_context_tIlLb1EEELS7_0EEEvT0_T1_T2_T3_T4_T5_T6_T7_iT8_NS1_7vsmem_tE_param_1,
	.param .u64 .ptr .align 1 _ZN3cub18CUB_300001_SM_10006detail6select23DeviceSelectSweepKernelINS2_10policy_hubI12GpuDetectionNS0_8NullTypeEiLb0ELNS0_10SelectImplE0EE10Policy1000EPS5_PS6_SA_PiNS0_13ScanTileStateIiLb1EEE16IsValidDetectionS6_iNS2_19streaming_context_tIlLb1EEELS7_0EEEvT0_T1_T2_T3_T4_T5_T6_T7_iT8_NS1_7vsmem_tE_param_2,
	.param .u64 .ptr .align 1 _ZN3cub18CUB_300001_SM_10006detail6select23DeviceSelectSweepKernelINS2_10policy_hubI12GpuDetectionNS0_8NullTypeEiLb0ELNS0_10SelectImplE0EE10Policy1000EPS5_PS6_SA_PiNS0_13ScanTileStateIiLb1EEE16IsValidDetectionS6_iNS2_19streaming_context_tIlLb1EEELS7_0EEEvT0_T1_T2_T3_T4_T5_T6_T7_iT8_NS1_7vsmem_tE_param_3,
	.param .align 8 .b8 _ZN3cub18CUB_300001_SM_10006detail6select23DeviceSelectSweepKernelINS2_10policy_hubI12GpuDetectionNS0_8NullTypeEiLb0ELNS0_10SelectImplE0EE10Policy1000EPS5_PS6_SA_PiNS0_13ScanTileStateIiLb1EEE16IsValidDetectionS6_iNS2_19streaming_context_tIlLb1EEELS7_0EEEvT0_T1_T2_T3_T4_T5_T6_T7_iT8_NS1_7vsmem_tE_param_4[8],
	.param .align 1 .b8 _ZN3cub18CUB_300001_SM_10006detail6select23DeviceSelectSweepKernelINS2_10policy_hubI12GpuDetectionNS0_8NullTypeEiLb0ELNS0_10SelectImplE0EE10Policy1000EPS5_PS6_SA_PiNS0_13ScanTileStateIiLb1EEE16IsValidDetectionS6_iNS2_19streaming_context_tIlLb1EEELS7_0EEEvT0_T1_T2_T3_T4_T5_T6_T7_iT8_NS1_7vsmem_tE_param_5[1],
	.param .align 1 .b8 _ZN3cub18CUB_300001_SM_10006detail6select23DeviceSelectSweepKernelINS2_10policy_hubI12GpuDetectionNS0_8NullTypeEiLb0ELNS0_10SelectImplE0EE10Policy1000EPS5_PS6_SA_PiNS0_13ScanTileStateIiLb1EEE16IsValidDetectionS6_iNS2_19streaming_context_tIlLb1EEELS7_0EEEvT0_T1_T2_T3_T4_T5_T6_T7_iT8_NS1_7vsmem_tE_param_6[1],
	.param .u32 _ZN3cub18CUB_300001_SM_10006detail6select23DeviceSelectSweepKernelINS2_10policy_hubI12GpuDetectionNS0_8NullTypeEiLb0ELNS0_10SelectImplE0EE10Policy1000EPS5_PS6_SA_PiNS0_13ScanTileStateIiLb1EEE16IsValidDetectionS6_iNS2_19streaming_context_tIlLb1EEELS7_0EEEvT0_T1_T2_T3_T4_T5_T6_T7_iT8_NS1_7vsmem_tE_param_7,
	.param .u32 _ZN3cub18CUB_300001_SM_10006detail6select23DeviceSelectSweepKernelINS2_10policy_hubI12GpuDetectionNS0_8NullTypeEiLb0ELNS0_10SelectImplE0EE10Policy1000EPS5_PS6_SA_PiNS0_13ScanTileStateIiLb1EEE16IsValidDetectionS6_iNS2_19streaming_context_tIlLb1EEELS7_0EEEvT0_T1_T2_T3_T4_T5_T6_T7_iT8_NS1_7vsmem_tE_param_8,
	.param .align 8 .b8 _ZN3cub18CUB_300001_SM_10006detail6select23DeviceSelectSweepKernelINS2_10policy_hubI12GpuDetectionNS0_8NullTypeEiLb0ELNS0_10SelectImplE0EE10Policy1000EPS5_PS6_SA_PiNS0_13ScanTileStateIiLb1EEE16IsValidDetectionS6_iNS2_19streaming_context_tIlLb1EEELS7_0EEEvT0_T1_T2_T3_T4_T5_T6_T7_iT8_NS1_7vsmem_tE_param_9[40],
	.param .align 8 .b8 _ZN3cub18CUB_300001_SM_10006detail6select23DeviceSelectSweepKernelINS2_10policy_hubI12GpuDetectionNS0_8NullTypeEiLb0ELNS0_10SelectImplE0EE10Policy1000EPS5_PS6_SA_PiNS0_13ScanTileStateIiLb1EEE16IsValidDetectionS6_iNS2_19streaming_context_tIlLb1EEELS7_0EEEvT0_T1_T2_T3_T4_T5_T6_T7_iT8_NS1_7vsmem_tE_param_10[8]
)
.maxntid 128
{
	.reg .pred 	%p<113>;
	.reg .b16 	%rs<12>;
	.reg .b32 	%r<588>;
	.reg .b64 	%rd<126>;
	// demoted variable
	.shared .align 16 .b8 _ZZN3cub18CUB_300001_SM_10006detail6select23DeviceSelectSweepKernelINS2_10policy_hubI12GpuDetectionNS0_8NullTypeEiLb0ELNS0_10SelectImplE0EE10Policy1000EPS5_PS6_SA_PiNS0_13ScanTileStateIiLb1EEE16IsValidDetectionS6_iNS2_19streaming_context_tIlLb1EEELS7_0EEEvT0_T1_T2_T3_T4_T5_T6_T7_iT8_NS1_7vsmem_tEE19static_temp_storage[8240];
	ld.param.u64 	%rd4, [_ZN3cub18CUB_300001_SM_10006detail6select23DeviceSelectSweepKernelINS2_10policy_hubI12GpuDetectionNS0_8NullTypeEiLb0ELNS0_10SelectImplE0EE10Policy1000EPS5_PS6_SA_PiNS0_13ScanTileStateIiLb1EEE16IsValidDetectionS6_iNS2_19streaming_context_tIlLb1EEELS7_0EEEvT0_T1_T2_T3_T4_T5_T6_T7_iT8_NS1_7vsmem_tE_param_4];
	ld.param.u64 	%rd25, [_ZN3cub18CUB_300001_SM_10006detail6select23DeviceSelectSweepKernelINS2_10policy_hubI12GpuDetectionNS0_8NullTypeEiLb0ELNS0_10SelectImplE0EE10Policy1000EPS5_PS6_SA_PiNS0_13ScanTileStateIiLb1EEE16IsValidDetectionS6_iNS2_19streaming_context_tIlLb1EEELS7_0EEEvT0_T1_T2_T3_T4_T5_T6_T7_iT8_NS1_7vsmem_tE_param_0];
	ld.param.u64 	%rd23, [_ZN3cub18CUB_300001_SM_10006detail6select23DeviceSelectSweepKernelINS2_10policy_hubI12GpuDetectionNS0_8NullTypeEiLb0ELNS0_10SelectImplE0EE10Policy1000EPS5_PS6_SA_PiNS0_13ScanTileStateIiLb1EEE16IsValidDetectionS6_iNS2_19streaming_context_tIlLb1EEELS7_0EEEvT0_T1_T2_T3_T4_T5_T6_T7_iT8_NS1_7vsmem_tE_param_2];
	ld.param.u32 	%r149, [_ZN3cub18CUB_300001_SM_10006detail6select23DeviceSelectSweepKernelINS2_10policy_hubI12GpuDetectionNS0_8NullTypeEiLb0ELNS0_10SelectImplE0EE10Policy1000EPS5_PS6_SA_PiNS0_13ScanTileStateIiLb1EEE16IsValidDetectionS6_iNS2_19streaming_context_tIlLb1EEELS7_0EEEvT0_T1_T2_T3_T4_T5_T6_T7_iT8_NS1_7vsmem_tE_param_7];
	ld.param.u32 	%r150, [_ZN3cub18CUB_300001_SM_10006detail6select23DeviceSelectSweepKernelINS2_10policy_hubI12GpuDetectionNS0_8NullTypeEiLb0ELNS0_10SelectImplE0EE10Policy1000EPS5_PS6_SA_PiNS0_13ScanTileStateIiLb1EEE16IsValidDetectionS6_iNS2_19streaming_context_tIlLb1EEELS7_0EEEvT0_T1_T2_T3_T4_T5_T6_T7_iT8_NS1_7vsmem_tE_param_8];
	mov.b64 	%rd26, _ZN3cub18CUB_300001_SM_10006detail6select23DeviceSelectSweepKernelINS2_10policy_hubI12GpuDetectionNS0_8NullTypeEiLb0ELNS0_10SelectImplE0EE10Policy1000EPS5_PS6_SA_PiNS0_13ScanTileStateIiLb1EEE16IsValidDetectionS6_iNS2_19streaming_context_tIlLb1EEELS7_0EEEvT0_T1_T2_T3_T4_T5_T6_T7_iT8_NS1_7vsmem_tE_param_9;
	mov.u64 	%rd1, %rd26;
	cvta.to.global.u64 	%rd2, %rd25;
	cvta.to.global.u64 	%rd3, %rd23;
	mov.u32 	%r151, %ctaid.x;
	mov.u32 	%r152, %nctaid.y;
	mov.u32 	%r153, %ctaid.y;
	mad.lo.s32 	%r1, %r151, %r152, %r153;
	shl.b32 	%r2, %r1, 7;
	add.s32 	%r154, %r150, -1;
	setp.ge.s32 	%p1, %r1, %r154;
	@%p1 bra 	$L__BB10_41;
	setp.ne.s32 	%p62, %r1, 0;
	@%p62 bra 	$L__BB10_10;
	ld.param.u8 	%rs10, [%rd1];
	setp.eq.s16 	%p103, %rs10, 0;
	ld.param.u64 	%rd104, [%rd1+16];
	selp.b64 	%rd105, %rd104, 0, %p103;
	mov.u32 	%r3, %tid.x;
	add.s32 	%r535, %r2, %r3;
	cvt.u64.u32 	%rd106, %r535;
	add.s64 	%rd107, %rd105, %rd106;
	shl.b64 	%rd108, %rd107, 5;
	add.s64 	%rd109, %rd2, %rd108;
	ld.global.v8.u32 	{%r4, %r5, %r6, %r7, %r8, %r9, %r12, %r11}, [%rd109];
	setp.ne.s32 	%p104, %r12, 0;
	bar.sync 	0;
	shr.u32 	%r13, %r3, 5;
	// begin inline asm
	mov.u32 %r504, %laneid;
	// end inline asm
	selp.u32 	%r509, 1, 0, %p104;
	mov.b32 	%r507, 1;
	mov.b32 	%r532, 0;
	mov.b32 	%r534, -1;
	// begin inline asm
	{  .reg .s32 r0;  .reg .pred p;  shfl.sync.up.b32 r0|p, %r509, %r507, %r532, %r534;  @p add.s32 r0, r0, %r509;  mov.s32 %r505, r0;}
	// end inline asm
	mov.b32 	%r513, 2;
	// begin inline asm
	{  .reg .s32 r0;  .reg .pred p;  shfl.sync.up.b32 r0|p, %r505, %r513, %r532, %r534;  @p add.s32 r0, r0, %r505;  mov.s32 %r511, r0;}
	// end inline asm
	mov.b32 	%r519, 4;
	// begin inline asm
	{  .reg .s32 r0;  .reg .pred p;  shfl.sync.up.b32 r0|p, %r511, %r519, %r532, %r534;  @p add.s32 r0, r0, %r511;  mov.s32 %r517, r0;}
	// end inline asm
	mov.b32 	%r525, 8;
	// begin inline asm
	{  .reg .s32 r0;  .reg .pred p;  shfl.sync.up.b32 r0|p, %r517, %r525, %r532, %r534;  @p add.s32 r0, r0, %r517;  mov.s32 %r523, r0;}
	// end inline asm
	mov.b32 	%r531, 16;
	// begin inline asm
	{  .reg .s32 r0;  .reg .pred p;  shfl.sync.up.b32 r0|p, %r523, %r531, %r532, %r534;  @p add.s32 r0, r0, %r523;  mov.s32 %r529, r0;}
	// end inline asm
	setp.ne.s32 	%p105, %r504, 31;
	@%p105 bra 	$L__BB10_4;
	shl.b32 	%r536, %r13, 2;
	mov.u32 	%r537, _ZZN3cub18CUB_300001_SM_10006detail6select23DeviceSelectSweepKernelINS2_10policy_hubI12GpuDetectionNS0_8NullTypeEiLb0ELNS0_10SelectImplE0EE10Policy1000EPS5_PS6_SA_PiNS0_13ScanTileStateIiLb1EEE16IsValidDetectionS6_iNS2_19streaming_context_tIlLb1EEELS7_0EEEvT0_T1_T2_T3_T4_T5_T6_T7_iT8_NS1_7vsmem_tEE19static_temp_storage;
	add.s32 	%r538, %r537, %r536;
	st.shared.u32 	[%r538], %r529;
$L__BB10_4:
	bar.sync 	0;
	ld.shared.v4.u32 	{%r539, %r540, %r541, %r542}, [_ZZN3cub18CUB_300001_SM_10006detail6select23DeviceSelectSweepKernelINS2_10policy_hubI12GpuDetectionNS0_8NullTypeEiLb0ELNS0_10SelectImplE0EE10Policy1000EPS5_PS6_SA_PiNS0_13ScanTileStateIiLb1EEE16IsValidDetectionS6_iNS2_19streaming_context_tIlLb1EEELS7_0EEEvT0_T1_T2_T3_T4_T5_T6_T7_iT8_NS1_7vsmem_tEE19static_temp_storage];
	add.s32 	%r543, %r540, %r539;
	setp.eq.s32 	%p106, %r13, 2;
	selp.b32 	%r544, %r543, %r539, %p106;
	add.s32 	%r545, %r543, %r541;
	setp.eq.s32 	%p107, %r13, 3;
	selp.b32 	%r546, %r545, %r544, %p107;
	add.s32 	%r17, %r545, %r542;
	setp.lt.u32 	%p108, %r3, 32;
	selp.b32 	%r547, 0, %r546, %p108;
	setp.eq.s32 	%p109, %r504, 0;
	sub.s32 	%r548, %r529, %r509;
	selp.b32 	%r549, 0, %r548, %p109;
	add.s32 	%r18, %r547, %r549;
	setp.ne.s32 	%p110, %r3, 0;
	@%p110 bra 	$L__BB10_6;
	add.s64 	%rd110, %rd4, 256;
	mov.b32 	%r550, 101;
	// begin inline asm
	st.relaxed.gpu.v2.u32 [%rd110], {%r550, %r17};
	// end inline asm
$L__BB10_6:
	setp.eq.s32 	%p111, %r12, 0;
	@%p111 bra 	$L__BB10_91;
	setp.ne.s16 	%p112, %rs10, 0;
	mov.b64 	%rd121, 0;
	@%p112 bra 	$L__BB10_9;
	ld.param.u64 	%rd112, [%rd1+24];
	cvta.to.global.u64 	%rd113, %rd112;
	ld.global.u64 	%rd121, [%rd113];
$L__BB10_9:
	cvt.s64.s32 	%rd114, %r18;
	add.s64 	%rd115, %rd121, %rd114;
	shl.b64 	%rd116, %rd115, 5;
	add.s64 	%rd117, %rd3, %rd116;
	st.global.v8.u32 	[%rd117], {%r4, %r5, %r6, %r7, %r8, %r9, %r12, %r11};
	bra.uni 	$L__BB10_91;
$L__BB10_10:
	ld.param.u8 	%rs8, [%rd1];
	setp.eq.s16 	%p63, %rs8, 0;
	ld.param.u64 	%rd77, [%rd1+16];
	selp.b64 	%rd78, %rd77, 0, %p63;
	cvt.s64.s32 	%rd79, %r2;
	mov.u32 	%r19, %tid.x;
	cvt.u64.u32 	%rd80, %r19;
	add.s64 	%rd81, %rd79, %rd80;
	add.s64 	%rd82, %rd81, %rd78;
	shl.b64 	%rd83, %rd82, 5;
	add.s64 	%rd84, %rd2, %rd83;
	ld.global.v8.u32 	{%r20, %r21, %r22, %r23, %r24, %r25, %r26, %r27}, [%rd84];
	setp.ne.s32 	%p64, %r26, 0;
	bar.sync 	0;
	shr.u32 	%r28, %r19, 5;
	// begin inline asm
	mov.u32 %r362, %laneid;
	// end inline asm
	selp.u32 	%r367, 1, 0, %p64;
	mov.b32 	%r365, 1;
	mov.b32 	%r390, 0;
	mov.b32 	%r392, -1;
	// begin inline asm
	{  .reg .s32 r0;  .reg .pred p;  shfl.sync.up.b32 r0|p, %r367, %r365, %r390, %r392;  @p add.s32 r0, r0, %r367;  mov.s32 %r363, r0;}
	// end inline asm
	mov.b32 	%r371, 2;
	// begin inline asm
	{  .reg .s32 r0;  .reg .pred p;  shfl.sync.up.b32 r0|p, %r363, %r371, %r390, %r392;  @p add.s32 r0, r0, %r363;  mov.s32 %r369, r0;}
	// end inline asm
	mov.b32 	%r377, 4;
	// begin inline asm
	{  .reg .s32 r0;  .reg .pred p;  shfl.sync.up.b32 r0|p, %r369, %r377, %r390, %r392;  @p add.s32 r0, r0, %r369;  mov.s32 %r375, r0;}
	// end inline asm
	mov.b32 	%r383, 8;
	// begin inline asm
	{  .reg .s32 r0;  .reg .pred p;  shfl.sync.up.b32 r0|p, %r375, %r383, %r390, %r392;  @p add.s32 r0, r0, %r375;  mov.s32 %r381, r0;}
	// end inline asm
	mov.b32 	%r389, 16;
	// begin inline asm
	{  .reg .s32 r0;  .reg .pred p;  shfl.sync.up.b32 r0|p, %r381, %r389, %r390, %r392;  @p add.s32 r0, r0, %r381;  mov.s32 %r387, r0;}
	// end inline asm
	setp.ne.s32 	%p65, %r362, 31;
	@%p65 bra 	$L__BB10_12;
	shl.b32 	%r393, %r28, 2;
	mov.u32 	%r394, _ZZN3cub18CUB_300001_SM_10006detail6select23DeviceSelectSweepKernelINS2_10policy_hubI12GpuDetectionNS0_8NullTypeEiLb0ELNS0_10SelectImplE0EE10Policy1000EPS5_PS6_SA_PiNS0_13ScanTileStateIiLb1EEE16IsValidDetectionS6_iNS2_19streaming_context_tIlLb1EEELS7_0EEEvT0_T1_T2_T3_T4_T5_T6_T7_iT8_NS1_7vsmem_tEE19static_temp_storage;
	add.s32 	%r395, %r394, %r393;
	st.shared.u32 	[%r395], %r387;
$L__BB10_12:
	sub.s32 	%r396, %r387, %r367;
	bar.sync 	0;
	ld.shared.v4.u32 	{%r397, %r398, %r399, %r400}, [_ZZN3cub18CUB_300001_SM_10006detail6select23DeviceSelectSweepKernelINS2_10policy_hubI12GpuDetectionNS0_8NullTypeEiLb0ELNS0_10SelectImplE0EE10Policy1000EPS5_PS6_SA_PiNS0_13ScanTileStateIiLb1EEE16IsValidDetectionS6_iNS2_19streaming_context_tIlLb1EEELS7_0EEEvT0_T1_T2_T3_T4_T5_T6_T7_iT8_NS1_7vsmem_tEE19static_temp_storage];
	add.s32 	%r401, %r398, %r397;
	setp.eq.s32 	%p66, %r28, 2;
	selp.b32 	%r402, %r401, %r397, %p66;
	add.s32 	%r403, %r401, %r399;
	setp.eq.s32 	%p67, %r28, 3;
	selp.b32 	%r404, %r403, %r402, %p67;
	add.s32 	%r32, %r403, %r400;
	setp.gt.u32 	%p68, %r19, 31;
	setp.lt.u32 	%p69, %r19, 32;
	setp.eq.s32 	%p70, %r362, 0;
	selp.b32 	%r405, 0, %r396, %p70;
	add.s32 	%r559, %r404, %r405;
	selp.b32 	%r34, %r396, %r559, %p69;
	@%p68 bra 	$L__BB10_37;
	setp.ne.s32 	%p71, %r19, 0;
	mul.wide.s32 	%rd85, %r1, 8;
	add.s64 	%rd7, %rd4, %rd85;
	@%p71 bra 	$L__BB10_15;
	st.shared.u32 	[_ZZN3cub18CUB_300001_SM_10006detail6select23DeviceSelectSweepKernelINS2_10policy_hubI12GpuDetectionNS0_8NullTypeEiLb0ELNS0_10SelectImplE0EE10Policy1000EPS5_PS6_SA_PiNS0_13ScanTileStateIiLb1EEE16IsValidDetectionS6_iNS2_19streaming_context_tIlLb1EEELS7_0EEEvT0_T1_T2_T3_T4_T5_T6_T7_iT8_NS1_7vsmem_tEE19static_temp_storage+44], %r32;
	add.s64 	%rd86, %rd7, 256;
	mov.b32 	%r406, 100;
	// begin inline asm
	st.relaxed.gpu.v2.u32 [%rd86], {%r406, %r32};
	// end inline asm
$L__BB10_15:
	not.b32 	%r408, %r19;
	add.s32 	%r556, %r1, %r408;
	mov.u32 	%r36, %nctaid.x;
	setp.gt.u32 	%p72, %r36, 499;
	@%p72 bra 	$L__BB10_17;
	membar.cta;
	bra.uni 	$L__BB10_18;
$L__BB10_17:
	mov.b32 	%r409, 450;
	// begin inline asm
	nanosleep.u32 %r409;
	// end inline asm
$L__BB10_18:
	mul.wide.s32 	%rd88, %r556, 8;
	add.s64 	%rd89, %rd4, %rd88;
	add.s64 	%rd87, %rd89, 256;
	// begin inline asm
	ld.relaxed.gpu.v2.u32 {%r557, %r553}, [%rd87];
	// end inline asm
$L__BB10_19:
	setp.eq.s32 	%p73, %r557, 99;
	mov.b32 	%r412, -1;
	vote.sync.any.pred 	%p74, %p73, %r412;
	not.pred 	%p75, %p74;
	@%p75 bra 	$L__BB10_24;
	setp.gt.u32 	%p102, %r36, 499;
	@%p102 bra 	$L__BB10_22;
	membar.cta;
	bra.uni 	$L__BB10_23;
$L__BB10_22:
	mov.b32 	%r501, 350;
	// begin inline asm
	nanosleep.u32 %r501;
	// end inline asm
$L__BB10_23:
	// begin inline asm
	ld.relaxed.gpu.v2.u32 {%r557, %r553}, [%rd87];
	// end inline asm
	bra.uni 	$L__BB10_19;
$L__BB10_24:
	setp.eq.s32 	%p76, %r557, 101;
	mov.b32 	%r439, -1;
	vote.sync.ballot.b32 	%r440, %p76, %r439;
	// begin inline asm
	mov.u32 %r414, %lanemask_ge;
	// end inline asm
	and.b32  	%r441, %r440, %r414;
	or.b32  	%r442, %r441, -2147483648;
	add.s32 	%r443, %r442, -1;
	not.b32 	%r444, %r442;
	and.b32  	%r445, %r444, %r443;
	popc.b32 	%r418, %r445;
	mov.b32 	%r417, 1;
	// begin inline asm
	shfl.sync.down.b32 %r415, %r553, %r417, %r418, %r439;
	// end inline asm
	setp.lt.s32 	%p78, %r362, %r418;
	selp.b32 	%r446, %r415, 0, %p78;
	add.s32 	%r421, %r446, %r553;
	mov.b32 	%r422, 2;
	// begin inline asm
	shfl.sync.down.b32 %r420, %r421, %r422, %r418, %r439;
	// end inline asm
	add.s32 	%r46, %r362, 2;
	setp.gt.s32 	%p79, %r46, %r418;
	selp.b32 	%r447, 0, %r420, %p79;
	add.s32 	%r426, %r421, %r447;
	mov.b32 	%r427, 4;
	// begin inline asm
	shfl.sync.down.b32 %r425, %r426, %r427, %r418, %r439;
	// end inline asm
	add.s32 	%r47, %r362, 4;
	setp.gt.s32 	%p80, %r47, %r418;
	selp.b32 	%r448, 0, %r425, %p80;
	add.s32 	%r431, %r426, %r448;
	mov.b32 	%r432, 8;
	// begin inline asm
	shfl.sync.down.b32 %r430, %r431, %r432, %r418, %r439;
	// end inline asm
	add.s32 	%r48, %r362, 8;
	setp.gt.s32 	%p81, %r48, %r418;
	selp.b32 	%r449, 0, %r430, %p81;
	add.s32 	%r436, %r431, %r449;
	mov.b32 	%r437, 16;
	// begin inline asm
	shfl.sync.down.b32 %r435, %r436, %r437, %r418, %r439;
	// end inline asm
	add.s32 	%r49, %r362, 16;
	setp.gt.s32 	%p82, %r49, %r418;
	selp.b32 	%r450, 0, %r435, %p82;
	add.s32 	%r554, %r436, %r450;
	add.s64 	%rd9, %rd4, 256;
$L__BB10_25:
	setp.ne.s32 	%p83, %r557, 101;
	mov.b32 	%r451, -1;
	vote.sync.all.pred 	%p84, %p83, %r451;
	not.pred 	%p85, %p84;
	@%p85 bra 	$L__BB10_33;
	mul.wide.s32 	%rd100, %r556, 8;
	add.s64 	%rd101, %rd9, %rd100;
	add.s64 	%rd99, %rd101, -256;
	// begin inline asm
	ld.relaxed.gpu.v2.u32 {%r557, %r558}, [%rd99];
	// end inline asm
$L__BB10_27:
	setp.eq.s32 	%p91, %r557, 99;
	mov.b32 	%r459, -1;
	vote.sync.any.pred 	%p92, %p91, %r459;
	not.pred 	%p93, %p92;
	@%p93 bra 	$L__BB10_32;
	setp.gt.u32 	%p101, %r36, 499;
	@%p101 bra 	$L__BB10_30;
	membar.cta;
	bra.uni 	$L__BB10_31;
$L__BB10_30:
	mov.b32 	%r498, 350;
	// begin inline asm
	nanosleep.u32 %r498;
	// end inline asm
$L__BB10_31:
	// begin inline asm
	ld.relaxed.gpu.v2.u32 {%r557, %r558}, [%rd99];
	// end inline asm
	bra.uni 	$L__BB10_27;
$L__BB10_32:
	setp.eq.s32 	%p94, %r557, 101;
	mov.b32 	%r485, -1;
	vote.sync.ballot.b32 	%r486, %p94, %r485;
	and.b32  	%r487, %r486, %r414;
	or.b32  	%r488, %r487, -2147483648;
	add.s32 	%r489, %r488, -1;
	not.b32 	%r490, %r488;
	and.b32  	%r491, %r490, %r489;
	popc.b32 	%r464, %r491;
	mov.b32 	%r463, 1;
	// begin inline asm
	shfl.sync.down.b32 %r461, %r558, %r463, %r464, %r485;
	// end inline asm
	setp.lt.s32 	%p96, %r362, %r464;
	selp.b32 	%r492, %r461, 0, %p96;
	add.s32 	%r467, %r492, %r558;
	mov.b32 	%r468, 2;
	// begin inline asm
	shfl.sync.down.b32 %r466, %r467, %r468, %r464, %r485;
	// end inline asm
	setp.gt.s32 	%p97, %r46, %r464;
	selp.b32 	%r493, 0, %r466, %p97;
	add.s32 	%r472, %r467, %r493;
	mov.b32 	%r473, 4;
	// begin inline asm
	shfl.sync.down.b32 %r471, %r472, %r473, %r464, %r485;
	// end inline asm
	setp.gt.s32 	%p98, %r47, %r464;
	selp.b32 	%r494, 0, %r471, %p98;
	add.s32 	%r477, %r472, %r494;
	mov.b32 	%r478, 8;
	// begin inline asm
	shfl.sync.down.b32 %r476, %r477, %r478, %r464, %r485;
	// end inline asm
	setp.gt.s32 	%p99, %r48, %r464;
	selp.b32 	%r495, 0, %r476, %p99;
	add.s32 	%r482, %r477, %r495;
	mov.b32 	%r483, 16;
	// begin inline asm
	shfl.sync.down.b32 %r481, %r482, %r483, %r464, %r485;
	// end inline asm
	setp.gt.s32 	%p100, %r49, %r464;
	selp.b32 	%r496, 0, %r481, %p100;
	add.s32 	%r497, %r496, %r554;
	add.s32 	%r554, %r497, %r482;
	add.s32 	%r556, %r556, -32;
	bra.uni 	$L__BB10_25;
$L__BB10_33:
	setp.ne.s32 	%p86, %r19, 0;
	@%p86 bra 	$L__BB10_35;
	add.s32 	%r454, %r554, %r32;
	add.s64 	%rd90, %rd7, 256;
	mov.b32 	%r453, 101;
	// begin inline asm
	st.relaxed.gpu.v2.u32 [%rd90], {%r453, %r454};
	// end inline asm
	st.shared.u32 	[_ZZN3cub18CUB_300001_SM_10006detail6select23DeviceSelectSweepKernelINS2_10policy_hubI12GpuDetectionNS0_8NullTypeEiLb0ELNS0_10SelectImplE0EE10Policy1000EPS5_PS6_SA_PiNS0_13ScanTileStateIiLb1EEE16IsValidDetectionS6_iNS2_19streaming_context_tIlLb1EEELS7_0EEEvT0_T1_T2_T3_T4_T5_T6_T7_iT8_NS1_7vsmem_tEE19static_temp_storage+36], %r554;
	st.shared.u32 	[_ZZN3cub18CUB_300001_SM_10006detail6select23DeviceSelectSweepKernelINS2_10policy_hubI12GpuDetectionNS0_8NullTypeEiLb0ELNS0_10SelectImplE0EE10Policy1000EPS5_PS6_SA_PiNS0_13ScanTileStateIiLb1EEE16IsValidDetectionS6_iNS2_19streaming_context_tIlLb1EEELS7_0EEEvT0_T1_T2_T3_T4_T5_T6_T7_iT8_NS1_7vsmem_tEE19static_temp_storage+40], %r454;
$L__BB10_35:
	setp.ne.s32 	%p87, %r362, 0;
	mov.u32 	%r559, %r34;
	@%p87 bra 	$L__BB10_37;
	st.shared.u32 	[_ZZN3cub18CUB_300001_SM_10006detail6select23DeviceSelectSweepKernelINS2_10policy_hubI12GpuDetectionNS0_8NullTypeEiLb0ELNS0_10SelectImplE0EE10Policy1000EPS5_PS6_SA_PiNS0_13ScanTileStateIiLb1EEE16IsValidDetectionS6_iNS2_19streaming_context_tIlLb1EEELS7_0EEEvT0_T1_T2_T3_T4_T5_T6_T7_iT8_NS1_7vsmem_tEE19static_temp_storage+20], %r554;
	mov.u32 	%r559, %r554;
$L__BB10_37:
	setp.eq.s32 	%p88, %r26, 0;
	bar.sync 	0;
	setp.eq.s32 	%p89, %r19, 0;
	ld.shared.u32 	%r455, [_ZZN3cub18CUB_300001_SM_10006detail6select23DeviceSelectSweepKernelINS2_10policy_hubI12GpuDetectionNS0_8NullTypeEiLb0ELNS0_10SelectImplE0EE10Policy1000EPS5_PS6_SA_PiNS0_13ScanTileStateIiLb1EEE16IsValidDetectionS6_iNS2_19streaming_context_tIlLb1EEELS7_0EEEvT0_T1_T2_T3_T4_T5_T6_T7_iT8_NS1_7vsmem_tEE19static_temp_storage+20];
	selp.b32 	%r456, 0, %r455, %p89;
	add.s32 	%r65, %r456, %r559;
	@%p88 bra 	$L__BB10_91;
	ld.param.u8 	%rs9, [%rd1];
	setp.ne.s16 	%p90, %rs9, 0;
	mov.b64 	%rd122, 0;
	@%p90 bra 	$L__BB10_40;
	ld.param.u64 	%rd92, [%rd1+24];
	cvta.to.global.u64 	%rd93, %rd92;
	ld.global.u64 	%rd122, [%rd93];
$L__BB10_40:
	ld.param.u64 	%rd119, [_ZN3cub18CUB_300001_SM_10006detail6select23DeviceSelectSweepKernelINS2_10policy_hubI12GpuDetectionNS0_8NullTypeEiLb0ELNS0_10SelectImplE0EE10Policy1000EPS5_PS6_SA_PiNS0_13ScanTileStateIiLb1EEE16IsValidDetectionS6_iNS2_19streaming_context_tIlLb1EEELS7_0EEEvT0_T1_T2_T3_T4_T5_T6_T7_iT8_NS1_7vsmem_tE_param_2];
	cvt.s64.s32 	%rd94, %r65;
	add.s64 	%rd95, %rd122, %rd94;
	cvta.to.global.u64 	%rd96, %rd119;
	shl.b64 	%rd97, %rd95, 5;
	add.s64 	%rd98, %rd96, %rd97;
	st.global.v8.u32 	[%rd98], {%r20, %r21, %r22, %r23, %r24, %r25, %r26, %r27};
	bra.uni 	$L__BB10_91;
$L__BB10_41:
	sub.s32 	%r66, %r149, %r2;
	setp.ne.s32 	%p2, %r1, 0;
	@%p2 bra 	$L__BB10_50;
	mov.u32 	%r67, %tid.x;
	setp.ge.s32 	%p46, %r67, %r66;
	mov.b32 	%r568, 1;
	@%p46 bra 	$L__BB10_44;
	ld.param.u8 	%rs3, [%rd1];
	ld.param.u64 	%rd54, [%rd1+16];
	add.s32 	%r309, %r2, %r67;
	cvt.u64.u32 	%rd55, %r309;
	setp.eq.s16 	%p47, %rs3, 0;
	selp.b64 	%rd56, %rd54, 0, %p47;
	add.s64 	%rd57, %rd56, %rd55;
	shl.b64 	%rd58, %rd57, 5;
	add.s64 	%rd59, %rd2, %rd58;
	ld.global.v8.u32 	{%r560, %r561, %r562, %r563, %r564, %r565, %r566, %r567}, [%rd59];
	setp.ne.s32 	%p48, %r566, 0;
	selp.u32 	%r568, 1, 0, %p48;
$L__BB10_44:
	bar.sync 	0;
	shr.u32 	%r86, %r67, 5;
	// begin inline asm
	mov.u32 %r310, %laneid;
	// end inline asm
	mov.b32 	%r313, 1;
	mov.b32 	%r338, 0;
	mov.b32 	%r340, -1;
	// begin inline asm
	{  .reg .s32 r0;  .reg .pred p;  shfl.sync.up.b32 r0|p, %r568, %r313, %r338, %r340;  @p add.s32 r0, r0, %r568;  mov.s32 %r311, r0;}
	// end inline asm
	mov.b32 	%r319, 2;
	// begin inline asm
	{  .reg .s32 r0;  .reg .pred p;  shfl.sync.up.b32 r0|p, %r311, %r319, %r338, %r340;  @p add.s32 r0, r0, %r311;  mov.s32 %r317, r0;}
	// end inline asm
	mov.b32 	%r325, 4;
	// begin inline asm
	{  .reg .s32 r0;  .reg .pred p;  shfl.sync.up.b32 r0|p, %r317, %r325, %r338, %r340;  @p add.s32 r0, r0, %r317;  mov.s32 %r323, r0;}
	// end inline asm
	mov.b32 	%r331, 8;
	// begin inline asm
	{  .reg .s32 r0;  .reg .pred p;  shfl.sync.up.b32 r0|p, %r323, %r331, %r338, %r340;  @p add.s32 r0, r0, %r323;  mov.s32 %r329, r0;}
	// end inline asm
	mov.b32 	%r337, 16;
	// begin inline asm
	{  .reg .s32 r0;  .reg .pred p;  shfl.sync.up.b32 r0|p, %r329, %r337, %r338, %r340;  @p add.s32 r0, r0, %r329;  mov.s32 %r335, r0;}
	// end inline asm
	setp.ne.s32 	%p49, %r310, 31;
	@%p49 bra 	$L__BB10_46;
	shl.b32 	%r341, %r86, 2;
	mov.u32 	%r342, _ZZN3cub18CUB_300001_SM_10006detail6select23DeviceSelectSweepKernelINS2_10policy_hubI12GpuDetectionNS0_8NullTypeEiLb0ELNS0_10SelectImplE0EE10Policy1000EPS5_PS6_SA_PiNS0_13ScanTileStateIiLb1EEE16IsValidDetectionS6_iNS2_19streaming_context_tIlLb1EEELS7_0EEEvT0_T1_T2_T3_T4_T5_T6_T7_iT8_NS1_7vsmem_tEE19static_temp_storage;
	add.s32 	%r343, %r342, %r341;
	st.shared.u32 	[%r343], %r335;
$L__BB10_46:
	bar.sync 	0;
	ld.shared.v4.u32 	{%r344, %r345, %r346, %r347}, [_ZZN3cub18CUB_300001_SM_10006detail6select23DeviceSelectSweepKernelINS2_10policy_hubI12GpuDetectionNS0_8NullTypeEiLb0ELNS0_10SelectImplE0EE10Policy1000EPS5_PS6_SA_PiNS0_13ScanTileStateIiLb1EEE16IsValidDetectionS6_iNS2_19streaming_context_tIlLb1EEELS7_0EEEvT0_T1_T2_T3_T4_T5_T6_T7_iT8_NS1_7vsmem_tEE19static_temp_storage];
	add.s32 	%r348, %r345, %r344;
	setp.eq.s32 	%p50, %r86, 2;
	selp.b32 	%r349, %r348, %r344, %p50;
	add.s32 	%r350, %r348, %r346;
	setp.eq.s32 	%p51, %r86, 3;
	selp.b32 	%r351, %r350, %r349, %p51;
	setp.lt.u32 	%p52, %r67, 32;
	selp.b32 	%r352, 0, %r351, %p52;
	setp.eq.s32 	%p53, %r310, 0;
	sub.s32 	%r353, %r335, %r568;
	selp.b32 	%r354, 0, %r353, %p53;
	add.s32 	%r355, %r352, %r354;
	add.s32 	%r356, %r66, %r347;
	add.s32 	%r357, %r356, %r350;
	add.s32 	%r586, %r357, -128;
	setp.eq.s32 	%p54, %r568, 0;
	setp.ge.s32 	%p55, %r355, %r586;
	or.pred  	%p56, %p54, %p55;
	@%p56 bra 	$L__BB10_83;
	ld.param.u8 	%rs4, [%rd1];
	setp.ne.s16 	%p57, %rs4, 0;
	mov.b64 	%rd123, 0;
	@%p57 bra 	$L__BB10_49;
	ld.param.u64 	%rd61, [%rd1+24];
	cvta.to.global.u64 	%rd62, %rd61;
	ld.global.u64 	%rd123, [%rd62];
$L__BB10_49:
	cvt.s64.s32 	%rd63, %r355;
	add.s64 	%rd64, %rd123, %rd63;
	shl.b64 	%rd65, %rd64, 5;
	add.s64 	%rd66, %rd3, %rd65;
	st.global.v8.u32 	[%rd66], {%r560, %r561, %r562, %r563, %r564, %r565, %r566, %r567};
	bra.uni 	$L__BB10_83;
$L__BB10_50:
	mov.u32 	%r91, %tid.x;
	setp.ge.s32 	%p3, %r91, %r66;
	mov.b32 	%r577, 1;
	@%p3 bra 	$L__BB10_52;
	ld.param.u8 	%rs1, [%rd1];
	ld.param.u64 	%rd27, [%rd1+16];
	cvt.s64.s32 	%rd28, %r2;
	cvt.u64.u32 	%rd29, %r91;
	add.s64 	%rd30, %rd28, %rd29;
	setp.eq.s16 	%p4, %rs1, 0;
	selp.b64 	%rd31, %rd27, 0, %p4;
	add.s64 	%rd32, %rd30, %rd31;
	shl.b64 	%rd33, %rd32, 5;
	add.s64 	%rd34, %rd2, %rd33;
	ld.global.v8.u32 	{%r569, %r570, %r571, %r572, %r573, %r574, %r575, %r576}, [%rd34];
	setp.ne.s32 	%p5, %r575, 0;
	selp.u32 	%r577, 1, 0, %p5;
$L__BB10_52:
	bar.sync 	0;
	shr.u32 	%r110, %r91, 5;
	// begin inline asm
	mov.u32 %r157, %laneid;
	// end inline asm
	mov.b32 	%r160, 1;
	mov.b32 	%r185, 0;
	mov.b32 	%r187, -1;
	// begin inline asm
	{  .reg .s32 r0;  .reg .pred p;  shfl.sync.up.b32 r0|p, %r577, %r160, %r185, %r187;  @p add.s32 r0, r0, %r577;  mov.s32 %r158, r0;}
	// end inline asm
	mov.b32 	%r166, 2;
	// begin inline asm
	{  .reg .s32 r0;  .reg .pred p;  shfl.sync.up.b32 r0|p, %r158, %r166, %r185, %r187;  @p add.s32 r0, r0, %r158;  mov.s32 %r164, r0;}
	// end inline asm
	mov.b32 	%r172, 4;
	// begin inline asm
	{  .reg .s32 r0;  .reg .pred p;  shfl.sync.up.b32 r0|p, %r164, %r172, %r185, %r187;  @p add.s32 r0, r0, %r164;  mov.s32 %r170, r0;}
	// end inline asm
	mov.b32 	%r178, 8;
	// begin inline asm
	{  .reg .s32 r0;  .reg .pred p;  shfl.sync.up.b32 r0|p, %r170, %r178, %r185, %r187;  @p add.s32 r0, r0, %r170;  mov.s32 %r176, r0;}
	// end inline asm
	mov.b32 	%r184, 16;
	// begin inline asm
	{  .reg .s32 r0;  .reg .pred p;  shfl.sync.up.b32 r0|p, %r176, %r184, %r185, %r187;  @p add.s32 r0, r0, %r176;  mov.s32 %r182, r0;}
	// end inline asm
	setp.ne.s32 	%p6, %r157, 31;
	@%p6 bra 	$L__BB10_54;
	shl.b32 	%r188, %r110, 2;
	mov.u32 	%r189, _ZZN3cub18CUB_300001_SM_10006detail6select23DeviceSelectSweepKernelINS2_10policy_hubI12GpuDetectionNS0_8NullTypeEiLb0ELNS0_10SelectImplE0EE10Policy1000EPS5_PS6_SA_PiNS0_13ScanTileStateIiLb1EEE16IsValidDetectionS6_iNS2_19streaming_context_tIlLb1EEELS7_0EEEvT0_T1_T2_T3_T4_T5_T6_T7_iT8_NS1_7vsmem_tEE19static_temp_storage;
	add.s32 	%r190, %r189, %r188;
	st.shared.u32 	[%r190], %r182;
$L__BB10_54:
	sub.s32 	%r191, %r182, %r577;
	bar.sync 	0;
	ld.shared.v4.u32 	{%r192, %r193, %r194, %r195}, [_ZZN3cub18CUB_300001_SM_10006detail6select23DeviceSelectSweepKernelINS2_10policy_hubI12GpuDetectionNS0_8NullTypeEiLb0ELNS0_10SelectImplE0EE10Policy1000EPS5_PS6_SA_PiNS0_13ScanTileStateIiLb1EEE16IsValidDetectionS6_iNS2_19streaming_context_tIlLb1EEELS7_0EEEvT0_T1_T2_T3_T4_T5_T6_T7_iT8_NS1_7vsmem_tEE19static_temp_storage];
	add.s32 	%r196, %r193, %r192;
	setp.eq.s32 	%p7, %r110, 2;
	selp.b32 	%r197, %r196, %r192, %p7;
	add.s32 	%r198, %r196, %r194;
	setp.eq.s32 	%p8, %r110, 3;
	selp.b32 	%r199, %r198, %r197, %p8;
	add.s32 	%r113, %r198, %r195;
	setp.gt.u32 	%p9, %r91, 31;
	setp.lt.u32 	%p10, %r91, 32;
	setp.eq.s32 	%p11, %r157, 0;
	selp.b32 	%r200, 0, %r191, %p11;
	add.s32 	%r585, %r199, %r200;
	selp.b32 	%r115, %r191, %r585, %p10;
	@%p9 bra 	$L__BB10_79;
	setp.ne.s32 	%p12, %r91, 0;
	mul.wide.s32 	%rd35, %r1, 8;
	add.s64 	%rd15, %rd4, %rd35;
	@%p12 bra 	$L__BB10_57;
	st.shared.u32 	[_ZZN3cub18CUB_300001_SM_10006detail6select23DeviceSelectSweepKernelINS2_10policy_hubI12GpuDetectionNS0_8NullTypeEiLb0ELNS0_10SelectImplE0EE10Policy1000EPS5_PS6_SA_PiNS0_13ScanTileStateIiLb1EEE16IsValidDetectionS6_iNS2_19streaming_context_tIlLb1EEELS7_0EEEvT0_T1_T2_T3_T4_T5_T6_T7_iT8_NS1_7vsmem_tEE19static_temp_storage+44], %r113;
	add.s64 	%rd36, %rd15, 256;
	mov.b32 	%r201, 100;
	// begin inline asm
	st.relaxed.gpu.v2.u32 [%rd36], {%r201, %r113};
	// end inline asm
$L__BB10_57:
	not.b32 	%r203, %r91;
	add.s32 	%r582, %r1, %r203;
	mov.u32 	%r117, %nctaid.x;
	setp.gt.u32 	%p13, %r117, 499;
	@%p13 bra 	$L__BB10_59;
	membar.cta;
	bra.uni 	$L__BB10_60;
$L__BB10_59:
	mov.b32 	%r204, 450;
	// begin inline asm
	nanosleep.u32 %r204;
	// end inline asm
$L__BB10_60:
	mul.wide.s32 	%rd38, %r582, 8;
	add.s64 	%rd39, %rd4, %rd38;
	add.s64 	%rd37, %rd39, 256;
	// begin inline asm
	ld.relaxed.gpu.v2.u32 {%r583, %r579}, [%rd37];
	// end inline asm
$L__BB10_61:
	setp.eq.s32 	%p14, %r583, 99;
	mov.b32 	%r207, -1;
	vote.sync.any.pred 	%p15, %p14, %r207;
	not.pred 	%p16, %p15;
	@%p16 bra 	$L__BB10_66;
	setp.gt.u32 	%p45, %r117, 499;
	@%p45 bra 	$L__BB10_64;
	membar.cta;
	bra.uni 	$L__BB10_65;
$L__BB10_64:
	mov.b32 	%r304, 350;
	// begin inline asm
	nanosleep.u32 %r304;
	// end inline asm
$L__BB10_65:
	// begin inline asm
	ld.relaxed.gpu.v2.u32 {%r583, %r579}, [%rd37];
	// end inline asm
	bra.uni 	$L__BB10_61;
$L__BB10_66:
	setp.eq.s32 	%p17, %r583, 101;
	mov.b32 	%r234, -1;
	vote.sync.ballot.b32 	%r235, %p17, %r234;
	// begin inline asm
	mov.u32 %r209, %lanemask_ge;
	// end inline asm
	and.b32  	%r236, %r235, %r209;
	or.b32  	%r237, %r236, -2147483648;
	add.s32 	%r238, %r237, -1;
	not.b32 	%r239, %r237;
	and.b32  	%r240, %r239, %r238;
	popc.b32 	%r213, %r240;
	mov.b32 	%r212, 1;
	// begin inline asm
	shfl.sync.down.b32 %r210, %r579, %r212, %r213, %r234;
	// end inline asm
	setp.lt.s32 	%p19, %r157, %r213;
	selp.b32 	%r241, %r210, 0, %p19;
	add.s32 	%r216, %r241, %r579;
	mov.b32 	%r217, 2;
	// begin inline asm
	shfl.sync.down.b32 %r215, %r216, %r217, %r213, %r234;
	// end inline asm
	add.s32 	%r127, %r157, 2;
	setp.gt.s32 	%p20, %r127, %r213;
	selp.b32 	%r242, 0, %r215, %p20;
	add.s32 	%r221, %r216, %r242;
	mov.b32 	%r222, 4;
	// begin inline asm
	shfl.sync.down.b32 %r220, %r221, %r222, %r213, %r234;
	// end inline asm
	add.s32 	%r243, %r157, 4;
	setp.gt.s32 	%p21, %r243, %r213;
	selp.b32 	%r244, 0, %r220, %p21;
	add.s32 	%r226, %r221, %r244;
	mov.b32 	%r227, 8;
	// begin inline asm
	shfl.sync.down.b32 %r225, %r226, %r227, %r213, %r234;
	// end inline asm
	add.s32 	%r245, %r157, 8;
	setp.gt.s32 	%p22, %r245, %r213;
	selp.b32 	%r246, 0, %r225, %p22;
	add.s32 	%r231, %r226, %r246;
	mov.b32 	%r232, 16;
	// begin inline asm
	shfl.sync.down.b32 %r230, %r231, %r232, %r213, %r234;
	// end inline asm
	add.s32 	%r128, %r157, 16;
	setp.gt.s32 	%p23, %r128, %r213;
	selp.b32 	%r247, 0, %r230, %p23;
	add.s32 	%r580, %r231, %r247;
	add.s64 	%rd17, %rd4, 256;
$L__BB10_67:
	setp.ne.s32 	%p24, %r583, 101;
	mov.b32 	%r248, -1;
	vote.sync.all.pred 	%p25, %p24, %r248;
	not.pred 	%p26, %p25;
	@%p26 bra 	$L__BB10_75;
	mul.wide.s32 	%rd50, %r582, 8;
	add.s64 	%rd51, %rd17, %rd50;
	add.s64 	%rd49, %rd51, -256;
	// begin inline asm
	ld.relaxed.gpu.v2.u32 {%r583, %r584}, [%rd49];
	// end inline asm
$L__BB10_69:
	setp.eq.s32 	%p34, %r583, 99;
	mov.b32 	%r260, -1;
	vote.sync.any.pred 	%p35, %p34, %r260;
	not.pred 	%p36, %p35;
	@%p36 bra 	$L__BB10_74;
	setp.gt.u32 	%p44, %r117, 499;
	@%p44 bra 	$L__BB10_72;
	membar.cta;
	bra.uni 	$L__BB10_73;
$L__BB10_72:
	mov.b32 	%r301, 350;
	// begin inline asm
	nanosleep.u32 %r301;
	// end inline asm
$L__BB10_73:
	// begin inline asm
	ld.relaxed.gpu.v2.u32 {%r583, %r584}, [%rd49];
	// end inline asm
	bra.uni 	$L__BB10_69;
$L__BB10_74:
	setp.eq.s32 	%p37, %r583, 101;
	mov.b32 	%r286, -1;
	vote.sync.ballot.b32 	%r287, %p37, %r286;
	and.b32  	%r288, %r287, %r209;
	or.b32  	%r289, %r288, -2147483648;
	add.s32 	%r290, %r289, -1;
	not.b32 	%r291, %r289;
	and.b32  	%r292, %r291, %r290;
	popc.b32 	%r265, %r292;
	mov.b32 	%r264, 1;
	// begin inline asm
	shfl.sync.down.b32 %r262, %r584, %r264, %r265, %r286;
	// end inline asm
	setp.lt.s32 	%p39, %r157, %r265;
	selp.b32 	%r293, %r262, 0, %p39;
	add.s32 	%r268, %r293, %r584;
	mov.b32 	%r269, 2;
	// begin inline asm
	shfl.sync.down.b32 %r267, %r268, %r269, %r265, %r286;
	// end inline asm
	setp.gt.s32 	%p40, %r127, %r265;
	selp.b32 	%r294, 0, %r267, %p40;
	add.s32 	%r273, %r268, %r294;
	mov.b32 	%r274, 4;
	// begin inline asm
	shfl.sync.down.b32 %r272, %r273, %r274, %r265, %r286;
	// end inline asm
	add.s32 	%r295, %r157, 4;
	setp.gt.s32 	%p41, %r295, %r265;
	selp.b32 	%r296, 0, %r272, %p41;
	add.s32 	%r278, %r273, %r296;
	mov.b32 	%r279, 8;
	// begin inline asm
	shfl.sync.down.b32 %r277, %r278, %r279, %r265, %r286;
	// end inline asm
	add.s32 	%r297, %r157, 8;
	setp.gt.s32 	%p42, %r297, %r265;
	selp.b32 	%r298, 0, %r277, %p42;
	add.s32 	%r283, %r278, %r298;
	mov.b32 	%r284, 16;
	// begin inline asm
	shfl.sync.down.b32 %r282, %r283, %r284, %r265, %r286;
	// end inline asm
	setp.gt.s32 	%p43, %r128, %r265;
	selp.b32 	%r299, 0, %r282, %p43;
	add.s32 	%r300, %r299, %r580;
	add.s32 	%r580, %r300, %r283;
	add.s32 	%r582, %r582, -32;
	bra.uni 	$L__BB10_67;
$L__BB10_75:
	setp.ne.s32 	%p27, %r91, 0;
	@%p27 bra 	$L__BB10_77;
	add.s32 	%r251, %r580, %r113;
	add.s64 	%rd40, %rd15, 256;
	mov.b32 	%r250, 101;
	// begin inline asm
	st.relaxed.gpu.v2.u32 [%rd40], {%r250, %r251};
	// end inline asm
	st.shared.u32 	[_ZZN3cub18CUB_300001_SM_10006detail6select23DeviceSelectSweepKernelINS2_10policy_hubI12GpuDetectionNS0_8NullTypeEiLb0ELNS0_10SelectImplE0EE10Policy1000EPS5_PS6_SA_PiNS0_13ScanTileStateIiLb1EEE16IsValidDetectionS6_iNS2_19streaming_context_tIlLb1EEELS7_0EEEvT0_T1_T2_T3_T4_T5_T6_T7_iT8_NS1_7vsmem_tEE19static_temp_storage+36], %r580;
	st.shared.u32 	[_ZZN3cub18CUB_300001_SM_10006detail6select23DeviceSelectSweepKernelINS2_10policy_hubI12GpuDetectionNS0_8NullTypeEiLb0ELNS0_10SelectImplE0EE10Policy1000EPS5_PS6_SA_PiNS0_13ScanTileStateIiLb1EEE16IsValidDetectionS6_iNS2_19streaming_context_tIlLb1EEELS7_0EEEvT0_T1_T2_T3_T4_T5_T6_T7_iT8_NS1_7vsmem_tEE19static_temp_storage+40], %r251;
$L__BB10_77:
	setp.ne.s32 	%p28, %r157, 0;
	mov.u32 	%r585, %r115;
	@%p28 bra 	$L__BB10_79;
	st.shared.u32 	[_ZZN3cub18CUB_300001_SM_10006detail6select23DeviceSelectSweepKernelINS2_10policy_hubI12GpuDetectionNS0_8NullTypeEiLb0ELNS0_10SelectImplE0EE10Policy1000EPS5_PS6_SA_PiNS0_13ScanTileStateIiLb1EEE16IsValidDetectionS6_iNS2_19streaming_context_tIlLb1EEELS7_0EEEvT0_T1_T2_T3_T4_T5_T6_T7_iT8_NS1_7vsmem_tEE19static_temp_storage+20], %r580;
	mov.u32 	%r585, %r580;
$L__BB10_79:
	bar.sync 	0;
	setp.eq.s32 	%p29, %r91, 0;
	ld.shared.u32 	%r252, [_ZZN3cub18CUB_300001_SM_10006detail6select23DeviceSelectSweepKernelINS2_10policy_hubI12GpuDetectionNS0_8NullTypeEiLb0ELNS0_10SelectImplE0EE10Policy1000EPS5_PS6_SA_PiNS0_13ScanTileStateIiLb1EEE16IsValidDetectionS6_iNS2_19streaming_context_tIlLb1EEELS7_0EEEvT0_T1_T2_T3_T4_T5_T6_T7_iT8_NS1_7vsmem_tEE19static_temp_storage+20];
	selp.b32 	%r253, 0, %r252, %p29;
	add.s32 	%r144, %r253, %r585;
	ld.shared.u32 	%r255, [_ZZN3cub18CUB_300001_SM_10006detail6select23DeviceSelectSweepKernelINS2_10policy_hubI12GpuDetectionNS0_8NullTypeEiLb0ELNS0_10SelectImplE0EE10Policy1000EPS5_PS6_SA_PiNS0_13ScanTileStateIiLb1EEE16IsValidDetectionS6_iNS2_19streaming_context_tIlLb1EEELS7_0EEEvT0_T1_T2_T3_T4_T5_T6_T7_iT8_NS1_7vsmem_tEE19static_temp_storage+40];
	add.s32 	%r257, %r66, %r255;
	add.s32 	%r586, %r257, -128;
	setp.eq.s32 	%p30, %r577, 0;
	setp.ge.s32 	%p31, %r144, %r586;
	or.pred  	%p32, %p30, %p31;
	@%p32 bra 	$L__BB10_83;
	ld.param.u8 	%rs2, [%rd1];
	setp.ne.s16 	%p33, %rs2, 0;
	mov.b64 	%rd124, 0;
	@%p33 bra 	$L__BB10_82;
	ld.param.u64 	%rd42, [%rd1+24];
	cvta.to.global.u64 	%rd43, %rd42;
	ld.global.u64 	%rd124, [%rd43];
$L__BB10_82:
	ld.param.u64 	%rd118, [_ZN3cub18CUB_300001_SM_10006detail6select23DeviceSelectSweepKernelINS2_10policy_hubI12GpuDetectionNS0_8NullTypeEiLb0ELNS0_10SelectImplE0EE10Policy1000EPS5_PS6_SA_PiNS0_13ScanTileStateIiLb1EEE16IsValidDetectionS6_iNS2_19streaming_context_tIlLb1EEELS7_0EEEvT0_T1_T2_T3_T4_T5_T6_T7_iT8_NS1_7vsmem_tE_param_2];
	cvt.s64.s32 	%rd44, %r144;
	add.s64 	%rd45, %rd124, %rd44;
	cvta.to.global.u64 	%rd46, %rd118;
	shl.b64 	%rd47, %rd45, 5;
	add.s64 	%rd48, %rd46, %rd47;
	st.global.v8.u32 	[%rd48], {%r569, %r570, %r571, %r572, %r573, %r574, %r575, %r576};
$L__BB10_83:
	mov.u32 	%r359, %tid.x;
	setp.ne.s32 	%p58, %r359, 0;
	@%p58 bra 	$L__BB10_91;
	ld.param.u8 	%rs5, [%rd1+1];
	setp.eq.s16 	%p59, %rs5, 0;
	@%p59 bra 	$L__BB10_88;
	ld.param.u8 	%rs6, [%rd1];
	setp.ne.s16 	%p60, %rs6, 0;
	mov.b32 	%r587, 0;
	@%p60 bra 	$L__BB10_87;
	ld.param.u64 	%rd67, [%rd1+24];
	cvta.to.global.u64 	%rd68, %rd67;
	ld.global.u32 	%r587, [%rd68];
$L__BB10_87:
	ld.param.u64 	%rd120, [_ZN3cub18CUB_300001_SM_10006detail6select23DeviceSelectSweepKernelINS2_10policy_hubI12GpuDetectionNS0_8NullTypeEiLb0ELNS0_10SelectImplE0EE10Policy1000EPS5_PS6_SA_PiNS0_13ScanTileStateIiLb1EEE16IsValidDetectionS6_iNS2_19streaming_context_tIlLb1EEELS7_0EEEvT0_T1_T2_T3_T4_T5_T6_T7_iT8_NS1_7vsmem_tE_param_3];
	add.s32 	%r361, %r587, %r586;
	cvta.to.global.u64 	%rd69, %rd120;
	st.global.u32 	[%rd69], %r361;
	bra.uni 	$L__BB10_91;
$L__BB10_88:
	ld.param.u8 	%rs7, [%rd1];
	setp.ne.s16 	%p61, %rs7, 0;
	mov.b64 	%rd125, 0;
	@%p61 bra 	$L__BB10_90;
	ld.param.u64 	%rd71, [%rd1+24];
	cvta.to.global.u64 	%rd72, %rd71;
	ld.global.u64 	%rd125, [%rd72];
$L__BB10_90:
	cvt.s64.s32 	%rd73, %r586;
	add.s64 	%rd74, %rd125, %rd73;
	ld.param.u64 	%rd75, [%rd1+32];
	cvta.to.global.u64 	%rd76, %rd75;
	st.global.u64 	[%rd76], %rd74;
$L__BB10_91:
	ret;

}
	// .globl	_ZN3cub18CUB_300001_SM_10006detail6select23DeviceSelectSweepKernelINS2_10policy_hubI12GpuDetectionNS0_8NullTypeEiLb0ELNS0_10SelectImplE0EE10Policy1000EPKS5_PS6_PS5_PiNS0_13ScanTileStateIiLb1EEE16IsValidDetectionS6_iNS2_19streaming_context_tIlLb1EEELS7_0EEEvT0_T1_T2_T3_T4_T5_T6_T7_iT8_NS1_7vsmem_tE
.visible .entry _ZN3cub18CUB_300001_SM_10006detail6select23DeviceSelectSweepKernelINS2_10policy_hubI12GpuDetectionNS0_8NullTypeEiLb0ELNS0_10SelectImplE0EE10Policy1000EPKS5_PS6_PS5_PiNS0_13ScanTileStateIiLb1EEE16IsValidDetectionS6_iNS2_19streaming_context_tIlLb1EEELS7_0EEEvT0_T1_T2_T3_T4_T5_T6_T7_iT8_NS1_7vsmem_tE(
	.param .u64 .ptr .align 1 _ZN3cub18CUB_300001_SM_10006detail6select23DeviceSelectSweepKernelINS2_10policy_hubI12GpuDetectionNS0_8NullTypeEiLb0ELNS0_10SelectImplE0EE10Policy1000EPKS5_PS6_PS5_PiNS0_13ScanTileStateIiLb1EEE16IsValidDetectionS6_iNS2_19streaming_context_tIlLb1EEELS7_0EEEvT0_T1_T2_T3_T4_T5_T6_T7_iT8_NS1_7vsmem_tE_param_0,
	.param .u64 .ptr .align 1 _ZN3cub18CUB_300001_SM_10006detail6select23DeviceSelectSweepKernelINS2_10policy_hubI12GpuDetectionNS0_8NullTypeEiLb0ELNS0_10SelectImplE0EE10Policy1000EPKS5_PS6_PS5_PiNS0_13ScanTileStateIiLb1EEE16IsValidDetectionS6_iNS2_19streaming_context_tIlLb1EEELS7_0EEEvT0_T1_T2_T3_T4_T5_T6_T7_iT8_NS1_7vsmem_tE_param_1,
	.param .u64 .ptr .align 1 _ZN3cub18CUB_300001_SM_10006detail6select23DeviceSelectSweepKernelINS2_10policy_hubI12GpuDetectionNS0_8NullTypeEiLb0ELNS0_10SelectImplE0EE10Policy1000EPKS5_PS6_PS5_PiNS0_13ScanTileStateIiLb1EEE16IsValidDetectionS6_iNS2_19streaming_context_tIlLb1EEELS7_0EEEvT0_T1_T2_T3_T4_T5_T6_T7_iT8_NS1_7vsmem_tE_param_2,
	.param .u64 .ptr .align 1 _ZN3cub18CUB_300001_SM_10006detail6select23DeviceSelectSweepKernelINS2_10policy_hubI12GpuDetectionNS0_8NullTypeEiLb0ELNS0_10SelectImplE0EE10Policy1000EPKS5_PS6_PS5_PiNS0_13ScanTileStateIiLb1EEE16IsValidDetectionS6_iNS2_19streaming_context_tIlLb1EEELS7_0EEEvT0_T1_T2_T3_T4_T5_T6_T7_iT8_NS1_7vsmem_tE_param_3,
	.param .align 8 .b8 _ZN3cub18CUB_300001_SM_10006detail6select23DeviceSelectSweepKernelINS2_10policy_hubI12GpuDetectionNS0_8NullTypeEiLb0ELNS0_10SelectImplE0EE10Policy1000EPKS5_PS6_PS5_PiNS0_13ScanTileStateIiLb1EEE16IsValidDetectionS6_iNS2_19streaming_context_tIlLb1EEELS7_0EEEvT0_T1_T2_T3_T4_T5_T6_T7_iT8_NS1_7vsmem_tE_param_4[8],
	.param .align 1 .b8 _ZN3cub18CUB_300001_SM_10006detail6select23DeviceSelectSweepKernelINS2_10policy_hubI12GpuDetectionNS0_8NullTypeEiLb0ELNS0_10SelectImplE0EE10Policy1000EPKS5_PS6_PS5_PiNS0_13ScanTileStateIiLb1EEE16IsValidDetectionS6_iNS2_19streaming_context_tIlLb1EEELS7_0EEEvT0_T1_T2_T3_T4_T5_T6_T7_iT8_NS1_7vsmem_tE_param_5[1],
	.param .align 1 .b8 _ZN3cub18CUB_300001_SM_10006detail6select23DeviceSelectSweepKernelINS2_10policy_hubI12GpuDetectionNS0_8NullTypeEiLb0ELNS0_10SelectImplE0EE10Policy1000EPKS5_PS6_PS5_PiNS0_13ScanTileStateIiLb1EEE16IsValidDetectionS6_iNS2_19streaming_context_tIlLb1EEELS7_0EEEvT0_T1_T2_T3_T4_T5_T6_T7_iT8_NS1_7vsmem_tE_param_6[1],
	.param .u32 _ZN3cub18CUB_300001_SM_10006detail6select23DeviceSelectSweepKernelINS2_10policy_hubI12GpuDetectionNS0_8NullTypeEiLb0ELNS0_10SelectImplE0EE10Policy1000EPKS5_PS6_PS5_PiNS0_13ScanTileStateIiLb1EEE16IsValidDetectionS6_iNS2_19streaming_context_tIlLb1EEELS7_0EEEvT0_T1_T2_T3_T4_T5_T6_T7_iT8_NS1_7vsmem_tE_param_7,
	.param .u32 _ZN3cub18CUB_300001_SM_10006detail6select23DeviceSelectSweepKernelINS2_10policy_hubI12GpuDetectionNS0_8NullTypeEiLb0ELNS0_10SelectImplE0EE10Policy1000EPKS5_PS6_PS5_PiNS0_13ScanTileStateIiLb1EEE16IsValidDetectionS6_iNS2_19streaming_context_tIlLb1EEELS7_0EEEvT0_T1_T2_T3_T4_T5_T6_T7_iT8_NS1_7vsmem_tE_param_8,
	.param .align 8 .b8 _ZN3cub18CUB_300001_SM_10006detail6select23DeviceSelectSweepKernelINS2_10policy_hubI12GpuDetectionNS0_8NullTypeEiLb0ELNS0_10SelectImplE0EE10Policy1000EPKS5_PS6_PS5_PiNS0_13ScanTileStateIiLb1EEE16IsValidDetectionS6_iNS2_19streaming_context_tIlLb1EEELS7_0EEEvT0_T1_T2_T3_T4_T5_T6_T7_iT8_NS1_7vsmem_tE_param_9[40],
	.param .align 8 .b8 _ZN3cub18CUB_300001_SM_10006detail6select23DeviceSelectSweepKernelINS2_10policy_hubI12GpuDetectionNS0_8NullTypeEiLb0ELNS0_10SelectImplE0EE10Policy1000EPKS5_PS6_PS5_PiNS0_13ScanTileStateIiLb1EEE16IsValidDetectionS6_iNS2_19streaming_context_tIlLb1EEELS7_0EEEvT0_T1_T2_T3_T4_T5_T6_T7_iT8_NS1_7vsmem_tE_param_10[8]
)
.maxntid 128
{
	.reg .pred 	%p<113>;
	.reg .b16 	%rs<12>;
	.reg .b32 	%r<588>;
	.reg .b64 	%rd<126>;
	// demoted variable
	.shared .align 16 .b8 _ZZN3cub18CUB_300001_SM_10006detail6select23DeviceSelectSweepKernelINS2_10policy_hubI12GpuDetectionNS0_8NullTypeEiLb0ELNS0_10SelectImplE0EE10Policy1000EPKS5_PS6_PS5_PiNS0_13ScanTileStateIiLb1EEE16IsValidDetectionS6_iNS2_19streaming_context_tIlLb1EEELS7_0EEEvT0_T1_T2_T3_T4_T5_T6_T7_iT8_NS1_7vsmem_tEE19static_temp_storage[8240];
	ld.param.u64 	%rd4, [_ZN3cub18CUB_300001_SM_10006detail6select23DeviceSelectSweepKernelINS2_10policy_hubI12GpuDetectionNS0_8NullTypeEiLb0ELNS0_10SelectImplE0EE10Policy1000EPKS5_PS6_PS5_PiNS0_13ScanTileStateIiLb1EEE16IsValidDetectionS6_iNS2_19streaming_context_tIlLb1EEELS7_0EEEvT0_T1_T2_T3_T4_T5_T6_T7_iT8_NS1_7vsmem_tE_param_4];
	ld.param.u64 	%rd25, [_ZN3cub18CUB_300001_SM_10006detail6select23DeviceSelectSweepKernelINS2_10policy_hubI12GpuDetectionNS0_8NullTypeEiLb0ELNS0_10SelectImplE0EE10Policy1000EPKS5_PS6_PS5_PiNS0_13ScanTileStateIiLb1EEE16IsValidDetectionS6_iNS2_19streaming_context_tIlLb1EEELS7_0EEEvT0_T1_T2_T3_T4_T5_T6_T7_iT8_NS1_7vsmem_tE_param_0];
	ld.param.u64 	%rd23, [_ZN3cub18CUB_300001_SM_10006detail6select23DeviceSelectSweepKernelINS2_10policy_hubI12GpuDetectionNS0_8NullTypeEiLb0ELNS0_10SelectImplE0EE10Policy1000EPKS5_PS6_PS5_PiNS0_13ScanTileStateIiLb1EEE16IsValidDetectionS6_iNS2_19streaming_context_tIlLb1EEELS7_0EEEvT0_T1_T2_T3_T4_T5_T6_T7_iT8_NS1_7vsmem_tE_param_2];
	ld.param.u32 	%r149, [_ZN3cub18CUB_300001_SM_10006detail6select23DeviceSelectSweepKernelINS2_10policy_hubI12GpuDetectionNS0_8NullTypeEiLb0ELNS0_10SelectImplE0EE10Policy1000EPKS5_PS6_PS5_PiNS0_13ScanTileStateIiLb1EEE16IsValidDetectionS6_iNS2_19streaming_context_tIlLb1EEELS7_0EEEvT0_T1_T2_T3_T4_T5_T6_T7_iT8_NS1_7vsmem_tE_param_7];
	ld.param.u32 	%r150, [_ZN3cub18CUB_300001_SM_10006detail6select23DeviceSelectSweepKernelINS2_10policy_hubI12GpuDetectionNS0_8NullTypeEiLb0ELNS0_10SelectImplE0EE10Policy1000EPKS5_PS6_PS5_PiNS0_13ScanTileStateIiLb1EEE16IsValidDetectionS6_iNS2_19streaming_context_tIlLb1EEELS7_0EEEvT0_T1_T2_T3_T4_T5_T6_T7_iT8_NS1_7vsmem_tE_param_8];
	mov.b64 	%rd26, _ZN3cub18CUB_300001_SM_10006detail6select23DeviceSelectSweepKernelINS2_10policy_hubI12GpuDetectionNS0_8NullTypeEiLb0ELNS0_10SelectImplE0EE10Policy1000EPKS5_PS6_PS5_PiNS0_13ScanTileStateIiLb1EEE16IsValidDetectionS6_iNS2_19streaming_context_tIlLb1EEELS7_0EEEvT0_T1_T2_T3_T4_T5_T6_T7_iT8_NS1_7vsmem_tE_param_9;
	mov.u64 	%rd1, %rd26;
	cvta.to.global.u64 	%rd2, %rd25;
	cvta.to.global.u64 	%rd3, %rd23;
	mov.u32 	%r151, %ctaid.x;
	mov.u32 	%r152, %nctaid.y;
	mov.u32 	%r153, %ctaid.y;
	mad.lo.s32 	%r1, %r151, %r152, %r153;
	shl.b32 	%r2, %r1, 7;
	add.s32 	%r154, %r150, -1;
	setp.ge.s32 	%p1, %r1, %r154;
	@%p1 bra 	$L__BB11_41;
	setp.ne.s32 	%p62, %r1, 0;
	@%p62 bra 	$L__BB11_10;
	ld.param.u8 	%rs10, [%rd1];
	setp.eq.s16 	%p103, %rs10, 0;
	ld.param.u64 	%rd104, [%rd1+16];
	selp.b64 	%rd105, %rd104, 0, %p103;
	mov.u32 	%r3, %tid.x;
	add.s32 	%r535, %r2, %r3;
	cvt.u64.u32 	%rd106, %r535;
	add.s64 	%rd107, %rd105, %rd106;
	shl.b64 	%rd108, %rd107, 5;
	add.s64 	%rd109, %rd2, %rd108;
	ld.global.v8.u32 	{%r4, %r5, %r6, %r7, %r8, %r9, %r12, %r11}, [%rd109];
	setp.ne.s32 	%p104, %r12, 0;
	bar.sync 	0;
	shr.u32 	%r13, %r3, 5;
	// begin inline asm
	mov.u32 %r504, %laneid;
	// end inline asm
	selp.u32 	%r509, 1, 0, %p104;
	mov.b32 	%r507, 1;
	mov.b32 	%r532, 0;
	mov.b32 	%r534, -1;
	// begin inline asm
	{  .reg .s32 r0;  .reg .pred p;  shfl.sync.up.b32 r0|p, %r509, %r507, %r532, %r534;  @p add.s32 r0, r0, %r509;  mov.s32 %r505, r0;}
	// end inline asm
	mov.b32 	%r513, 2;
	// begin inline asm
	{  .reg .s32 r0;  .reg .pred p;  shfl.sync.up.b32 r0|p, %r505, %r513, %r532, %r534;  @p add.s32 r0, r0, %r505;  mov.s32 %r511, r0;}
	// end inline asm
	mov.b32 	%r519, 4;
	// begin inline asm
	{  .reg .s32 r0;  .reg .pred p;  shfl.sync.up.b32 r0|p, %r511, %r519, %r532, %r534;  @p add.s32 r0, r0, %r511;  mov.s32 %r517, r0;}
	// end inline asm
	mov.b32 	%r525, 8;
	// begin inline asm
	{  .reg .s32 r0;  .reg .pred p;  shfl.sync.up.b32 r0|p, %r517, %r525, %r532, %r534;  @p add.s32 r0, r0, %r517;  mov.s32 %r523, r0;}
	// end inline asm
	mov.b32 	%r531, 16;
	// begin inline asm
	{  .reg .s32 r0;  .reg .pred p;  shfl.sync.up.b32 r0|p, %r523, %r531, %r532, %r534;  @p add.s32 r0, r0, %r523;  mov.s32 %r529, r0;}
	// end inline asm
	setp.ne.s32 	%p105, %r504, 31;
	@%p105 bra 	$L__BB11_4;
	shl.b32 	%r536, %r13, 2;
	mov.u32 	%r537, _ZZN3cub18CUB_300001_SM_10006detail6select23DeviceSelectSweepKernelINS2_10policy_hubI12GpuDetectionNS0_8NullTypeEiLb0ELNS0_10SelectImplE0EE10Policy1000EPKS5_PS6_PS5_PiNS0_13ScanTileStateIiLb1EEE16IsValidDetectionS6_iNS2_19streaming_context_tIlLb1EEELS7_0EEEvT0_T1_T2_T3_T4_T5_T6_T7_iT8_NS1_7vsmem_tEE19static_temp_storage;
	add.s32 	%r538, %r537, %r536;
	st.shared.u32 	[%r538], %r529;
$L__BB11_4:
	bar.sync 	0;
	ld.shared.v4.u32 	{%r539, %r540, %r541, %r542}, [_ZZN3cub18CUB_300001_SM_10006detail6select23DeviceSelectSweepKernelINS2_10policy_hubI12GpuDetectionNS0_8NullTypeEiLb0ELNS0_10SelectImplE0EE10Policy1000EPKS5_PS6_PS5_PiNS0_13ScanTileStateIiLb1EEE16IsValidDetectionS6_iNS2_19streaming_context_tIlLb1EEELS7_0EEEvT0_T1_T2_T3_T4_T5_T6_T7_iT8_NS1_7vsmem_tEE19static_temp_storage];
	add.s32 	%r543, %r540, %r539;
	setp.eq.s32 	%p106, %r13, 2;
	selp.b32 	%r544, %r543, %r539, %p106;
	add.s32 	%r545, %r543, %r541;
	setp.eq.s32 	%p107, %r13, 3;
	selp.b32 	%r546, %r545, %r544, %p107;
	add.s32 	%r17, %r545, %r542;
	setp.lt.u32 	%p108, %r3, 32;
	selp.b32 	%r547, 0, %r546, %p108;
	setp.eq.s32 	%p109, %r504, 0;
	sub.s32 	%r548, %r529, %r509;
	selp.b32 	%r549, 0, %r548, %p109;
	add.s32 	%r18, %r547, %r549;
	setp.ne.s32 	%p110, %r3, 0;
	@%p110 bra 	$L__BB11_6;
	add.s64 	%rd110, %rd4, 256;
	mov.b32 	%r550, 101;
	// begin inline asm
	st.relaxed.gpu.v2.u32 [%rd110], {%r550, %r17};
	// end inline asm
$L__BB11_6:
	setp.eq.s32 	%p111, %r12, 0;
	@%p111 bra 	$L__BB11_91;
	setp.ne.s16 	%p112, %rs10, 0;
	mov.b64 	%rd121, 0;
	@%p112 bra 	$L__BB11_9;
	ld.param.u64 	%rd112, [%rd1+24];
	cvta.to.global.u64 	%rd113, %rd112;
	ld.global.u64 	%rd121, [%rd113];
$L__BB11_9:
	cvt.s64.s32 	%rd114, %r18;
	add.s64 	%rd115, %rd121, %rd114;
	shl.b64 	%rd116, %rd115, 5;
	add.s64 	%rd117, %rd3, %rd116;
	st.global.v8.u32 	[%rd117], {%r4, %r5, %r6, %r7, %r8, %r9, %r12, %r11};
	bra.uni 	$L__BB11_91;
$L__BB11_10:
	ld.param.u8 	%rs8, [%rd1];
	setp.eq.s16 	%p63, %rs8, 0;
	ld.param.u64 	%rd77, [%rd1+16];
	selp.b64 	%rd78, %rd77, 0, %p63;
	cvt.s64.s32 	%rd79, %r2;
	mov.u32 	%r19, %tid.x;
	cvt.u64.u32 	%rd80, %r19;
	add.s64 	%rd81, %rd79, %rd80;
	add.s64 	%rd82, %rd81, %rd78;
	shl.b64 	%rd83, %rd82, 5;
	add.s64 	%rd84, %rd2, %rd83;
	ld.global.v8.u32 	{%r20, %r21, %r22, %r23, %r24, %r25, %r26, %r27}, [%rd84];
	setp.ne.s32 	%p64, %r26, 0;
	bar.sync 	0;
	shr.u32 	%r28, %r19, 5;
	// begin inline asm
	mov.u32 %r362, %laneid;
	// end inline asm
	selp.u32 	%r367, 1, 0, %p64;
	mov.b32 	%r365, 1;
	mov.b32 	%r390, 0;
	mov.b32 	%r392, -1;
	// begin inline asm
	{  .reg .s32 r0;  .reg .pred p;  shfl.sync.up.b32 r0|p, %r367, %r365, %r390, %r392;  @p add.s32 r0, r0, %r367;  mov.s32 %r363, r0;}
	// end inline asm
	mov.b32 	%r371, 2;
	// begin inline asm
	{  .reg .s32 r0;  .reg .pred p;  shfl.sync.up.b32 r0|p, %r363, %r371, %r390, %r392;  @p add.s32 r0, r0, %r363;  mov.s32 %r369, r0;}
	// end inline asm
	mov.b32 	%r377, 4;
	// begin inline asm
	{  .reg .s32 r0;  .reg .pred p;  shfl.sync.up.b32 r0|p, %r369, %r377, %r390, %r392;  @p add.s32 r0, r0, %r369;  mov.s32 %r375, r0;}
	// end inline asm
	mov.b32 	%r383, 8;
	// begin inline asm
	{  .reg .s32 r0;  .reg .pred p;  shfl.sync.up.b32 r0|p, %r375, %r383, %r390, %r392;  @p add.s32 r0, r0, %r375;  mov.s32 %r381, r0;}
	// end inline asm
	mov.b32 	%r389, 16;
	// begin inline asm
	{  .reg .s32 r0;  .reg .pred p;  shfl.sync.up.b32 r0|p, %r381, %r389, %r390, %r392;  @p add.s32 r0, r0, %r381;  mov.s32 %r387, r0;}
	// end inline asm
	setp.ne.s32 	%p65, %r362, 31;
	@%p65 bra 	$L__BB11_12;
	shl.b32 	%r393, %r28, 2;
	mov.u32 	%r394, _ZZN3cub18CUB_300001_SM_10006detail6select23DeviceSelectSweepKernelINS2_10policy_hubI12GpuDetectionNS0_8NullTypeEiLb0ELNS0_10SelectImplE0EE10Policy1000EPKS5_PS6_PS5_PiNS0_13ScanTileStateIiLb1EEE16IsValidDetectionS6_iNS2_19streaming_context_tIlLb1EEELS7_0EEEvT0_T1_T2_T3_T4_T5_T6_T7_iT8_NS1_7vsmem_tEE19static_temp_storage;
	add.s32 	%r395, %r394, %r393;
	st.shared.u32 	[%r395], %r387;
$L__BB11_12:
	sub.s32 	%r396, %r387, %r367;
	bar.sync 	0;
	ld.shared.v4.u32 	{%r397, %r398, %r399, %r400}, [_ZZN3cub18CUB_300001_SM_10006detail6select23DeviceSelectSweepKernelINS2_10policy_hubI12GpuDetectionNS0_8NullTypeEiLb0ELNS0_10SelectImplE0EE10Policy1000EPKS5_PS6_PS5_PiNS0_13ScanTileStateIiLb1EEE16IsValidDetectionS6_iNS2_19streaming_context_tIlLb1EEELS7_0EEEvT0_T1_T2_T3_T4_T5_T6_T7_iT8_NS1_7vsmem_tEE19static_temp_storage];
	add.s32 	%r401, %r398, %r397;
	setp.eq.s32 	%p66, %r28, 2;
	selp.b32 	%r402, %r401, %r397, %p66;
	add.s32 	%r403, %r401, %r399;
	setp.eq.s32 	%p67, %r28, 3;
	selp.b32 	%r404, %r403, %r402, %p67;
	add.s32 	%r32, %r403, %r400;
	setp.gt.u32 	%p68, %r19, 31;
	setp.lt.u32 	%p69, %r19, 32;
	setp.eq.s32 	%p70, %r362, 0;
	selp.b32 	%r405, 0, %r396, %p70;
	add.s32 	%r559, %r404, %r405;
	selp.b32 	%r34, %r396, %r559, %p69;
	@%p68 bra 	$L__BB11_37;
	setp.ne.s32 	%p71, %r19, 0;
	mul.wide.s32 	%rd85, %r1, 8;
	add.s64 	%rd7, %rd4, %rd85;
	@%p71 bra 	$L__BB11_15;
	st.shared.u32 	[_ZZN3cub18CUB_300001_SM_10006detail6select23DeviceSelectSweepKernelINS2_10policy_hubI12GpuDetectionNS0_8NullTypeEiLb0ELNS0_10SelectImplE0EE10Policy1000EPKS5_PS6_PS5_PiNS0_13ScanTileStateIiLb1EEE16IsValidDetectionS6_iNS2_19streaming_context_tIlLb1EEELS7_0EEEvT0_T1_T2_T3_T4_T5_T6_T7_iT8_NS1_7vsmem_tEE19static_temp_storage+44], %r32;
	add.s64 	%rd86, %rd7, 256;
	mov.b32 	%r406, 100;
	// begin inline asm
	st.relaxed.gpu.v2.u32 [%rd86], {%r406, %r32};
	// end inline asm
$L__BB11_15:
	not.b32 	%r408, %r19;
	add.s32 	%r556, %r1, %r408;
	mov.u32 	%r36, %nctaid.x;
	setp.gt.u32 	%p72, %r36, 499;
	@%p72 bra 	$L__BB11_17;
	membar.cta;
	bra.uni 	$L__BB11_18;
$L__BB11_17:
	mov.b32 	%r409, 450;
	// begin inline asm
	nanosleep.u32 %r409;
	// end inline asm
$L__BB11_18:
	mul.wide.s32 	%rd88, %r556, 8;
	add.s64 	%rd89, %rd4, %rd88;
	add.s64 	%rd87, %rd89, 256;
	// begin inline asm
	ld.relaxed.gpu.v2.u32 {%r557, %r553}, [%rd87];
	// end inline asm
$L__BB11_19:
	setp.eq.s32 	%p73, %r557, 99;
	mov.b32 	%r412, -1;
	vote.sync.any.pred 	%p74, %p73, %r412;
	not.pred 	%p75, %p74;
	@%p75 bra 	$L__BB11_24;
	setp.gt.u32 	%p102, %r36, 499;
	@%p102 bra 	$L__BB11_22;
	membar.cta;
	bra.uni 	$L__BB11_23;
$L__BB11_22:
	mov.b32 	%r501, 350;
	// begin inline asm
	nanosleep.u32 %r501;
	// end inline asm
$L__BB11_23:
	// begin inline asm
	ld.relaxed.gpu.v2.u32 {%r557, %r553}, [%rd87];
	// end inline asm
	bra.uni 	$L__BB11_19;
$L__BB11_24:
	setp.eq.s32 	%p76, %r557, 101;
	mov.b32 	%r439, -1;
	vote.sync.ballot.b32 	%r440, %p76, %r439;
	// begin inline asm
	mov.u32 %r414, %lanemask_ge;
	// end inline asm
	and.b32  	%r441, %r440, %r414;
	or.b32  	%r442, %r441, -2147483648;
	add.s32 	%r443, %r442, -1;
	not.b32 	%r444, %r442;
	and.b32  	%r445, %r444, %r443;
	popc.b32 	%r418, %r445;
	mov.b32 	%r417, 1;
	// begin inline asm
	shfl.sync.down.b32 %r415, %r553, %r417, %r418, %r439;
	// end inline asm
	setp.lt.s32 	%p78, %r362, %r418;
	selp.b32 	%r446, %r415, 0, %p78;
	add.s32 	%r421, %r446, %r553;
	mov.b32 	%r422, 2;
	// begin inline asm
	shfl.sync.down.b32 %r420, %r421, %r422, %r418, %r439;
	// end inline asm
	add.s32 	%r46, %r362, 2;
	setp.gt.s32 	%p79, %r46, %r418;
	selp.b32 	%r447, 0, %r420, %p79;
	add.s32 	%r426, %r421, %r447;
	mov.b32 	%r427, 4;
	// begin inline asm
	shfl.sync.down.b32 %r425, %r426, %r427, %r418, %r439;
	// end inline asm
	add.s32 	%r47, %r362, 4;
	setp.gt.s32 	%p80, %r47, %r418;
	selp.b32 	%r448, 0, %r425, %p80;
	add.s32 	%r431, %r426, %r448;
	mov.b32 	%r432, 8;
	// begin inline asm
	shfl.sync.down.b32 %r430, %r431, %r432, %r418, %r439;
	// end inline asm
	add.s32 	%r48, %r362, 8;
	setp.gt.s32 	%p81, %r48, %r418;
	selp.b32 	%r449, 0, %r430, %p81;
	add.s32 	%r436, %r431, %r449;
	mov.b32 	%r437, 16;
	// begin inline asm
	shfl.sync.down.b32 %r435, %r436, %r437, %r418, %r439;
	// end inline asm
	add.s32 	%r49, %r362, 16;
	setp.gt.s32 	%p82, %r49, %r418;
	selp.b32 	%r450, 0, %r435, %p82;
	add.s32 	%r554, %r436, %r450;
	add.s64 	%rd9, %rd4, 256;
$L__BB11_25:
	setp.ne.s32 	%p83, %r557, 101;
	mov.b32 	%r451, -1;
	vote.sync.all.pred 	%p84, %p83, %r451;
	not.pred 	%p85, %p84;
	@%p85 bra 	$L__BB11_33;
	mul.wide.s32 	%rd100, %r556, 8;
	add.s64 	%rd101, %rd9, %rd100;
	add.s64 	%rd99, %rd101, -256;
	// begin inline asm
	ld.relaxed.gpu.v2.u32 {%r557, %r558}, [%rd99];
	// end inline asm
$L__BB11_27:
	setp.eq.s32 	%p91, %r557, 99;
	mov.b32 	%r459, -1;
	vote.sync.any.pred 	%p92, %p91, %r459;
	not.pred 	%p93, %p92;
	@%p93 bra 	$L__BB11_32;
	setp.gt.u32 	%p101, %r36, 499;
	@%p101 bra 	$L__BB11_30;
	membar.cta;
	bra.uni 	$L__BB11_31;
$L__BB11_30:
	mov.b32 	%r498, 350;
	// begin inline asm
	nanosleep.u32 %r498;
	// end inline asm
$L__BB11_31:
	// begin inline asm
	ld.relaxed.gpu.v2.u32 {%r557, %r558}, [%rd99];
	// end inline asm
	bra.uni 	$L__BB11_27;
$L__BB11_32:
	setp.eq.s32 	%p94, %r557, 101;
	mov.b32 	%r485, -1;
	vote.sync.ballot.b32 	%r486, %p94, %r485;
	and.b32  	%r487, %r486, %r414;
	or.b32  	%r488, %r487, -2147483648;
	add.s32 	%r489, %r488, -1;
	not.b32 	%r490, %r488;
	and.b32  	%r491, %r490, %r489;
	popc.b32 	%r464, %r491;
	mov.b32 	%r463, 1;
	// begin inline asm
	shfl.sync.down.b32 %r461, %r558, %r463, %r464, %r485;
	// end inline asm
	setp.lt.s32 	%p96, %r362, %r464;
	selp.b32 	%r492, %r461, 0, %p96;
	add.s32 	%r467, %r492, %r558;
	mov.b32 	%r468, 2;
	// begin inline asm
	shfl.sync.down.b32 %r466, %r467, %r468, %r464, %r485;
	// end inline asm
	setp.gt.s32 	%p97, %r46, %r464;
	selp.b32 	%r493, 0, %r466, %p97;
	add.s32 	%r472, %r467, %r493;
	mov.b32 	%r473, 4;
	// begin inline asm
	shfl.sync.down.b32 %r471, %r472, %r473, %r464, %r485;
	// end inline asm
	setp.gt.s32 	%p98, %r47, %r464;
	selp.b32 	%r494, 0, %r471, %p98;
	add.s32 	%r477, %r472, %r494;
	mov.b32 	%r478, 8;
	// begin inline asm
	shfl.sync.down.b32 %r476, %r477, %r478, %r464, %r485;
	// end inline asm
	setp.gt.s32 	%p99, %r48, %r464;
	selp.b32 	%r495, 0, %r476, %p99;
	add.s32 	%r482, %r477, %r495;
	mov.b32 	%r483, 16;
	// begin inline asm
	shfl.sync.down.b32 %r481, %r482, %r483, %r464, %r485;
	// end inline asm
	setp.gt.s32 	%p100, %r49, %r464;
	selp.b32 	%r496, 0, %r481, %p100;
	add.s32 	%r497, %r496, %r554;
	add.s32 	%r554, %r497, %r482;
	add.s32 	%r556, %r556, -32;
	bra.uni 	$L__BB11_25;
$L__BB11_33:
	setp.ne.s32 	%p86, %r19, 0;
	@%p86 bra 	$L__BB11_35;
	add.s32 	%r454, %r554, %r32;
	add.s64 	%rd90, %rd7, 256;
	mov.b32 	%r453, 101;
	// begin inline asm
	st.relaxed.gpu.v2.u32 [%rd90], {%r453, %r454};
	// end inline asm
	st.shared.u32 	[_ZZN3cub18CUB_300001_SM_10006detail6select23DeviceSelectSweepKernelINS2_10policy_hubI12GpuDetectionNS0_8NullTypeEiLb0ELNS0_10SelectImplE0EE10Policy1000EPKS5_PS6_PS5_PiNS0_13ScanTileStateIiLb1EEE16IsValidDetectionS6_iNS2_19streaming_context_tIlLb1EEELS7_0EEEvT0_T1_T2_T3_T4_T5_T6_T7_iT8_NS1_7vsmem_tEE19static_temp_storage+36], %r554;
	st.shared.u32 	[_ZZN3cub18CUB_300001_SM_10006detail6select23DeviceSelectSweepKernelINS2_10policy_hubI12GpuDetectionNS0_8NullTypeEiLb0ELNS0_10SelectImplE0EE10Policy1000EPKS5_PS6_PS5_PiNS0_13ScanTileStateIiLb1EEE16IsValidDetectionS6_iNS2_19streaming_context_tIlLb1EEELS7_0EEEvT0_T1_T2_T3_T4_T5_T6_T7_iT8_NS1_7vsmem_tEE19static_temp_storage+40], %r454;
$L__BB11_35:
	setp.ne.s32 	%p87, %r362, 0;
	mov.u32 	%r559, %r34;
	@%p87 bra 	$L__BB11_37;
	st.shared.u32 	[_ZZN3cub18CUB_300001_SM_10006detail6select23DeviceSelectSweepKernelINS2_10policy_hubI12GpuDetectionNS0_8NullTypeEiLb0ELNS0_10SelectImplE0EE10Policy1000EPKS5_PS6_PS5_PiNS0_13ScanTileStateIiLb1EEE16IsValidDetectionS6_iNS2_19streaming_context_tIlLb1EEELS7_0EEEvT0_T1_T2_T3_T4_T5_T6_T7_iT8_NS1_7vsmem_tEE19static_temp_storage+20], %r554;
	mov.u32 	%r559, %r554;
$L__BB11_37:
	setp.eq.s32 	%p88, %r26, 0;
	bar.sync 	0;
	setp.eq.s32 	%p89, %r19, 0;
	ld.shared.u32 	%r455, [_ZZN3cub18CUB_300001_SM_10006detail6select23DeviceSelectSweepKernelINS2_10policy_hubI12GpuDetectionNS0_8NullTypeEiLb0ELNS0_10SelectImplE0EE10Policy1000EPKS5_PS6_PS5_PiNS0_13ScanTileStateIiLb1EEE16IsValidDetectionS6_iNS2_19streaming_context_tIlLb1EEELS7_0EEEvT0_T1_T2_T3_T4_T5_T6_T7_iT8_NS1_7vsmem_tEE19static_temp_storage+20];
	selp.b32 	%r456, 0, %r455, %p89;
	add.s32 	%r65, %r456, %r559;
	@%p88 bra 	$L__BB11_91;
	ld.param.u8 	%rs9, [%rd1];
	setp.ne.s16 	%p90, %rs9, 0;
	mov.b64 	%rd122, 0;
	@%p90 bra 	$L__BB11_40;
	ld.param.u64 	%rd92, [%rd1+24];
	cvta.to.global.u64 	%rd93, %rd92;
	ld.global.u64 	%rd122, [%rd93];
$L__BB11_40:
	ld.param.u64 	%rd119, [_ZN3cub18CUB_300001_SM_10006detail6select23DeviceSelectSweepKernelINS2_10policy_hubI12GpuDetectionNS0_8NullTypeEiLb0ELNS0_10SelectImplE0EE10Policy1000EPKS5_PS6_PS5_PiNS0_13ScanTileStateIiLb1EEE16IsValidDetectionS6_iNS2_19streaming_context_tIlLb1EEELS7_0EEEvT0_T1_T2_T3_T4_T5_T6_T7_iT8_NS1_7vsmem_tE_param_2];
	cvt.s64.s32 	%rd94, %r65;
	add.s64 	%rd95, %rd122, %rd94;
	cvta.to.global.u64 	%rd96, %rd119;
	shl.b64 	%rd97, %rd95, 5;
	add.s64 	%rd98, %rd96, %rd97;
	st.global.v8.u32 	[%rd98], {%r20, %r21, %r22, %r23, %r24, %r25, %r26, %r27};
	bra.uni 	$L__BB11_91;
$L__BB11_41:
	sub.s32 	%r66, %r149, %r2;
	setp.ne.s32 	%p2, %r1, 0;
	@%p2 bra 	$L__BB11_50;
	mov.u32 	%r67, %tid.x;
	setp.ge.s32 	%p46, %r67, %r66;
	mov.b32 	%r568, 1;
	@%p46 bra 	$L__BB11_44;
	ld.param.u8 	%rs3, [%rd1];
	ld.param.u64 	%rd54, [%rd1+16];
	add.s32 	%r309, %r2, %r67;
	cvt.u64.u32 	%rd55, %r309;
	setp.eq.s16 	%p47, %rs3, 0;
	selp.b64 	%rd56, %rd54, 0, %p47;
	add.s64 	%rd57, %rd56, %rd55;
	shl.b64 	%rd58, %rd57, 5;
	add.s64 	%rd59, %rd2, %rd58;
	ld.global.v8.u32 	{%r560, %r561, %r562, %r563, %r564, %r565, %r566, %r567}, [%rd59];
	setp.ne.s32 	%p48, %r566, 0;
	selp.u32 	%r568, 1, 0, %p48;
$L__BB11_44:
	bar.sync 	0;
	shr.u32 	%r86, %r67, 5;
	// begin inline asm
	mov.u32 %r310, %laneid;
	// end inline asm
	mov.b32 	%r313, 1;
	mov.b32 	%r338, 0;
	mov.b32 	%r340, -1;
	// begin inline asm
	{  .reg .s32 r0;  .reg .pred p;  shfl.sync.up.b32 r0|p, %r568, %r313, %r338, %r340;  @p add.s32 r0, r0, %r568;  mov.s32 %r311, r0;}
	// end inline asm
	mov.b32 	%r319, 2;
	// begin inline asm
	{  .reg .s32 r0;  .reg .pred p;  shfl.sync.up.b32 r0|p, %r311, %r319, %r338, %r340;  @p add.s32 r0, r0, %r311;  mov.s32 %r317, r0;}
	// end inline asm
	mov.b32 	%r325, 4;
	// begin inline asm
	{  .reg .s32 r0;  .reg .pred p;  shfl.sync.up.b32 r0|p, %r317, %r325, %r338, %r340;  @p add.s32 r0, r0, %r317;  mov.s32 %r323, r0;}
	// end inline asm
	mov.b32 	%r331, 8;
	// begin inline asm
	{  .reg .s32 r0;  .reg .pred p;  shfl.sync.up.b32 r0|p, %r323, %r331, %r338, %r340;  @p add.s32 r0, r0, %r323;  mov.s32 %r329, r0;}
	// end inline asm
	mov.b32 	%r337, 16;
	// begin inline asm
	{  .reg .s32 r0;  .reg .pred p;  shfl.sync.up.b32 r0|p, %r329, %r337, %r338, %r340;  @p add.s32 r0, r0, %r329;  mov.s32 %r335, r0;}
	// end inline asm
	setp.ne.s32 	%p49, %r310, 31;
	@%p49 bra 	$L__BB11_46;
	shl.b32 	%r341, %r86, 2;
	mov.u32 	%r342, _ZZN3cub18CUB_300001_SM_10006detail6select23DeviceSelectSweepKernelINS2_10policy_hubI12GpuDetectionNS0_8NullTypeEiLb0ELNS0_10SelectImplE0EE10Policy1000EPKS5_PS6_PS5_PiNS0_13ScanTileStateIiLb1EEE16IsValidDetectionS6_iNS2_19streaming_context_tIlLb1EEELS7_0EEEvT0_T1_T2_T3_T4_T5_T6_T7_iT8_NS1_7vsmem_tEE19static_temp_storage;
	add.s32 	%r343, %r342, %r341;
	st.shared.u32 	[%r343], %r335;
$L__BB11_46:
	bar.sync 	0;
	ld.shared.v4.u32 	{%r344, %r345, %r346, %r347}, [_ZZN3cub18CUB_300001_SM_10006detail6select23DeviceSelectSweepKernelINS2_10policy_hubI12GpuDetectionNS0_8NullTypeEiLb0ELNS0_10SelectImplE0EE10Policy1000EPKS5_PS6_PS5_PiNS0_13ScanTileStateIiLb1EEE16IsValidDetectionS6_iNS2_19streaming_context_tIlLb1EEELS7_0EEEvT0_T1_T2_T3_T4_T5_T6_T7_iT8_NS1_7vsmem_tEE19static_temp_storage];
	add.s32 	%r348, %r345, %r344;
	setp.eq.s32 	%p50, %r86, 2;
	selp.b32 	%r349, %r348, %r344, %p50;
	add.s32 	%r350, %r348, %r346;
	setp.eq.s32 	%p51, %r86, 3;
	selp.b32 	%r351, %r350, %r349, %p51;
	setp.lt.u32 	%p52, %r67, 32;
	selp.b32 	%r352, 0, %r351, %p52;
	setp.eq.s32 	%p53, %r310, 0;
	sub.s32 	%r353, %r335, %r568;
	selp.b32 	%r354, 0, %r353, %p53;
	add.s32 	%r355, %r352, %r354;
	add.s32 	%r356, %r66, %r347;
	add.s32 	%r357, %r356, %r350;
	add.s32 	%r586, %r357, -128;
	setp.eq.s32 	%p54, %r568, 0;
	setp.ge.s32 	%p55, %r355, %r586;
	or.pred  	%p56, %p54, %p55;
	@%p56 bra 	$L__BB11_83;
	ld.param.u8 	%rs4, [%rd1];
	setp.ne.s16 	%p57, %rs4, 0;
	mov.b64 	%rd123, 0;
	@%p57 bra 	$L__BB11_49;
	ld.param.u64 	%rd61, [%rd1+24];
	cvta.to.global.u64 	%rd62, %rd61;
	ld.global.u64 	%rd123, [%rd62];
$L__BB11_49:
	cvt.s64.s32 	%rd63, %r355;
	add.s64 	%rd64, %rd123, %rd63;
	shl.b64 	%rd65, %rd64, 5;
	add.s64 	%rd66, %rd3, %rd65;
	st.global.v8.u32 	[%rd66], {%r560, %r561, %r562, %r563, %r564, %r565, %r566, %r567};
	bra.uni 	$L__BB11_83;
$L__BB11_50:
	mov.u32 	%r91, %tid.x;
	setp.ge.s32 	%p3, %r91, %r66;
	mov.b32 	%r577, 1;
	@%p3 bra 	$L__BB11_52;
	ld.param.u8 	%rs1, [%rd1];
	ld.param.u64 	%rd27, [%rd1+16];
	cvt.s64.s32 	%rd28, %r2;
	cvt.u64.u32 	%rd29, %r91;
	add.s64 	%rd30, %rd28, %rd29;
	setp.eq.s16 	%p4, %rs1, 0;
	selp.b64 	%rd31, %rd27, 0, %p4;
	add.s64 	%rd32, %rd30, %rd31;
	shl.b64 	%rd33, %rd32, 5;
	add.s64 	%rd34, %rd2, %rd33;
	ld.global.v8.u32 	{%r569, %r570, %r571, %r572, %r573, %r574, %r575, %r576}, [%rd34];
	setp.ne.s32 	%p5, %r575, 0;
	selp.u32 	%r577, 1, 0, %p5;
$L__BB11_52:
	bar.sync 	0;
	shr.u32 	%r110, %r91, 5;
	// begin inline asm
	mov.u32 %r157, %laneid;
	// end inline asm
	mov.b32 	%r160, 1;
	mov.b32 	%r185, 0;
	mov.b32 	%r187, -1;
	// begin inline asm
	{  .reg .s32 r0;  .reg .pred p;  shfl.sync.up.b32 r0|p, %r577, %r160, %r185, %r187;  @p add.s32 r0, r0, %r577;  mov.s32 %r158, r0;}
	// end inline asm
	mov.b32 	%r166, 2;
	// begin inline asm
	{  .reg .s32 r0;  .reg .pred p;  shfl.sync.up.b32 r0|p, %r158, %r166, %r185, %r187;  @p add.s32 r0, r0, %r158;  mov.s32 %r164, r0;}
	// end inline asm
	mov.b32 	%r172, 4;
	// begin inline asm
	{  .reg .s32 r0;  .reg .pred p;  shfl.sync.up.b32 r0|p, %r164, %r172, %r185, %r187;  @p add.s32 r0, r0, %r164;  mov.s32 %r170, r0;}
	// end inline asm
	mov.b32 	%r178, 8;
	// begin inline asm
	{  .reg .s32 r0;  .reg .pred p;  shfl.sync.up.b32 r0|p, %r170, %r178, %r185, %r187;  @p add.s32 r0, r0, %r170;  mov.s32 %r176, r0;}
	// end inline asm
	mov.b32 	%r184, 16;
	// begin inline asm
	{  .reg .s32 r0;  .reg .pred p;  shfl.sync.up.b32 r0|p, %r176, %r184, %r185, %r187;  @p add.s32 r0, r0, %r176;  mov.s32 %r182, r0;}
	// end inline asm
	setp.ne.s32 	%p6, %r157, 31;
	@%p6 bra 	$L__BB11_54;
	shl.b32 	%r188, %r110, 2;
	mov.u32 	%r189, _ZZN3cub18CUB_300001_SM_10006detail6select23DeviceSelectSweepKernelINS2_10policy_hubI12GpuDetectionNS0_8NullTypeEiLb0ELNS0_10SelectImplE0EE10Policy1000EPKS5_PS6_PS5_PiNS0_13ScanTileStateIiLb1EEE16IsValidDetectionS6_iNS2_19streaming_context_tIlLb1EEELS7_0EEEvT0_T1_T2_T3_T4_T5_T6_T7_iT8_NS1_7vsmem_tEE19static_temp_storage;
	add.s32 	%r190, %r189, %r188;
	st.shared.u32 	[%r190], %r182;
$L__BB11_54:
	sub.s32 	%r191, %r182, %r577;
	bar.sync 	0;
	ld.shared.v4.u32 	{%r192, %r193, %r194, %r195}, [_ZZN3cub18CUB_300001_SM_10006detail6select23DeviceSelectSweepKernelINS2_10policy_hubI12GpuDetectionNS0_8NullTypeEiLb0ELNS0_10SelectImplE0EE10Policy1000EPKS5_PS6_PS5_PiNS0_13ScanTileStateIiLb1EEE16IsValidDetectionS6_iNS2_19streaming_context_tIlLb1EEELS7_0EEEvT0_T1_T2_T3_T4_T5_T6_T7_iT8_NS1_7vsmem_tEE19static_temp_storage];
	add.s32 	%r196, %r193, %r192;
	setp.eq.s32 	%p7, %r110, 2;
	selp.b32 	%r197, %r196, %r192, %p7;
	add.s32 	%r198, %r196, %r194;
	setp.eq.s32 	%p8, %r110, 3;
	selp.b32 	%r199, %r198, %r197, %p8;
	add.s32 	%r113, %r198, %r195;
	setp.gt.u32 	%p9, %r91, 31;
	setp.lt.u32 	%p10, %r91, 32;
	setp.eq.s32 	%p11, %r157, 0;
	selp.b32 	%r200, 0, %r191, %p11;
	add.s32 	%r585, %r199, %r200;
	selp.b32 	%r115, %r191, %r585, %p10;
	@%p9 bra 	$L__BB11_79;
	setp.ne.s32 	%p12, %r91, 0;
	mul.wide.s32 	%rd35, %r1, 8;
	add.s64 	%rd15, %rd4, %rd35;
	@%p12 bra 	$L__BB11_57;
	st.shared.u32 	[_ZZN3cub18CUB_300001_SM_10006detail6select23DeviceSelectSweepKernelINS2_10policy_hubI12GpuDetectionNS0_8NullTypeEiLb0ELNS0_10SelectImplE0EE10Policy1000EPKS5_PS6_PS5_PiNS0_13ScanTileStateIiLb1EEE16IsValidDetectionS6_iNS2_19streaming_context_tIlLb1EEELS7_0EEEvT0_T1_T2_T3_T4_T5_T6_T7_iT8_NS1_7vsmem_tEE19static_temp_storage+44], %r113;
	add.s64 	%rd36, %rd15, 256;
	mov.b32 	%r201, 100;
	// begin inline asm
	st.relaxed.gpu.v2.u32 [%rd36], {%r201, %r113};
	// end inline asm
$L__BB11_57:
	not.b32 	%r203, %r91;
	add.s32 	%r582, %r1, %r203;
	mov.u32 	%r117, %nctaid.x;
	setp.gt.u32 	%p13, %r117, 499;
	@%p13 bra 	$L__BB11_59;
	membar.cta;
	bra.uni 	$L__BB11_60;
$L__BB11_59:
	mov.b32 	%r204, 450;
	// begin inline asm
	nanosleep.u32 %r204;
	// end inline asm
$L__BB11_60:
	mul.wide.s32 	%rd38, %r582, 8;
	add.s64 	%rd39, %rd4, %rd38;
	add.s64 	%rd37, %rd39, 256;
	// begin inline asm
	ld.relaxed.gpu.v2.u32 {%r583, %r579}, [%rd37];
	// end inline asm
$L__BB11_61:
	setp.eq.s32 	%p14, %r583, 99;
	mov.b32 	%r207, -1;
	vote.sync.any.pred 	%p15, %p14, %r207;
	not.pred 	%p16, %p15;
	@%p16 bra 	$L__BB11_66;
	setp.gt.u32 	%p45, %r117, 499;
	@%p45 bra 	$L__BB11_64;
	membar.cta;
	bra.uni 	$L__BB11_65;
$L__BB11_64:
	mov.b32 	%r304, 350;
	// begin inline asm
	nanosleep.u32 %r304;
	// end inline asm
$L__BB11_65:
	// begin inline asm
	ld.relaxed.gpu.v2.u32 {%r583, %r579}, [%rd37];
	// end inline asm
	bra.uni 	$L__BB11_61;
$L__BB11_66:
	setp.eq.s32 	%p17, %r583, 101;
	mov.b32 	%r234, -1;
	vote.sync.ballot.b32 	%r235, %p17, %r234;
	// begin inline asm
	mov.u32 %r209, %lanemask_ge;
	// end inline asm
	and.b32  	%r236, %r235, %r209;
	or.b32  	%r237, %r236, -2147483648;
	add.s32 	%r238, %r237, -1;
	not.b32 	%r239, %r237;
	and.b32  	%r240, %r239, %r238;
	popc.b32 	%r213, %r240;
	mov.b32 	%r212, 1;
	// begin inline asm
	shfl.sync.down.b32 %r210, %r579, %r212, %r213, %r234;
	// end inline asm
	setp.lt.s32 	%p19, %r157, %r213;
	selp.b32 	%r241, %r210, 0, %p19;
	add.s32 	%r216, %r241, %r579;
	mov.b32 	%r217, 2;
	// begin inline asm
	shfl.sync.down.b32 %r215, %r216, %r217, %r213, %r234;
	// end inline asm
	add.s32 	%r127, %r157, 2;
	setp.gt.s32 	%p20, %r127, %r213;
	selp.b32 	%r242, 0, %r215, %p20;
	add.s32 	%r221, %r216, %r242;
	mov.b32 	%r222, 4;
	// begin inline asm
	shfl.sync.down.b32 %r220, %r221, %r222, %r213, %r234;
	// end inline asm
	add.s32 	%r243, %r157, 4;
	setp.gt.s32 	%p21, %r243, %r213;
	selp.b32 	%r244, 0, %r220, %p21;
	add.s32 	%r226, %r221, %r244;
	mov.b32 	%r227, 8;
	// begin inline asm
	shfl.sync.down.b32 %r225, %r226, %r227, %r213, %r234;
	// end inline asm
	add.s32 	%r245, %r157, 8;
	setp.gt.s32 	%p22, %r245, %r213;
	selp.b32 	%r246, 0, %r225, %p22;
	add.s32 	%r231, %r226, %r246;
	mov.b32 	%r232, 16;
	// begin inline asm
	shfl.sync.down.b32 %r230, %r231, %r232, %r213, %r234;
	// end inline asm
	add.s32 	%r128, %r157, 16;
	setp.gt.s32 	%p23, %r128, %r213;
	selp.b32 	%r247, 0, %r230, %p23;
	add.s32 	%r580, %r231, %r247;
	add.s64 	%rd17, %rd4, 256;
$L__BB11_67:
	setp.ne.s32 	%p24, %r583, 101;
	mov.b32 	%r248, -1;
	vote.sync.all.pred 	%p25, %p24, %r248;
	not.pred 	%p26, %p25;
	@%p26 bra 	$L__BB11_75;
	mul.wide.s32 	%rd50, %r582, 8;
	add.s64 	%rd51, %rd17, %rd50;
	add.s64 	%rd49, %rd51, -256;
	// begin inline asm
	ld.relaxed.gpu.v2.u32 {%r583, %r584}, [%rd49];
	// end inline asm
$L__BB11_69:
	setp.eq.s32 	%p34, %r583, 99;
	mov.b32 	%r260, -1;
	vote.sync.any.pred 	%p35, %p34, %r260;
	not.pred 	%p36, %p35;
	@%p36 bra 	$L__BB11_74;
	setp.gt.u32 	%p44, %r117, 499;
	@%p44 bra 	$L__BB11_72;
	membar.cta;
	bra.uni 	$L__BB11_73;
$L__BB11_72:
	mov.b32 	%r301, 350;
	// begin inline asm
	nanosleep.u32 %r301;
	// end inline asm
$L__BB11_73:
	// begin inline asm
	ld.relaxed.gpu.v2.u32 {%r583, %r584}, [%rd49];
	// end inline asm
	bra.uni 	$L__BB11_69;
$L__BB11_74:
	setp.eq.s32 	%p37, %r583, 101;
	mov.b32 	%r286, -1;
	vote.sync.ballot.b32 	%r287, %p37, %r286;
	and.b32  	%r288, %r287, %r209;
	or.b32  	%r289, %r288, -2147483648;
	add.s32 	%r290, %r289, -1;
	not.b32 	%r291, %r289;
	and.b32  	%r292, %r291, %r290;
	popc.b32 	%r265, %r292;
	mov.b32 	%r264, 1;
	// begin inline asm
	shfl.sync.down.b32 %r262, %r584, %r264, %r265, %r286;
	// end inline asm
	setp.lt.s32 	%p39, %r157, %r265;
	selp.b32 	%r293, %r262, 0, %p39;
	add.s32 	%r268, %r293, %r584;
	mov.b32 	%r269, 2;
	// begin inline asm
	shfl.sync.down.b32 %r267, %r268, %r269, %r265, %r286;
	// end inline asm
	setp.gt.s32 	%p40, %r127, %r265;
	selp.b32 	%r294, 0, %r267, %p40;
	add.s32 	%r273, %r268, %r294;
	mov.b32 	%r274, 4;
	// begin inline asm
	shfl.sync.down.b32 %r272, %r273, %r274, %r265, %r286;
	// end inline asm
	add.s32 	%r295, %r157, 4;
	setp.gt.s32 	%p41, %r295, %r265;
	selp.b32 	%r296, 0, %r272, %p41;
	add.s32 	%r278, %r273, %r296;
	mov.b32 	%r279, 8;
	// begin inline asm
	shfl.sync.down.b32 %r277, %r278, %r279, %r265, %r286;
	// end inline asm
	add.s32 	%r297, %r157, 8;
	setp.gt.s32 	%p42, %r297, %r265;
	selp.b32 	%r298, 0, %r277, %p42;
	add.s32 	%r283, %r278, %r298;
	mov.b32 	%r284, 16;
	// begin inline asm
	shfl.sync.down.b32 %r282, %r283, %r284, %r265, %r286;
	// end inline asm
	setp.gt.s32 	%p43, %r128, %r265;
	selp.b32 	%r299, 0, %r282, %p43;
	add.s32 	%r300, %r299, %r580;
	add.s32 	%r580, %r300, %r283;
	add.s32 	%r582, %r582, -32;
	bra.uni 	$L__BB11_67;
$L__BB11_75:
	setp.ne.s32 	%p27, %r91, 0;
	@%p27 bra 	$L__BB11_77;
	add.s32 	%r251, %r580, %r113;
	add.s64 	%rd40, %rd15, 256;
	mov.b32 	%r250, 101;
	// begin inline asm
	st.relaxed.gpu.v2.u32 [%rd40], {%r250, %r251};
	// end inline asm
	st.shared.u32 	[_ZZN3cub18CUB_300001_SM_10006detail6select23DeviceSelectSweepKernelINS2_10policy_hubI12GpuDetectionNS0_8NullTypeEiLb0ELNS0_10SelectImplE0EE10Policy1000EPKS5_PS6_PS5_PiNS0_13ScanTileStateIiLb1EEE16IsValidDetectionS6_iNS2_19streaming_context_tIlLb1EEELS7_0EEEvT0_T1_T2_T3_T4_T5_T6_T7_iT8_NS1_7vsmem_tEE19static_temp_storage+36], %r580;
	st.shared.u32 	[_ZZN3cub18CUB_300001_SM_10006detail6select23DeviceSelectSweepKernelINS2_10policy_hubI12GpuDetectionNS0_8NullTypeEiLb0ELNS0_10SelectImplE0EE10Policy1000EPKS5_PS6_PS5_PiNS0_13ScanTileStateIiLb1EEE16IsValidDetectionS6_iNS2_19streaming_context_tIlLb1EEELS7_0EEEvT0_T1_T2_T3_T4_T5_T6_T7_iT8_NS1_7vsmem_tEE19static_temp_storage+40], %r251;
$L__BB11_77:
	setp.ne.s32 	%p28, %r157, 0;
	mov.u32 	%r585, %r115;
	@%p28 bra 	$L__BB11_79;
	st.shared.u32 	[_ZZN3cub18CUB_300001_SM_10006detail6select23DeviceSelectSweepKernelINS2_10policy_hubI12GpuDetectionNS0_8NullTypeEiLb0ELNS0_10SelectImplE0EE10Policy1000EPKS5_PS6_PS5_PiNS0_13ScanTileStateIiLb1EEE16IsValidDetectionS6_iNS2_19streaming_context_tIlLb1EEELS7_0EEEvT0_T1_T2_T3_T4_T5_T6_T7_iT8_NS1_7vsmem_tEE19static_temp_storage+20], %r580;
	mov.u32 	%r585, %r580;
$L__BB11_79:
	bar.sync 	0;
	setp.eq.s32 	%p29, %r91, 0;
	ld.shared.u32 	%r252, [_ZZN3cub18CUB_300001_SM_10006detail6select23DeviceSelectSweepKernelINS2_10policy_hubI12GpuDetectionNS0_8NullTypeEiLb0ELNS0_10SelectImplE0EE10Policy1000EPKS5_PS6_PS5_PiNS0_13ScanTileStateIiLb1EEE16IsValidDetectionS6_iNS2_19streaming_context_tIlLb1EEELS7_0EEEvT0_T1_T2_T3_T4_T5_T6_T7_iT8_NS1_7vsmem_tEE19static_temp_storage+20];
	selp.b32 	%r253, 0, %r252, %p29;
	add.s32 	%r144, %r253, %r585;
	ld.shared.u32 	%r255, [_ZZN3cub18CUB_300001_SM_10006detail6select23DeviceSelectSweepKernelINS2_10policy_hubI12GpuDetectionNS0_8NullTypeEiLb0ELNS0_10SelectImplE0EE10Policy1000EPKS5_PS6_PS5_PiNS0_13ScanTileStateIiLb1EEE16IsValidDetectionS6_iNS2_19streaming_context_tIlLb1EEELS7_0EEEvT0_T1_T2_T3_T4_T5_T6_T7_iT8_NS1_7vsmem_tEE19static_temp_storage+40];
	add.s32 	%r257, %r66, %r255;
	add.s32 	%r586, %r257, -128;
	setp.eq.s32 	%p30, %r577, 0;
	setp.ge.s32 	%p31, %r144, %r586;
	or.pred  	%p32, %p30, %p31;
	@%p32 bra 	$L__BB11_83;
	ld.param.u8 	%rs2, [%rd1];
	setp.ne.s16 	%p33, %rs2, 0;
	mov.b64 	%rd124, 0;
	@%p33 bra 	$L__BB11_82;
	ld.param.u64 	%rd42, [%rd1+24];
	cvta.to.global.u64 	%rd43, %rd42;
	ld.global.u64 	%rd124, [%rd43];
$L__BB11_82:
	ld.param.u64 	%rd118, [_ZN3cub18CUB_300001_SM_10006detail6select23DeviceSelectSweepKernelINS2_10policy_hubI12GpuDetectionNS0_8NullTypeEiLb0ELNS0_10SelectImplE0EE10Policy1000EPKS5_PS6_PS5_PiNS0_13ScanTileStateIiLb1EEE16IsValidDetectionS6_iNS2_19streaming_context_tIlLb1EEELS7_0EEEvT0_T1_T2_T3_T4_T5_T6_T7_iT8_NS1_7vsmem_tE_param_2];
	cvt.s64.s32 	%rd44, %r144;
	add.s64 	%rd45, %rd124, %rd44;
	cvta.to.global.u64 	%rd46, %rd118;
	shl.b64 	%rd47, %rd45, 5;
	add.s64 	%rd48, %rd46, %rd47;
	st.global.v8.u32 	[%rd48], {%r569, %r570, %r571, %r572, %r573, %r574, %r575, %r576};
$L__BB11_83:
	mov.u32 	%r359, %tid.x;
	setp.ne.s32 	%p58, %r359, 0;
	@%p58 bra 	$L__BB11_91;
	ld.param.u8 	%rs5, [%rd1+1];
	setp.eq.s16 	%p59, %rs5, 0;
	@%p59 bra 	$L__BB11_88;
	ld.param.u8 	%rs6, [%rd1];
	setp.ne.s16 	%p60, %rs6, 0;
	mov.b32 	%r587, 0;
	@%p60 bra 	$L__BB11_87;
	ld.param.u64 	%rd67, [%rd1+24];
	cvta.to.global.u64 	%rd68, %rd67;
	ld.global.u32 	%r587, [%rd68];
$L__BB11_87:
	ld.param.u64 	%rd120, [_ZN3cub18CUB_300001_SM_10006detail6select23DeviceSelectSweepKernelINS2_10policy_hubI12GpuDetectionNS0_8NullTypeEiLb0ELNS0_10SelectImplE0EE10Policy1000EPKS5_PS6_PS5_PiNS0_13ScanTileStateIiLb1EEE16IsValidDetectionS6_iNS2_19streaming_context_tIlLb1EEELS7_0EEEvT0_T1_T2_T3_T4_T5_T6_T7_iT8_NS1_7vsmem_tE_param_3];
	add.s32 	%r361, %r587, %r586;
	cvta.to.global.u64 	%rd69, %rd120;
	st.global.u32 	[%rd69], %r361;
	bra.uni 	$L__BB11_91;
$L__BB11_88:
	ld.param.u8 	%rs7, [%rd1];
	setp.ne.s16 	%p61, %rs7, 0;
	mov.b64 	%rd125, 0;
	@%p61 bra 	$L__BB11_90;
	ld.param.u64 	%rd71, [%rd1+24];
	cvta.to.global.u64 	%rd72, %rd71;
	ld.global.u64 	%rd125, [%rd72];
$L__BB11_90:
	cvt.s64.s32 	%rd73, %r586;
	add.s64 	%rd74, %rd125, %rd73;
	ld.param.u64 	%rd75, [%rd1+32];
	cvta.to.global.u64 	%rd76, %rd75;
	st.global.u64 	[%rd76], %rd74;
$L__BB11_91:
	ret;

}


// ===== COMPILED SASS (sm_100) =====

	.target	sm_100

	.elftype	@"ET_EXEC"


//--------------------- .note.nv.tkinfo           --------------------------
	.section	.note.nv.tkinfo,"",@"SHT_NOTE"
	.sectionflags	@"SHF_NOTE_NV_TKINFO"
	.tkinfo
        /*0018*/ 	.word	0x00000002
        /*0030*/ 	.string	""
        /*0030*/ 	.string	"ptxas"
        /*0030*/ 	.string	"Cuda compilation tools, release 13.0, V13.0.88"
        /*0030*/ 	.string	"Build cuda_13.0.r13.0/compiler.36424714_0"
        /*0030*/ 	.string	"-arch sm_100 -m 64 "



//--------------------- .note.nv.cuinfo           --------------------------
	.section	.note.nv.cuinfo,"",@"SHT_NOTE"
	.sectionflags	@"SHF_NOTE_NV_CUINFO"
        /*0018*/ 	.short	0x0002
        /*001a*/ 	.short	0x0064
        /*001c*/ 	.short	0x0082
	.zero		2


//--------------------- .nv.info                  --------------------------
	.section	.nv.info,"",@"SHT_CUDA_INFO"
	.align	4


	//----- nvinfo : EIATTR_REGCOUNT
	.align		4
        /*0000*/ 	.byte	0x04, 0x2f
        /*0002*/ 	.short	(.L_46 - .L_45)
	.align		4
.L_45:
        /*0004*/ 	.word	index@(_Z23decode_yolo_head_kernelPKfS0_P12GpuDetectionPiiiiiff)
        /*0008*/ 	.word	0x0000001e


	//----- nvinfo : EIATTR_FRAME_SIZE
	.align		4
.L_46:
        /*000c*/ 	.byte	0x04, 0x11
        /*000e*/ 	.short	(.L_48 - .L_47)
	.align		4
.L_47:
        /*0010*/ 	.word	index@($__internal_1_$__cuda_sm20_rcp_rn_f32_slowpath)
        /*0014*/ 	.word	0x00000000


	//----- nvinfo : EIATTR_FRAME_SIZE
	.align		4
.L_48:
        /*0018*/ 	.byte	0x04, 0x11
        /*001a*/ 	.short	(.L_50 - .L_49)
	.align		4
.L_49:
        /*001c*/ 	.word	index@(_Z23decode_yolo_head_kernelPKfS0_P12GpuDetectionPiiiiiff)
        /*0020*/ 	.word	0x00000000


	//----- nvinfo : EIATTR_REGCOUNT
	.align		4
.L_50:
        /*0024*/ 	.byte	0x04, 0x2f
        /*0026*/ 	.short	(.L_52 - .L_51)
	.align		4
.L_51:
        /*0028*/ 	.word	index@(_Z10nms_kernelP12GpuDetectionif)
        /*002c*/ 	.word	0x00000015


	//----- nvinfo : EIATTR_FRAME_SIZE
	.align		4
.L_52:
        /*0030*/ 	.byte	0x04, 0x11
        /*0032*/ 	.short	(.L_54 - .L_53)
	.align		4
.L_53:
        /*0034*/ 	.word	index@($__internal_0_$__cuda_sm3x_div_rn_noftz_f32_slowpath)
        /*0038*/ 	.word	0x00000000


	//----- nvinfo : EIATTR_FRAME_SIZE
	.align		4
.L_54:
        /*003c*/ 	.byte	0x04, 0x11
        /*003e*/ 	.short	(.L_56 - .L_55)
	.align		4
.L_55:
        /*0040*/ 	.word	index@(_Z10nms_kernelP12GpuDetectionif)
        /*0044*/ 	.word	0x00000000


	//----- nvinfo : EIATTR_REGCOUNT
	.align		4
.L_56:
        /*0048*/ 	.byte	0x04, 0x2f
        /*004a*/ 	.short	(.L_58 - .L_57)
	.align		4
.L_57:
        /*004c*/ 	.word	index@(_ZN3cub18CUB_300001_SM_10006detail11EmptyKernelIvEEvv)
        /*0050*/ 	.word	0x00000004


	//----- nvinfo : EIATTR_FRAME_SIZE
	.align		4
.L_58:
        /*0054*/ 	.byte	0x04, 0x11
        /*0056*/ 	.short	(.L_60 - .L_59)
	.align		4
.L_59:
        /*0058*/ 	.word	index@(_ZN3cub18CUB_300001_SM_10006detail11EmptyKernelIvEEvv)
        /*005c*/ 	.word	0x00000000


	//----- nvinfo : EIATTR_REGCOUNT
	.align		4
.L_60:
        /*0060*/ 	.byte	0x04, 0x2f
        /*0062*/ 	.short	(.L_62 - .L_61)
	.align		4
.L_61:
        /*0064*/ 	.word	index@(_ZN3cub18CUB_300001_SM_10006detail10merge_sort30DeviceMergeSortBlockSortKernelINS2_10policy_hubIN6thrust24THRUST_300001_SM_1000_NS10device_ptrI12GpuDetectionEEE9Policy600ES9_PNS0_8NullTypeES9_SD_j20ConfidenceComparatorS8_SC_EEvbT0_T1_T2_T3_T4_PT6_PT7_T5_NS1_7vsmem_tE)
        /*0068*/ 	.word	0x0000002e


	//----- nvinfo : EIATTR_FRAME_SIZE
	.align		4
.L_62:
        /*006c*/ 	.byte	0x04, 0x11
        /*006e*/ 	.short	(.L_64 - .L_63)
	.align		4
.L_63:
        /*0070*/ 	.word	index@(_ZN3cub18CUB_300001_SM_10006detail10merge_sort30DeviceMergeSortBlockSortKernelINS2_10policy_hubIN6thrust24THRUST_300001_SM_1000_NS10device_ptrI12GpuDetectionEEE9Policy600ES9_PNS0_8NullTypeES9_SD_j20ConfidenceComparatorS8_SC_EEvbT0_T1_T2_T3_T4_PT6_PT7_T5_NS1_7vsmem_tE)
        /*0074*/ 	.word	0x00000000


	//----- nvinfo : EIATTR_REGCOUNT
	.align		4
.L_64:
        /*0078*/ 	.byte	0x04, 0x2f
        /*007a*/ 	.short	(.L_66 - .L_65)
	.align		4
.L_65:
        /*007c*/ 	.word	index@(_ZN3cub18CUB_300001_SM_10006detail10merge_sort30DeviceMergeSortPartitionKernelIN6thrust24THRUST_300001_SM_1000_NS10device_ptrI12GpuDetectionEEj20ConfidenceComparatorS7_EEvbT_PT2_T0_SD_PSD_T1_SD_i)
        /*0080*/ 	.word	0x00000013


	//----- nvinfo : EIATTR_FRAME_SIZE
	.align		4
.L_66:
        /*0084*/ 	.byte	0x04, 0x11
        /*0086*/ 	.short	(.L_68 - .L_67)
	.align		4
.L_67:
        /*0088*/ 	.word	index@(_ZN3cub18CUB_300001_SM_10006detail10merge_sort30DeviceMergeSortPartitionKernelIN6thrust24THRUST_300001_SM_1000_NS10device_ptrI12GpuDetectionEEj20ConfidenceComparatorS7_EEvbT_PT2_T0_SD_PSD_T1_SD_i)
        /*008c*/ 	.word	0x00000000


	//----- nvinfo : EIATTR_REGCOUNT
	.align		4
.L_68:
        /*0090*/ 	.byte	0x04, 0x2f
        /*0092*/ 	.short	(.L_70 - .L_69)
	.align		4
.L_69:
        /*0094*/ 	.word	index@(_ZN3cub18CUB_300001_SM_10006detail10merge_sort26DeviceMergeSortMergeKernelINS2_10policy_hubIN6thrust24THRUST_300001_SM_1000_NS10device_ptrI12GpuDetectionEEE9Policy600ES9_PNS0_8NullTypeES9_SD_j20ConfidenceComparatorS8_SC_EEvbT2_T3_T4_PT6_PT7_T5_PSH_SH_NS1_7vsmem_tE)
        /*0098*/ 	.word	0x00000028


	//----- nvinfo : EIATTR_FRAME_SIZE
	.align		4
.L_70:
        /*009c*/ 	.byte	0x04, 0x11
        /*009e*/ 	.short	(.L_72 - .L_71)
	.align		4
.L_71:
        /*00a0*/ 	.word	index@(_ZN3cub18CUB_300001_SM_10006detail10merge_sort26DeviceMergeSortMergeKernelINS2_10policy_hubIN6thrust24THRUST_300001_SM_1000_NS10device_ptrI12GpuDetectionEEE9Policy600ES9_PNS0_8NullTypeES9_SD_j20ConfidenceComparatorS8_SC_EEvbT2_T3_T4_PT6_PT7_T5_PSH_SH_NS1_7vsmem_tE)
        /*00a4*/ 	.word	0x00000000


	//----- nvinfo : EIATTR_REGCOUNT
	.align		4
.L_72:
        /*00a8*/ 	.byte	0x04, 0x2f
        /*00aa*/ 	.short	(.L_74 - .L_73)
	.align		4
.L_73:
        /*00ac*/ 	.word	index@(_ZN3cub18CUB_300001_SM_10006detail10merge_sort30DeviceMergeSortBlockSortKernelINS2_10policy_hubIN6thrust24THRUST_300001_SM_1000_NS10device_ptrI12GpuDetectionEEE9Policy600ES9_PNS0_8NullTypeES9_SD_m20ConfidenceComparatorS8_SC_EEvbT0_T1_T2_T3_T4_PT6_PT7_T5_NS1_7vsmem_tE)
        /*00b0*/ 	.word	0x00000024


	//----- nvinfo : EIATTR_FRAME_SIZE
	.align		4
.L_74:
        /*00b4*/ 	.byte	0x04, 0x11
        /*00b6*/ 	.short	(.L_76 - .L_75)
	.align		4
.L_75:
        /*00b8*/ 	.word	index@(_ZN3cub18CUB_300001_SM_10006detail10merge_sort30DeviceMergeSortBlockSortKernelINS2_10policy_hubIN6thrust24THRUST_300001_SM_1000_NS10device_ptrI12GpuDetectionEEE9Policy600ES9_PNS0_8NullTypeES9_SD_m20ConfidenceComparatorS8_SC_EEvbT0_T1_T2_T3_T4_PT6_PT7_T5_NS1_7vsmem_tE)
        /*00bc*/ 	.word	0x00000000


	//----- nvinfo : EIATTR_REGCOUNT
	.align		4
.L_76:
        /*00c0*/ 	.byte	0x04, 0x2f
        /*00c2*/ 	.short	(.L_78 - .L_77)
	.align		4
.L_77:
        /*00c4*/ 	.word	index@(_ZN3cub18CUB_300001_SM_10006detail10merge_sort30DeviceMergeSortPartitionKernelIN6thrust24THRUST_300001_SM_1000_NS10device_ptrI12GpuDetectionEEm20ConfidenceComparatorS7_EEvbT_PT2_T0_SD_PSD_T1_SD_i)
        /*00c8*/ 	.word	0x00000016


	//----- nvinfo : EIATTR_FRAME_SIZE
	.align		4
.L_78:
        /*00cc*/ 	.byte	0x04, 0x11
        /*00ce*/ 	.short	(.L_80 - .L_79)
	.align		4
.L_79:
        /*00d0*/ 	.word	index@(_ZN3cub18CUB_300001_SM_10006detail10merge_sort30DeviceMergeSortPartitionKernelIN6thrust24THRUST_300001_SM_1000_NS10device_ptrI12GpuDetectionEEm20ConfidenceComparatorS7_EEvbT_PT2_T0_SD_PSD_T1_SD_i)
        /*00d4*/ 	.word	0x00000000


	//----- nvinfo : EIATTR_REGCOUNT
	.align		4
.L_80:
        /*00d8*/ 	.byte	0x04, 0x2f
        /*00da*/ 	.short	(.L_82 - .L_81)
	.align		4
.L_81:
        /*00dc*/ 	.word	index@(_ZN3cub18CUB_300001_SM_10006detail10merge_sort26DeviceMergeSortMergeKernelINS2_10policy_hubIN6thrust24THRUST_300001_SM_1000_NS10device_ptrI12GpuDetectionEEE9Policy600ES9_PNS0_8NullTypeES9_SD_m20ConfidenceComparatorS8_SC_EEvbT2_T3_T4_PT6_PT7_T5_PSH_SH_NS1_7vsmem_tE)
        /*00e0*/ 	.word	0x00000028


	//----- nvinfo : EIATTR_FRAME_SIZE
	.align		4
.L_82:
        /*00e4*/ 	.byte	0x04, 0x11
        /*00e6*/ 	.short	(.L_84 - .L_83)
	.align		4
.L_83:
        /*00e8*/ 	.word	index@(_ZN3cub18CUB_300001_SM_10006detail10merge_sort26DeviceMergeSortMergeKernelINS2_10policy_hubIN6thrust24THRUST_300001_SM_1000_NS10device_ptrI12GpuDetectionEEE9Policy600ES9_PNS0_8NullTypeES9_SD_m20ConfidenceComparatorS8_SC_EEvbT2_T3_T4_PT6_PT7_T5_PSH_SH_NS1_7vsmem_tE)
        /*00ec*/ 	.word	0x00000000


	//----- nvinfo : EIATTR_REGCOUNT
	.align		4
.L_84:
        /*00f0*/ 	.byte	0x04, 0x2f
        /*00f2*/ 	.short	(.L_86 - .L_85)
	.align		4
.L_85:
        /*00f4*/ 	.word	index@(_ZN3cub18CUB_300001_SM_10006detail4scan23DeviceCompactInitKernelINS0_13ScanTileStateIiLb1EEEPiEEvT_iT0_)
        /*00f8*/ 	.word	0x0000000a


	//----- nvinfo : EIATTR_FRAME_SIZE
	.align		4
.L_86:
        /*00fc*/ 	.byte	0x04, 0x11
        /*00fe*/ 	.short	(.L_88 - .L_87)
	.align		4
.L_87:
        /*0100*/ 	.word	index@(_ZN3cub18CUB_300001_SM_10006detail4scan23DeviceCompactInitKernelINS0_13ScanTileStateIiLb1EEEPiEEvT_iT0_)
        /*0104*/ 	.word	0x00000000


	//----- nvinfo : EIATTR_REGCOUNT
	.align		4
.L_88:
        /*0108*/ 	.byte	0x04, 0x2f
        /*010a*/ 	.short	(.L_90 - .L_89)
	.align		4
.L_89:
        /*010c*/ 	.word	index@(_ZN3cub18CUB_300001_SM_10006detail6select23DeviceSelectSweepKernelINS2_10policy_hubI12GpuDetectionNS0_8NullTypeEiLb0ELNS0_10SelectImplE0EE10Policy1000EPS5_PS6_SA_PiNS0_13ScanTileStateIiLb1EEE16IsValidDetectionS6_iNS2_19streaming_context_tIlLb1EEELS7_0EEEvT0_T1_T2_T3_T4_T5_T6_T7_iT8_NS1_7vsmem_tE)
        /*0110*/ 	.word	0x00000020


	//----- nvinfo : EIATTR_FRAME_SIZE
	.align		4
.L_90:
        /*0114*/ 	.byte	0x04, 0x11
        /*0116*/ 	.short	(.L_92 - .L_91)
	.align		4
.L_91:
        /*0118*/ 	.word	index@(_ZN3cub18CUB_300001_SM_10006detail6select23DeviceSelectSweepKernelINS2_10policy_hubI12GpuDetectionNS0_8NullTypeEiLb0ELNS0_10SelectImplE0EE10Policy1000EPS5_PS6_SA_PiNS0_13ScanTileStateIiLb1EEE16IsValidDetectionS6_iNS2_19streaming_context_tIlLb1EEELS7_0EEEvT0_T1_T2_T3_T4_T5_T6_T7_iT8_NS1_7vsmem_tE)
        /*011c*/ 	.word	0x00000000


	//----- nvinfo : EIATTR_REGCOUNT
	.align		4
.L_92:
        /*0120*/ 	.byte	0x04, 0x2f
        /*0122*/ 	.short	(.L_94 - .L_93)
	.align		4
.L_93:
        /*0124*/ 	.word	index@(_ZN3cub18CUB_300001_SM_10006detail6select23DeviceSelectSweepKernelINS2_10policy_hubI12GpuDetectionNS0_8NullTypeEiLb0ELNS0_10SelectImplE0EE10Policy1000EPKS5_PS6_PS5_PiNS0_13ScanTileStateIiLb1EEE16IsValidDetectionS6_iNS2_19streaming_context_tIlLb1EEELS7_0EEEvT0_T1_T2_T3_T4_T5_T6_T7_iT8_NS1_7vsmem_tE)
        /*0128*/ 	.word	0x00000020


	//----- nvinfo : EIATTR_FRAME_SIZE
	.align		4
.L_94:
        /*012c*/ 	.byte	0x04, 0x11
        /*012e*/ 	.short	(.L_96 - .L_95)
	.align		4
.L_95:
        /*0130*/ 	.word	index@(_ZN3cub18CUB_300001_SM_10006detail6select23DeviceSelectSweepKernelINS2_10policy_hubI12GpuDetectionNS0_8NullTypeEiLb0ELNS0_10SelectImplE0EE10Policy1000EPKS5_PS6_PS5_PiNS0_13ScanTileStateIiLb1EEE16IsValidDetectionS6_iNS2_19streaming_context_tIlLb1EEELS7_0EEEvT0_T1_T2_T3_T4_T5_T6_T7_iT8_NS1_7vsmem_tE)
        /*0134*/ 	.word	0x00000000


	//----- nvinfo : EIATTR_MIN_STACK_SIZE
	.align		4
.L_96:
        /*0138*/ 	.byte	0x04, 0x12
        /*013a*/ 	.short	(.L_98 - .L_97)
	.align		4
.L_97:
        /*013c*/ 	.word	index@(_ZN3cub18CUB_300001_SM_10006detail6select23DeviceSelectSweepKernelINS2_10policy_hubI12GpuDetectionNS0_8NullTypeEiLb0ELNS0_10SelectImplE0EE10Policy1000EPKS5_PS6_PS5_PiNS0_13ScanTileStateIiLb1EEE16IsValidDetectionS6_iNS2_19streaming_context_tIlLb1EEELS7_0EEEvT0_T1_T2_T3_T4_T5_T6_T7_iT8_NS1_7vsmem_tE)
        /*0140*/ 	.word	0x00000000


	//----- nvinfo : EIATTR_MIN_STACK_SIZE
	.align		4
.L_98:
        /*0144*/ 	.byte	0x04, 0x12
        /*0146*/ 	.short	(.L_100 - .L_99)
	.align		4
.L_99:
        /*0148*/ 	.word	index@(_ZN3cub18CUB_300001_SM_10006detail6select23DeviceSelectSweepKernelINS2_10policy_hubI12GpuDetectionNS0_8NullTypeEiLb0ELNS0_10SelectImplE0EE10Policy1000EPS5_PS6_SA_PiNS0_13ScanTileStateIiLb1EEE16IsValidDetectionS6_iNS2_19streaming_context_tIlLb1EEELS7_0EEEvT0_T1_T2_T3_T4_T5_T6_T7_iT8_NS1_7vsmem_tE)
        /*014c*/ 	.word	0x00000000


	//----- nvinfo : EIATTR_MIN_STACK_SIZE
	.align		4
.L_100:
        /*0150*/ 	.byte	0x04, 0x12
        /*0152*/ 	.short	(.L_102 - .L_101)
	.align		4
.L_101:
        /*0154*/ 	.word	index@(_ZN3cub18CUB_300001_SM_10006detail4scan23DeviceCompactInitKernelINS0_13ScanTileStateIiLb1EEEPiEEvT_iT0_)
        /*0158*/ 	.word	0x00000000


	//----- nvinfo : EIATTR_MIN_STACK_SIZE
	.align		4
.L_102:
        /*015c*/ 	.byte	0x04, 0x12
        /*015e*/ 	.short	(.L_104 - .L_103)
	.align		4
.L_103:
        /*0160*/ 	.word	index@(_ZN3cub18CUB_300001_SM_10006detail10merge_sort26DeviceMergeSortMergeKernelINS2_10policy_hubIN6thrust24THRUST_300001_SM_1000_NS10device_ptrI12GpuDetectionEEE9Policy600ES9_PNS0_8NullTypeES9_SD_m20ConfidenceComparatorS8_SC_EEvbT2_T3_T4_PT6_PT7_T5_PSH_SH_NS1_7vsmem_tE)
        /*0164*/ 	.word	0x00000000


	//----- nvinfo : EIATTR_MIN_STACK_SIZE
	.align		4
.L_104:
        /*0168*/ 	.byte	0x04, 0x12
        /*016a*/ 	.short	(.L_106 - .L_105)
	.align		4
.L_105:
        /*016c*/ 	.word	index@(_ZN3cub18CUB_300001_SM_10006detail10merge_sort30DeviceMergeSortPartitionKernelIN6thrust24THRUST_300001_SM_1000_NS10device_ptrI12GpuDetectionEEm20ConfidenceComparatorS7_EEvbT_PT2_T0_SD_PSD_T1_SD_i)
        /*0170*/ 	.word	0x00000000


	//----- nvinfo : EIATTR_MIN_STACK_SIZE
	.align		4
.L_106:
        /*0174*/ 	.byte	0x04, 0x12
        /*0176*/ 	.short	(.L_108 - .L_107)
	.align		4
.L_107:
        /*0178*/ 	.word	index@(_ZN3cub18CUB_300001_SM_10006detail10merge_sort30DeviceMergeSortBlockSortKernelINS2_10policy_hubIN6thrust24THRUST_300001_SM_1000_NS10device_ptrI12GpuDetectionEEE9Policy600ES9_PNS0_8NullTypeES9_SD_m20ConfidenceComparatorS8_SC_EEvbT0_T1_T2_T3_T4_PT6_PT7_T5_NS1_7vsmem_tE)
        /*017c*/ 	.word	0x00000000


	//----- nvinfo : EIATTR_MIN_STACK_SIZE
	.align		4
.L_108:
        /*0180*/ 	.byte	0x04, 0x12
        /*0182*/ 	.short	(.L_110 - .L_109)
	.align		4
.L_109:
        /*0184*/ 	.word	index@(_ZN3cub18CUB_300001_SM_10006detail10merge_sort26DeviceMergeSortMergeKernelINS2_10policy_hubIN6thrust24THRUST_300001_SM_1000_NS10device_ptrI12GpuDetectionEEE9Policy600ES9_PNS0_8NullTypeES9_SD_j20ConfidenceComparatorS8_SC_EEvbT2_T3_T4_PT6_PT7_T5_PSH_SH_NS1_7vsmem_tE)
        /*0188*/ 	.word	0x00000000


	//----- nvinfo : EIATTR_MIN_STACK_SIZE
	.align		4
.L_110:
        /*018c*/ 	.byte	0x04, 0x12
        /*018e*/ 	.short	(.L_112 - .L_111)
	.align		4
.L_111:
        /*0190*/ 	.word	index@(_ZN3cub18CUB_300001_SM_10006detail10merge_sort30DeviceMergeSortPartitionKernelIN6thrust24THRUST_300001_SM_1000_NS10device_ptrI12GpuDetectionEEj20ConfidenceComparatorS7_EEvbT_PT2_T0_SD_PSD_T1_SD_i)
        /*0194*/ 	.word	0x00000000


	//----- nvinfo : EIATTR_MIN_STACK_SIZE
	.align		4
.L_112:
        /*0198*/ 	.byte	0x04, 0x12
        /*019a*/ 	.short	(.L_114 - .L_113)
	.align		4
.L_113:
        /*019c*/ 	.word	index@(_ZN3cub18CUB_300001_SM_10006detail10merge_sort30DeviceMergeSortBlockSortKernelINS2_10policy_hubIN6thrust24THRUST_300001_SM_1000_NS10device_ptrI12GpuDetectionEEE9Policy600ES9_PNS0_8NullTypeES9_SD_j20ConfidenceComparatorS8_SC_EEvbT0_T1_T2_T3_T4_PT6_PT7_T5_NS1_7vsmem_tE)
        /*01a0*/ 	.word	0x00000000


	//----- nvinfo : EIATTR_MIN_STACK_SIZE
	.align		4
.L_114:
        /*01a4*/ 	.byte	0x04, 0x12
        /*01a6*/ 	.short	(.L_116 - .L_115)
	.align		4
.L_115:
        /*01a8*/ 	.word	index@(_ZN3cub18CUB_300001_SM_10006detail11EmptyKernelIvEEvv)
        /*01ac*/ 	.word	0x00000000


	//----- nvinfo : EIATTR_MIN_STACK_SIZE
	.align		4
.L_116:
        /*01b0*/ 	.byte	0x04, 0x12
        /*01b2*/ 	.short	(.L_118 - .L_117)
	.align		4
.L_117:
        /*01b4*/ 	.word	index@(_Z10nms_kernelP12GpuDetectionif)
        /*01b8*/ 	.word	0x00000000


	//----- nvinfo : EIATTR_MIN_STACK_SIZE
	.align		4
.L_118:
        /*01bc*/ 	.byte	0x04, 0x12
        /*01be*/ 	.short	(.L_120 - .L_119)
	.align		4
.L_119:
        /*01c0*/ 	.word	index@(_Z23decode_yolo_head_kernelPKfS0_P12GpuDetectionPiiiiiff)
        /*01c4*/ 	.word	0x00000000
.L_120:


//--------------------- .nv.compat                --------------------------
	.section	.nv.compat,"",@"SHT_CUDA_COMPAT_INFO"
	.align	4
        /*0000*/ 	.byte	0x02, 0x09, 0x00, 0x00, 0x02, 0x02, 0x01, 0x00, 0x02, 0x05, 0x05, 0x00, 0x03, 0x07, 0x01, 0x01
        /*0010*/ 	.byte	0x02, 0x03, 0x00, 0x00, 0x02, 0x06, 0x01, 0x00, 0x04, 0x0b, 0x08, 0x00, 0x01, 0x00, 0x00, 0x00
        /*0020*/ 	.byte	0x00, 0x00, 0x00, 0x00


//--------------------- .nv.info._ZN3cub18CUB_300001_SM_10006detail6select23DeviceSelectSweepKernelINS2_10policy_hubI12GpuDetectionNS0_8NullTypeEiLb0ELNS0_10SelectImplE0EE10Policy1000EPKS5_PS6_PS5_PiNS0_13ScanTileStateIiLb1EEE16IsValidDetectionS6_iNS2_19streaming_context_tIlLb1EEELS7_0EEEvT0_T1_T2_T3_T4_T5_T6_T7_iT8_NS1_7vsmem_tE --------------------------
	.section	.nv.info._ZN3cub18CUB_300001_SM_10006detail6select23DeviceSelectSweepKernelINS2_10policy_hubI12GpuDetectionNS0_8NullTypeEiLb0ELNS0_10SelectImplE0EE10Policy1000EPKS5_PS6_PS5_PiNS0_13ScanTileStateIiLb1EEE16IsValidDetectionS6_iNS2_19streaming_context_tIlLb1EEELS7_0EEEvT0_T1_T2_T3_T4_T5_T6_T7_iT8_NS1_7vsmem_tE,"",@"SHT_CUDA_INFO"
	.sectionflags	@""
	.align	4


	//----- nvinfo : EIATTR_CUDA_API_VERSION
	.align		4
        /*0000*/ 	.byte	0x04, 0x37
        /*0002*/ 	.short	(.L_122 - .L_121)
.L_121:
        /*0004*/ 	.word	0x00000082


	//----- nvinfo : EIATTR_KPARAM_INFO
	.align		4
.L_122:
        /*0008*/ 	.byte	0x04, 0x17
        /*000a*/ 	.short	(.L_124 - .L_123)
.L_123:
        /*000c*/ 	.word	0x00000000
        /*0010*/ 	.short	0x000a
        /*0012*/ 	.short	0x0060
        /*0014*/ 	.byte	0x00, 0xf0, 0x21, 0x00


	//----- nvinfo : EIATTR_KPARAM_INFO
	.align		4
.L_124:
        /*0018*/ 	.byte	0x04, 0x17
        /*001a*/ 	.short	(.L_126 - .L_125)
.L_125:
        /*001c*/ 	.word	0x00000000
        /*0020*/ 	.short	0x0009
        /*0022*/ 	.short	0x0038
        /*0024*/ 	.byte	0x00, 0xf0, 0xa1, 0x00


	//----- nvinfo : EIATTR_KPARAM_INFO
	.align		4
.L_126:
        /*0028*/ 	.byte	0x04, 0x17
        /*002a*/ 	.short	(.L_128 - .L_127)
.L_127:
        /*002c*/ 	.word	0x00000000
        /*0030*/ 	.short	0x0008
        /*0032*/ 	.short	0x0030
        /*0034*/ 	.byte	0x00, 0xf0, 0x11, 0x00


	//----- nvinfo : EIATTR_KPARAM_INFO
	.align		4
.L_128:
        /*0038*/ 	.byte	0x04, 0x17
        /*003a*/ 	.short	(.L_130 - .L_129)
.L_129:
        /*003c*/ 	.word	0x00000000
        /*0040*/ 	.short	0x0007
        /*0042*/ 	.short	0x002c
        /*0044*/ 	.byte	0x00, 0xf0, 0x11, 0x00


	//----- nvinfo : EIATTR_KPARAM_INFO
	.align		4
.L_130:
        /*0048*/ 	.byte	0x04, 0x17
        /*004a*/ 	.short	(.L_132 - .L_131)
.L_131:
        /*004c*/ 	.word	0x00000000
        /*0050*/ 	.short	0x0006
        /*0052*/ 	.short	0x0029
        /*0054*/ 	.byte	0x00, 0xf0, 0x05, 0x00


	//----- nvinfo : EIATTR_KPARAM_INFO
	.align		4
.L_132:
        /*0058*/ 	.byte	0x04, 0x17
        /*005a*/ 	.short	(.L_134 - .L_133)
.L_133:
        /*005c*/ 	.word	0x00000000
        /*0060*/ 	.short	0x0005
        /*0062*/ 	.short	0x0028
        /*0064*/ 	.byte	0x00, 0xf0, 0x05, 0x00


	//----- nvinfo : EIATTR_KPARAM_INFO
	.align		4
.L_134:
        /*0068*/ 	.byte	0x04, 0x17
        /*006a*/ 	.short	(.L_136 - .L_135)
.L_135:
        /*006c*/ 	.word	0x00000000
        /*0070*/ 	.short	0x0004
        /*0072*/ 	.short	0x0020
        /*0074*/ 	.byte	0x00, 0xf0, 0x21, 0x00


	//----- nvinfo : EIATTR_KPARAM_INFO
	.align		4
.L_136:
        /*0078*/ 	.byte	0x04, 0x17
        /*007a*/ 	.short	(.L_138 - .L_137)
.L_137:
        /*007c*/ 	.word	0x00000000
        /*0080*/ 	.short	0x0003
        /*0082*/ 	.short	0x0018
        /*0084*/ 	.byte	0x00, 0xf5, 0x21, 0x00


	//----- nvinfo : EIATTR_KPARAM_INFO
	.align		4
.L_138:
        /*0088*/ 	.byte	0x04, 0x17
        /*008a*/ 	.short	(.L_140 - .L_139)
.L_139:
        /*008c*/ 	.word	0x00000000
        /*0090*/ 	.short	0x0002
        /*0092*/ 	.short	0x0010
        /*0094*/ 	.byte	0x00, 0xf5, 0x21, 0x00


	//----- nvinfo : EIATTR_KPARAM_INFO
	.align		4
.L_140:
        /*0098*/ 	.byte	0x04, 0x17
        /*009a*/ 	.short	(.L_142 - .L_141)
.L_141:
        /*009c*/ 	.word	0x00000000
        /*00a0*/ 	.short	0x0001
        /*00a2*/ 	.short	0x0008
        /*00a4*/ 	.byte	0x00, 0xf5, 0x21, 0x00


	//----- nvinfo : EIATTR_KPARAM_INFO
	.align		4
.L_142:
        /*00a8*/ 	.byte	0x04, 0x17
        /*00aa*/ 	.short	(.L_144 - .L_143)
.L_143:
        /*00ac*/ 	.word	0x00000000
        /*00b0*/ 	.short	0x0000
        /*00b2*/ 	.short	0x0000
        /*00b4*/ 	.byte	0x00, 0xf5, 0x21, 0x00


	//----- nvinfo : EIATTR_SPARSE_MMA_MASK
	.align		4
.L_144:
        /*00b8*/ 	.byte	0x03, 0x50
        /*00ba*/ 	.short	0x0000


	//----- nvinfo : EIATTR_MAXREG_COUNT
	.align		4
        /*00bc*/ 	.byte	0x03, 0x1b
        /*00be*/ 	.short	0x00ff


	//----- nvinfo : EIATTR_NUM_BARRIERS
	.align		4
        /*00c0*/ 	.byte	0x02, 0x4c
        /*00c2*/ 	.byte	0x01
	.zero		1


	//----- nvinfo : EIATTR_MERCURY_ISA_VERSION
	.align		4
        /*00c4*/ 	.byte	0x03, 0x5f
        /*00c6*/ 	.short	0x0101


	//----- nvinfo : EIATTR_COOP_GROUP_MASK_REGIDS
	.align		4
        /*00c8*/ 	.byte	0x04, 0x29
        /*00ca*/ 	.short	(.L_146 - .L_145)


	//   ....[0]....
.L_145:
        /*00cc*/ 	.word	0xffffffff


	//   ....[1]....
        /*00d0*/ 	.word	0xffffffff


	//   ....[2]....
        /*00d4*/ 	.word	0xffffffff


	//   ....[3]....
        /*00d8*/ 	.word	0xffffffff


	//   ....[4]....
        /*00dc*/ 	.word	0xffffffff


	//   ....[5]....
        /*00e0*/ 	.word	0xffffffff


	//   ....[6]....
        /*00e4*/ 	.word	0xffffffff


	//   ....[7]....
        /*00e8*/ 	.word	0xffffffff


	//   ....[8]....
        /*00ec*/ 	.word	0xffffffff


	//   ....[9]....
        /*00f0*/ 	.word	0xffffffff


	//   ....[10]....
        /*00f4*/ 	.word	0xffffffff


	//   ....[11]....
        /*00f8*/ 	.word	0xffffffff


	//   ....[12]....
        /*00fc*/ 	.word	0xffffffff


	//   ....[13]....
        /*0100*/ 	.word	0xffffffff


	//   ....[14]....
        /*0104*/ 	.word	0xffffffff


	//   ....[15]....
        /*0108*/ 	.word	0xffffffff


	//   ....[16]....
        /*010c*/ 	.word	0xffffffff


	//   ....[17]....
        /*0110*/ 	.word	0xffffffff


	//   ....[18]....
        /*0114*/ 	.word	0xffffffff


	//   ....[19]....
        /*0118*/ 	.word	0xffffffff


	//   ....[20]....
        /*011c*/ 	.word	0xffffffff


	//   ....[21]....
        /*0120*/ 	.word	0xffffffff


	//   ....[22]....
        /*0124*/ 	.word	0xffffffff


	//   ....[23]....
        /*0128*/ 	.word	0xffffffff


	//   ....[24]....
        /*012c*/ 	.word	0xffffffff


	//   ....[25]....
        /*0130*/ 	.word	0xffffffff


	//   ....[26]....
        /*0134*/ 	.word	0xffffffff


	//   ....[27]....
        /*0138*/ 	.word	0xffffffff


	//   ....[28]....
        /*013c*/ 	.word	0xffffffff


	//   ....[29]....
        /*0140*/ 	.word	0xffffffff


	//   ....[30]....
        /*0144*/ 	.word	0xffffffff


	//   ....[31]....
        /*0148*/ 	.word	0xffffffff


	//   ....[32]....
        /*014c*/ 	.word	0xffffffff


	//   ....[33]....
        /*0150*/ 	.word	0xffffffff


	//   ....[34]....
        /*0154*/ 	.word	0xffffffff


	//   ....[35]....
        /*0158*/ 	.word	0xffffffff


	//   ....[36]....
        /*015c*/ 	.word	0xffffffff


	//   ....[37]....
        /*0160*/ 	.word	0xffffffff


	//   ....[38]....
        /*0164*/ 	.word	0xffffffff


	//   ....[39]....
        /*0168*/ 	.word	0xffffffff


	//   ....[40]....
        /*016c*/ 	.word	0xffffffff


	//   ....[41]....
        /*0170*/ 	.word	0xffffffff


	//   ....[42]....
        /*0174*/ 	.word	0xffffffff


	//   ....[43]....
        /*0178*/ 	.word	0xffffffff


	//   ....[44]....
        /*017c*/ 	.word	0xffffffff


	//   ....[45]....
        /*0180*/ 	.word	0xffffffff


	//   ....[46]....
        /*0184*/ 	.word	0xffffffff


	//   ....[47]....
        /*0188*/ 	.word	0xffffffff


	//   ....[48]....
        /*018c*/ 	.word	0xffffffff


	//   ....[49]....
        /*0190*/ 	.word	0xffffffff


	//   ....[50]....
        /*0194*/ 	.word	0xffffffff


	//   ....[51]....
        /*0198*/ 	.word	0xffffffff


	//   ....[52]....
        /*019c*/ 	.word	0xffffffff


	//   ....[53]....
        /*01a0*/ 	.word	0xffffffff


	//   ....[54]....
        /*01a4*/ 	.word	0xffffffff


	//   ....[55]....
        /*01a8*/ 	.word	0xffffffff


	//   ....[56]....
        /*01ac*/ 	.word	0x05000003


	//   ....[57]....
        /*01b0*/ 	.word	0x05000003


	//   ....[58]....
        /*01b4*/ 	.word	0x05000003


	//   ....[59]....
        /*01b8*/ 	.word	0x05000003


	//   ....[60]....
        /*01bc*/ 	.word	0x05000003


	//   ....[61]....
        /*01c0*/ 	.word	0x05000003


	//   ....[62]....
        /*01c4*/ 	.word	0x05000003


	//   ....[63]....
        /*01c8*/ 	.word	0x05000003


	//   ....[64]....
        /*01cc*/ 	.word	0x05000003


	//   ....[65]....
        /*01d0*/ 	.word	0x05000003


	//   ....[66]....
        /*01d4*/ 	.word	0x05000003


	//   ....[67]....
        /*01d8*/ 	.word	0x05000003


	//   ....[68]....
        /*01dc*/ 	.word	0x05000003


	//   ....[69]....
        /*01e0*/ 	.word	0x05000003


	//   ....[70]....
        /*01e4*/ 	.word	0x05000003


	//   ....[71]....
        /*01e8*/ 	.word	0x05000003


	//   ....[72]....
        /*01ec*/ 	.word	0x05000003


	//   ....[73]....
        /*01f0*/ 	.word	0x05000003


	//   ....[74]....
        /*01f4*/ 	.word	0x05000003


	//   ....[75]....
        /*01f8*/ 	.word	0x05000003


	//   ....[76]....
        /*01fc*/ 	.word	0x05000003


	//   ....[77]....
        /*0200*/ 	.word	0x05000003


	//   ....[78]....
        /*0204*/ 	.word	0x05000003


	//   ....[79]....
        /*0208*/ 	.word	0x05000003


	//   ....[80]....
        /*020c*/ 	.word	0x05000003


	//   ....[81]....
        /*0210*/ 	.word	0x05000003


	//   ....[82]....
        /*0214*/ 	.word	0x05000003


	//   ....[83]....
        /*0218*/ 	.word	0x05000003


	//   ....[84]....
        /*021c*/ 	.word	0x05000003


	//   ....[85]....
        /*0220*/ 	.word	0x05000003


	//   ....[86]....
        /*0224*/ 	.word	0x05000003


	//   ....[87]....
        /*0228*/ 	.word	0x05000003


	//   ....[88]....
        /*022c*/ 	.word	0x05000003


	//   ....[89]....
        /*0230*/ 	.word	0x05000003


	//   ....[90]....
        /*0234*/ 	.word	0x05000003


	//   ....[91]....
        /*0238*/ 	.word	0x05000003


	//----- nvinfo : EIATTR_COOP_GROUP_INSTR_OFFSETS
	.align		4
.L_146:
        /*023c*/ 	.byte	0x04, 0x28
        /*023e*/ 	.short	(.L_148 - .L_147)


	//   ....[0]....
.L_147:
        /*0240*/ 	.word	0x00000290


	//   ....[1]....
        /*0244*/ 	.word	0x000002b0


	//   ....[2]....
        /*0248*/ 	.word	0x000002d0


	//   ....[3]....
        /*024c*/ 	.word	0x00000300


	//   ....[4]....
        /*0250*/ 	.word	0x00000320


	//   ....[5]....
        /*0254*/ 	.word	0x00000660


	//   ....[6]....
        /*0258*/ 	.word	0x00000680


	//   ....[7]....
        /*025c*/ 	.word	0x000006b0


	//   ....[8]....
        /*0260*/ 	.word	0x000006e0


	//   ....[9]....
        /*0264*/ 	.word	0x00000700


	//   ....[10]....
        /*0268*/ 	.word	0x00000970


	//   ....[11]....
        /*026c*/ 	.word	0x00000a30


	//   ....[12]....
        /*0270*/ 	.word	0x00000a90


	//   ....[13]....
        /*0274*/ 	.word	0x00000b10


	//   ....[14]....
        /*0278*/ 	.word	0x00000b60


	//   ....[15]....
        /*027c*/ 	.word	0x00000ba0


	//   ....[16]....
        /*0280*/ 	.word	0x00000bf0


	//   ....[17]....
        /*0284*/ 	.word	0x00000c50


	//   ....[18]....
        /*0288*/ 	.word	0x00000c60


	//   ....[19]....
        /*028c*/ 	.word	0x00000d40


	//   ....[20]....
        /*0290*/ 	.word	0x00000e10


	//   ....[21]....
        /*0294*/ 	.word	0x00000e70


	//   ....[22]....
        /*0298*/ 	.word	0x00000ed0


	//   ....[23]....
        /*029c*/ 	.word	0x00000f30


	//   ....[24]....
        /*02a0*/ 	.word	0x00000f70


	//   ....[25]....
        /*02a4*/ 	.word	0x00000fb0


	//   ....[26]....
        /*02a8*/ 	.word	0x00000ff0


	//   ....[27]....
        /*02ac*/ 	.word	0x00001000


	//   ....[28]....
        /*02b0*/ 	.word	0x000014b0


	//   ....[29]....
        /*02b4*/ 	.word	0x000014d0


	//   ....[30]....
        /*02b8*/ 	.word	0x00001500


	//   ....[31]....
        /*02bc*/ 	.word	0x00001530


	//   ....[32]....
        /*02c0*/ 	.word	0x00001550


	//   ....[33]....
        /*02c4*/ 	.word	0x00001900


	//   ....[34]....
        /*02c8*/ 	.word	0x00001920


	//   ....[35]....
        /*02cc*/ 	.word	0x00001940


	//   ....[36]....
        /*02d0*/ 	.word	0x00001970


	//   ....[37]....
        /*02d4*/ 	.word	0x00001990


	//   ....[38]....
        /*02d8*/ 	.word	0x00001c00


	//   ....[39]....
        /*02dc*/ 	.word	0x00001cc0


	//   ....[40]....
        /*02e0*/ 	.word	0x00001d20


	//   ....[41]....
        /*02e4*/ 	.word	0x00001db0


	//   ....[42]....
        /*02e8*/ 	.word	0x00001e10


	//   ....[43]....
        /*02ec*/ 	.word	0x00001e60


	//   ....[44]....
        /*02f0*/ 	.word	0x00001ea0


	//   ....[45]....
        /*02f4*/ 	.word	0x00001ef0


	//   ....[46]....
        /*02f8*/ 	.word	0x00001f00


	//   ....[47]....
        /*02fc*/ 	.word	0x00001fe0


	//   ....[48]....
        /*0300*/ 	.word	0x000020b0


	//   ....[49]....
        /*0304*/ 	.word	0x00002110


	//   ....[50]....
        /*0308*/ 	.word	0x00002190


	//   ....[51]....
        /*030c*/ 	.word	0x000021f0


	//   ....[52]....
        /*0310*/ 	.word	0x00002240


	//   ....[53]....
        /*0314*/ 	.word	0x00002280


	//   ....[54]....
        /*0318*/ 	.word	0x000022c0


	//   ....[55]....
        /*031c*/ 	.word	0x000022d0


	//   ....[56]....
        /*0320*/ 	.word	0x000027c0


	//   ....[57]....
        /*0324*/ 	.word	0x00002840


	//   ....[58]....
        /*0328*/ 	.word	0x000028e0


	//   ....[59]....
        /*032c*/ 	.word	0x000029c0


	//   ....[60]....
        /*0330*/ 	.word	0x00002a40


	//   ....[61]....
        /*0334*/ 	.word	0x00002ac0


	//   ....[62]....
        /*0338*/ 	.word	0x00002b50


	//   ....[63]....
        /*033c*/ 	.word	0x00002bd0


	//   ....[64]....
        /*0340*/ 	.word	0x00002c00


	//   ....[65]....
        /*0344*/ 	.word	0x00002cd0


	//   ....[66]....
        /*0348*/ 	.word	0x00002d50


	//   ....[67]....
        /*034c*/ 	.word	0x00002dd0


	//   ....[68]....
        /*0350*/ 	.word	0x00002ea0


	//   ....[69]....
        /*0354*/ 	.word	0x00002f30


	//   ....[70]....
        /*0358*/ 	.word	0x00002fb0


	//   ....[71]....
        /*035c*/ 	.word	0x00003030


	//   ....[72]....
        /*0360*/ 	.word	0x000030b0


	//   ....[73]....
        /*0364*/ 	.word	0x00003110


	//   ....[74]....
        /*0368*/ 	.word	0x00003180


	//   ....[75]....
        /*036c*/ 	.word	0x00003200


	//   ....[76]....
        /*0370*/ 	.word	0x00003290


	//   ....[77]....
        /*0374*/ 	.word	0x00003350


	//   ....[78]....
        /*0378*/ 	.word	0x000033f0


	//   ....[79]....
        /*037c*/ 	.word	0x00003480


	//   ....[80]....
        /*0380*/ 	.word	0x00003510


	//   ....[81]....
        /*0384*/ 	.word	0x000035a0


	//   ....[82]....
        /*0388*/ 	.word	0x000035d0


	//   ....[83]....
        /*038c*/ 	.word	0x000036a0


	//   ....[84]....
        /*0390*/ 	.word	0x00003720


	//   ....[85]....
        /*0394*/ 	.word	0x000037a0


	//   ....[86]....
        /*0398*/ 	.word	0x00003870


	//   ....[87]....
        /*039c*/ 	.word	0x00003920


	//   ....[88]....
        /*03a0*/ 	.word	0x000039d0


	//   ....[89]....
        /*03a4*/ 	.word	0x00003a80


	//   ....[90]....
        /*03a8*/ 	.word	0x00003b00


	//   ....[91]....
        /*03ac*/ 	.word	0x00003b60


	//----- nvinfo : EIATTR_VRC_CTA_INIT_COUNT
	.align		4
.L_148:
        /*03b0*/ 	.byte	0x02, 0x4a
	.zero		1
	.zero		1


	//----- nvinfo : EIATTR_EXIT_INSTR_OFFSETS
	.align		4
        /*03b4*/ 	.byte	0x04, 0x1c
        /*03b6*/ 	.short	(.L_150 - .L_149)


	//   ....[0]....
.L_149:
        /*03b8*/ 	.word	0x000003d0


	//   ....[1]....
        /*03bc*/ 	.word	0x000004f0


	//   ....[2]....
        /*03c0*/ 	.word	0x000011c0


	//   ....[3]....
        /*03c4*/ 	.word	0x000012d0


	//   ....[4]....
        /*03c8*/ 	.word	0x000025f0


	//   ....[5]....
        /*03cc*/ 	.word	0x000026c0


	//   ....[6]....
        /*03d0*/ 	.word	0x00002770


	//----- nvinfo : EIATTR_MAX_THREADS
	.align		4
.L_150:
        /*03d4*/ 	.byte	0x04, 0x05
        /*03d6*/ 	.short	(.L_152 - .L_151)
.L_151:
        /*03d8*/ 	.word	0x00000080
        /*03dc*/ 	.word	0x00000001
        /*03e0*/ 	.word	0x00000001


	//----- nvinfo : EIATTR_CRS_STACK_SIZE
	.align		4
.L_152:
        /*03e4*/ 	.byte	0x04, 0x1e
        /*03e6*/ 	.short	(.L_154 - .L_153)
.L_153:
        /*03e8*/ 	.word	0x00000000


	//----- nvinfo : EIATTR_CBANK_PARAM_SIZE
	.align		4
.L_154:
        /*03ec*/ 	.byte	0x03, 0x19
        /*03ee*/ 	.short	0x0068


	//----- nvinfo : EIATTR_PARAM_CBANK
	.align		4
        /*03f0*/ 	.byte	0x04, 0x0a
        /*03f2*/ 	.short	(.L_156 - .L_155)
	.align		4
.L_155:
        /*03f4*/ 	.word	index@(.nv.constant0._ZN3cub18CUB_300001_SM_10006detail6select23DeviceSelectSweepKernelINS2_10policy_hubI12GpuDetectionNS0_8NullTypeEiLb0ELNS0_10SelectImplE0EE10Policy1000EPKS5_PS6_PS5_PiNS0_13ScanTileStateIiLb1EEE16IsValidDetectionS6_iNS2_19streaming_context_tIlLb1EEELS7_0EEEvT0_T1_T2_T3_T4_T5_T6_T7_iT8_NS1_7vsmem_tE)
        /*03f8*/ 	.short	0x0380
        /*03fa*/ 	.short	0x0068


	//----- nvinfo : EIATTR_SW_WAR
	.align		4
.L_156:
        /*03fc*/ 	.byte	0x04, 0x36
        /*03fe*/ 	.short	(.L_158 - .L_157)
.L_157:
        /*0400*/ 	.word	0x00000008
.L_158:


//--------------------- .nv.info._ZN3cub18CUB_300001_SM_10006detail6select23DeviceSelectSweepKernelINS2_10policy_hubI12GpuDetectionNS0_8NullTypeEiLb0ELNS0_10SelectImplE0EE10Policy1000EPS5_PS6_SA_PiNS0_13ScanTileStateIiLb1EEE16IsValidDetectionS6_iNS2_19streaming_context_tIlLb1EEELS7_0EEEvT0_T1_T2_T3_T4_T5_T6_T7_iT8_NS1_7vsmem_tE --------------------------
	.section	.nv.info._ZN3cub18CUB_300001_SM_10006detail6select23DeviceSelectSweepKernelINS2_10policy_hubI12GpuDetectionNS0_8NullTypeEiLb0ELNS0_10SelectImplE0EE10Policy1000EPS5_PS6_SA_PiNS0_13ScanTileStateIiLb1EEE16IsValidDetectionS6_iNS2_19streaming_context_tIlLb1EEELS7_0EEEvT0_T1_T2_T3_T4_T5_T6_T7_iT8_NS1_7vsmem_tE,"",@"SHT_CUDA_INFO"
	.sectionflags	@""
	.align	4


	//----- nvinfo : EIATTR_CUDA_API_VERSION
	.align		4
        /*0000*/ 	.byte	0x04, 0x37
        /*0002*/ 	.short	(.L_160 - .L_159)
.L_159:
        /*0004*/ 	.word	0x00000082


	//----- nvinfo : EIATTR_KPARAM_INFO
	.align		4
.L_160:
        /*0008*/ 	.byte	0x04, 0x17
        /*000a*/ 	.short	(.L_162 - .L_161)
.L_161:
        /*000c*/ 	.word	0x00000000
        /*0010*/ 	.short	0x000a
        /*0012*/ 	.short	0x0060
        /*0014*/ 	.byte	0x00, 0xf0, 0x21, 0x00


	//----- nvinfo : EIATTR_KPARAM_INFO
	.align		4
.L_162:
        /*0018*/ 	.byte	0x04, 0x17
        /*001a*/ 	.short	(.L_164 - .L_163)
.L_163:
        /*001c*/ 	.word	0x00000000
        /*0020*/ 	.short	0x0009
        /*0022*/ 	.short	0x0038
        /*0024*/ 	.byte	0x00, 0xf0, 0xa1, 0x00


	//----- nvinfo : EIATTR_KPARAM_INFO
	.align		4
.L_164:
        /*0028*/ 	.byte	0x04, 0x17
        /*002a*/ 	.short	(.L_166 - .L_165)
.L_165:
        /*002c*/ 	.word	0x00000000
        /*0030*/ 	.short	0x0008
        /*0032*/ 	.short	0x0030
        /*0034*/ 	.byte	0x00, 0xf0, 0x11, 0x00


	//----- nvinfo : EIATTR_KPARAM_INFO
	.align		4
.L_166:
        /*0038*/ 	.byte	0x04, 0x17
        /*003a*/ 	.short	(.L_168 - .L_167)
.L_167:
        /*003c*/ 	.word	0x00000000
        /*0040*/ 	.short	0x0007
        /*0042*/ 	.short	0x002c
        /*0044*/ 	.byte	0x00, 0xf0, 0x11, 0x00


	//----- nvinfo : EIATTR_KPARAM_INFO
	.align		4
.L_168:
        /*0048*/ 	.byte	0x04, 0x17
        /*004a*/ 	.short	(.L_170 - .L_169)
.L_169:
        /*004c*/ 	.word	0x00000000
        /*0050*/ 	.short	0x0006
        /*0052*/ 	.short	0x0029
        /*0054*/ 	.byte	0x00, 0xf0, 0x05, 0x00


	//----- nvinfo : EIATTR_KPARAM_INFO
	.align		4
.L_170:
        /*0058*/ 	.byte	0x04, 0x17
        /*005a*/ 	.short	(.L_172 - .L_171)
.L_171:
        /*005c*/ 	.word	0x00000000
        /*0060*/ 	.short	0x0005
        /*0062*/ 	.short	0x0028
        /*0064*/ 	.byte	0x00, 0xf0, 0x05, 0x00


	//----- nvinfo : EIATTR_KPARAM_INFO
	.align		4
.L_172:
        /*0068*/ 	.byte	0x04, 0x17
        /*006a*/ 	.short	(.L_174 - .L_173)
.L_173:
        /*006c*/ 	.word	0x00000000
        /*0070*/ 	.short	0x0004
        /*0072*/ 	.short	0x0020
        /*0074*/ 	.byte	0x00, 0xf0, 0x21, 0x00


	//----- nvinfo : EIATTR_KPARAM_INFO
	.align		4
.L_174:
        /*0078*/ 	.byte	0x04, 0x17
        /*007a*/ 	.short	(.L_176 - .L_175)
.L_175:
        /*007c*/ 	.word	0x00000000
        /*0080*/ 	.short	0x0003
        /*0082*/ 	.short	0x0018
        /*0084*/ 	.byte	0x00, 0xf5, 0x21, 0x00


	//----- nvinfo : EIATTR_KPARAM_INFO
	.align		4
.L_176:
        /*0088*/ 	.byte	0x04, 0x17
        /*008a*/ 	.short	(.L_178 - .L_177)
.L_177:
        /*008c*/ 	.word	0x00000000
        /*0090*/ 	.short	0x0002
        /*0092*/ 	.short	0x0010
        /*0094*/ 	.byte	0x00, 0xf5, 0x21, 0x00


	//----- nvinfo : EIATTR_KPARAM_INFO
	.align		4
.L_178:
        /*0098*/ 	.byte	0x04, 0x17
        /*009a*/ 	.short	(.L_180 - .L_179)
.L_179:
        /*009c*/ 	.word	0x00000000
        /*00a0*/ 	.short	0x0001
        /*00a2*/ 	.short	0x0008
        /*00a4*/ 	.byte	0x00, 0xf5, 0x21, 0x00


	//----- nvinfo : EIATTR_KPARAM_INFO
	.align		4
.L_180:
        /*00a8*/ 	.byte	0x04, 0x17
        /*00aa*/ 	.short	(.L_182 - .L_181)
.L_181:
        /*00ac*/ 	.word	0x00000000
        /*00b0*/ 	.short	0x0000
        /*00b2*/ 	.short	0x0000
        /*00b4*/ 	.byte	0x00, 0xf5, 0x21, 0x00


	//----- nvinfo : EIATTR_SPARSE_MMA_MASK
	.align		4
.L_182:
        /*00b8*/ 	.byte	0x03, 0x50
        /*00ba*/ 	.short	0x0000


	//----- nvinfo : EIATTR_MAXREG_COUNT
	.align		4
        /*00bc*/ 	.byte	0x03, 0x1b
        /*00be*/ 	.short	0x00ff


	//----- nvinfo : EIATTR_NUM_BARRIERS
	.align		4
        /*00c0*/ 	.byte	0x02, 0x4c
        /*00c2*/ 	.byte	0x01
	.zero		1


	//----- nvinfo : EIATTR_MERCURY_ISA_VERSION
	.align		4
        /*00c4*/ 	.byte	0x03, 0x5f
        /*00c6*/ 	.short	0x0101


	//----- nvinfo : EIATTR_COOP_GROUP_MASK_REGIDS
	.align		4
        /*00c8*/ 	.byte	0x04, 0x29
        /*00ca*/ 	.short	(.L_184 - .L_183)


	//   ....[0]....
.L_183:
        /*00cc*/ 	.word	0xffffffff


	//   ....[1]....
        /*00d0*/ 	.word	0xffffffff


	//   ....[2]....
        /*00d4*/ 	.word	0xffffffff


	//   ....[3]....
        /*00d8*/ 	.word	0xffffffff


	//   ....[4]....
        /*00dc*/ 	.word	0xffffffff


	//   ....[5]....
        /*00e0*/ 	.word	0xffffffff


	//   ....[6]....
        /*00e4*/ 	.word	0xffffffff


	//   ....[7]....
        /*00e8*/ 	.word	0xffffffff


	//   ....[8]....
        /*00ec*/ 	.word	0xffffffff


	//   ....[9]....
        /*00f0*/ 	.word	0xffffffff


	//   ....[10]....
        /*00f4*/ 	.word	0xffffffff


	//   ....[11]....
        /*00f8*/ 	.word	0xffffffff


	//   ....[12]....
        /*00fc*/ 	.word	0xffffffff


	//   ....[13]....
        /*0100*/ 	.word	0xffffffff


	//   ....[14]....
        /*0104*/ 	.word	0xffffffff


	//   ....[15]....
        /*0108*/ 	.word	0xffffffff


	//   ....[16]....
        /*010c*/ 	.word	0xffffffff


	//   ....[17]....
        /*0110*/ 	.word	0xffffffff


	//   ....[18]....
        /*0114*/ 	.word	0xffffffff


	//   ....[19]....
        /*0118*/ 	.word	0xffffffff


	//   ....[20]....
        /*011c*/ 	.word	0xffffffff


	//   ....[21]....
        /*0120*/ 	.word	0xffffffff


	//   ....[22]....
        /*0124*/ 	.word	0xffffffff


	//   ....[23]....
        /*0128*/ 	.word	0xffffffff


	//   ....[24]....
        /*012c*/ 	.word	0xffffffff


	//   ....[25]....
        /*0130*/ 	.word	0xffffffff


	//   ....[26]....
        /*0134*/ 	.word	0xffffffff


	//   ....[27]....
        /*0138*/ 	.word	0xffffffff


	//   ....[28]....
        /*013c*/ 	.word	0xffffffff


	//   ....[29]....
        /*0140*/ 	.word	0xffffffff


	//   ....[30]....
        /*0144*/ 	.word	0xffffffff


	//   ....[31]....
        /*0148*/ 	.word	0xffffffff


	//   ....[32]....
        /*014c*/ 	.word	0xffffffff


	//   ....[33]....
        /*0150*/ 	.word	0xffffffff


	//   ....[34]....
        /*0154*/ 	.word	0xffffffff


	//   ....[35]....
        /*0158*/ 	.word	0xffffffff


	//   ....[36]....
        /*015c*/ 	.word	0xffffffff


	//   ....[37]....
        /*0160*/ 	.word	0xffffffff


	//   ....[38]....
        /*0164*/ 	.word	0xffffffff


	//   ....[39]....
        /*0168*/ 	.word	0xffffffff


	//   ....[40]....
        /*016c*/ 	.word	0xffffffff


	//   ....[41]....
        /*0170*/ 	.word	0xffffffff


	//   ....[42]....
        /*0174*/ 	.word	0xffffffff


	//   ....[43]....
        /*0178*/ 	.word	0xffffffff


	//   ....[44]....
        /*017c*/ 	.word	0xffffffff


	//   ....[45]....
        /*0180*/ 	.word	0xffffffff


	//   ....[46]....
        /*0184*/ 	.word	0xffffffff


	//   ....[47]....
        /*0188*/ 	.word	0xffffffff


	//   ....[48]....
        /*018c*/ 	.word	0xffffffff


	//   ....[49]....
        /*0190*/ 	.word	0xffffffff


	//   ....[50]....
        /*0194*/ 	.word	0xffffffff


	//   ....[51]....
        /*0198*/ 	.word	0xffffffff


	//   ....[52]....
        /*019c*/ 	.word	0xffffffff


	//   ....[53]....
        /*01a0*/ 	.word	0xffffffff


	//   ....[54]....
        /*01a4*/ 	.word	0xffffffff


	//   ....[55]....
        /*01a8*/ 	.word	0xffffffff


	//   ....[56]....
        /*01ac*/ 	.word	0x05000003


	//   ....[57]....
        /*01b0*/ 	.word	0x05000003


	//   ....[58]....
        /*01b4*/ 	.word	0x05000003


	//   ....[59]....
        /*01b8*/ 	.word	0x05000003


	//   ....[60]....
        /*01bc*/ 	.word	0x05000003


	//   ....[61]....
        /*01c0*/ 	.word	0x05000003


	//   ....[62]....
        /*01c4*/ 	.word	0x05000003


	//   ....[63]....
        /*01c8*/ 	.word	0x05000003


	//   ....[64]....
        /*01cc*/ 	.word	0x05000003


	//   ....[65]....
        /*01d0*/ 	.word	0x05000003


	//   ....[66]....
        /*01d4*/ 	.word	0x05000003


	//   ....[67]....
        /*01d8*/ 	.word	0x05000003


	//   ....[68]....
        /*01dc*/ 	.word	0x05000003


	//   ....[69]....
        /*01e0*/ 	.word	0x05000003


	//   ....[70]....
        /*01e4*/ 	.word	0x05000003


	//   ....[71]....
        /*01e8*/ 	.word	0x05000003


	//   ....[72]....
        /*01ec*/ 	.word	0x05000003


	//   ....[73]....
        /*01f0*/ 	.word	0x05000003


	//   ....[74]....
        /*01f4*/ 	.word	0x05000003


	//   ....[75]....
        /*01f8*/ 	.word	0x05000003


	//   ....[76]....
        /*01fc*/ 	.word	0x05000003


	//   ....[77]....
        /*0200*/ 	.word	0x05000003


	//   ....[78]....
        /*0204*/ 	.word	0x05000003


	//   ....[79]....
        /*0208*/ 	.word	0x05000003


	//   ....[80]....
        /*020c*/ 	.word	0x05000003


	//   ....[81]....
        /*0210*/ 	.word	0x05000003


	//   ....[82]....
        /*0214*/ 	.word	0x05000003


	//   ....[83]....
        /*0218*/ 	.word	0x05000003


	//   ....[84]....
        /*021c*/ 	.word	0x05000003


	//   ....[85]....
        /*0220*/ 	.word	0x05000003


	//   ....[86]....
        /*0224*/ 	.word	0x05000003


	//   ....[87]....
        /*0228*/ 	.word	0x05000003


	//   ....[88]....
        /*022c*/ 	.word	0x05000003


	//   ....[89]....
        /*0230*/ 	.word	0x05000003


	//   ....[90]....
        /*0234*/ 	.word	0x05000003


	//   ....[91]....
        /*0238*/ 	.word	0x05000003


	//----- nvinfo : EIATTR_COOP_GROUP_INSTR_OFFSETS
	.align		4
.L_184:
        /*023c*/ 	.byte	0x04, 0x28
        /*023e*/ 	.short	(.L_186 - .L_185)


	//   ....[0]....
.L_185:
        /*0240*/ 	.word	0x00000290


	//   ....[1]....
        /*0244*/ 	.word	0x000002b0


	//   ....[2]....
        /*0248*/ 	.word	0x000002d0


	//   ....[3]....
        /*024c*/ 	.word	0x00000300


	//   ....[4]....
        /*0250*/ 	.word	0x00000320


	//   ....[5]....
        /*0254*/ 	.word	0x00000660


	//   ....[6]....
        /*0258*/ 	.word	0x00000680


	//   ....[7]....
        /*025c*/ 	.word	0x000006b0


	//   ....[8]....
        /*0260*/ 	.word	0x000006e0


	//   ....[9]....
        /*0264*/ 	.word	0x00000700


	//   ....[10]....
        /*0268*/ 	.word	0x00000970


	//   ....[11]....
        /*026c*/ 	.word	0x00000a30


	//   ....[12]....
        /*0270*/ 	.word	0x00000a90


	//   ....[13]....
        /*0274*/ 	.word	0x00000b10


	//   ....[14]....
        /*0278*/ 	.word	0x00000b60


	//   ....[15]....
        /*027c*/ 	.word	0x00000ba0


	//   ....[16]....
        /*0280*/ 	.word	0x00000bf0


	//   ....[17]....
        /*0284*/ 	.word	0x00000c50


	//   ....[18]....
        /*0288*/ 	.word	0x00000c60


	//   ....[19]....
        /*028c*/ 	.word	0x00000d40


	//   ....[20]....
        /*0290*/ 	.word	0x00000e10


	//   ....[21]....
        /*0294*/ 	.word	0x00000e70


	//   ....[22]....
        /*0298*/ 	.word	0x00000ed0


	//   ....[23]....
        /*029c*/ 	.word	0x00000f30


	//   ....[24]....
        /*02a0*/ 	.word	0x00000f70


	//   ....[25]....
        /*02a4*/ 	.word	0x00000fb0


	//   ....[26]....
        /*02a8*/ 	.word	0x00000ff0


	//   ....[27]....
        /*02ac*/ 	.word	0x00001000


	//   ....[28]....
        /*02b0*/ 	.word	0x000014b0


	//   ....[29]....
        /*02b4*/ 	.word	0x000014d0


	//   ....[30]....
        /*02b8*/ 	.word	0x00001500


	//   ....[31]....
        /*02bc*/ 	.word	0x00001530


	//   ....[32]....
        /*02c0*/ 	.word	0x00001550


	//   ....[33]....
        /*02c4*/ 	.word	0x00001900


	//   ....[34]....
        /*02c8*/ 	.word	0x00001920


	//   ....[35]....
        /*02cc*/ 	.word	0x00001940


	//   ....[36]....
        /*02d0*/ 	.word	0x00001970


	//   ....[37]....
        /*02d4*/ 	.word	0x00001990


	//   ....[38]....
        /*02d8*/ 	.word	0x00001c00


	//   ....[39]....
        /*02dc*/ 	.word	0x00001cc0


	//   ....[40]....
        /*02e0*/ 	.word	0x00001d20


	//   ....[41]....
        /*02e4*/ 	.word	0x00001db0


	//   ....[42]....
        /*02e8*/ 	.word	0x00001e10


	//   ....[43]....
        /*02ec*/ 	.word	0x00001e60


	//   ....[44]....
        /*02f0*/ 	.word	0x00001ea0


	//   ....[45]....
        /*02f4*/ 	.word	0x00001ef0


	//   ....[46]....
        /*02f8*/ 	.word	0x00001f00


	//   ....[47]....
        /*02fc*/ 	.word	0x00001fe0


	//   ....[48]....
        /*0300*/ 	.word	0x000020b0


	//   ....[49]....
        /*0304*/ 	.word	0x00002110


	//   ....[50]....
        /*0308*/ 	.word	0x00002190


	//   ....[51]....
        /*030c*/ 	.word	0x000021f0


	//   ....[52]....
        /*0310*/ 	.word	0x00002240


	//   ....[53]....
        /*0314*/ 	.word	0x00002280


	//   ....[54]....
        /*0318*/ 	.word	0x000022c0


	//   ....[55]....
        /*031c*/ 	.word	0x000022d0


	//   ....[56]....
        /*0320*/ 	.word	0x000027c0


	//   ....[57]....
        /*0324*/ 	.word	0x00002840


	//   ....[58]....
        /*0328*/ 	.word	0x000028e0


	//   ....[59]....
        /*032c*/ 	.word	0x000029c0


	//   ....[60]....
        /*0330*/ 	.word	0x00002a40


	//   ....[61]....
        /*0334*/ 	.word	0x00002ac0


	//   ....[62]....
        /*0338*/ 	.word	0x00002b50


	//   ....[63]....
        /*033c*/ 	.word	0x00002bd0


	//   ....[64]....
        /*0340*/ 	.word	0x00002c00


	//   ....[65]....
        /*0344*/ 	.word	0x00002cd0


	//   ....[66]....
        /*0348*/ 	.word	0x00002d50


	//   ....[67]....
        /*034c*/ 	.word	0x00002dd0


	//   ....[68]....
        /*0350*/ 	.word	0x00002ea0


	//   ....[69]....
        /*0354*/ 	.word	0x00002f30


	//   ....[70]....
        /*0358*/ 	.word	0x00002fb0


	//   ....[71]....
        /*035c*/ 	.word	0x00003030


	//   ....[72]....
        /*0360*/ 	.word	0x000030b0


	//   ....[73]....
        /*0364*/ 	.word	0x00003110


	//   ....[74]....
        /*0368*/ 	.word	0x00003180


	//   ....[75]....
        /*036c*/ 	.word	0x00003200


	//   ....[76]....
        /*0370*/ 	.word	0x00003290


	//   ....[77]....
        /*0374*/ 	.word	0x00003350


	//   ....[78]....
        /*0378*/ 	.word	0x000033f0


	//   ....[79]....
        /*037c*/ 	.word	0x00003480


	//   ....[80]....
        /*0380*/ 	.word	0x00003510


	//   ....[81]....
        /*0384*/ 	.word	0x000035a0


	//   ....[82]....
        /*0388*/ 	.word	0x000035d0


	//   ....[83]....
        /*038c*/ 	.word	0x000036a0


	//   ....[84]....
        /*0390*/ 	.word	0x00003720


	//   ....[85]....
        /*0394*/ 	.word	0x000037a0


	//   ....[86]....
        /*0398*/ 	.word	0x00003870


	//   ....[87]....
        /*039c*/ 	.word	0x00003920


	//   ....[88]....
        /*03a0*/ 	.word	0x000039d0


	//   ....[89]....
        /*03a4*/ 	.word	0x00003a80


	//   ....[90]....
        /*03a8*/ 	.word	0x00003b00


	//   ....[91]....
        /*03ac*/ 	.word	0x00003b60


	//----- nvinfo : EIATTR_VRC_CTA_INIT_COUNT
	.align		4
.L_186:
        /*03b0*/ 	.byte	0x02, 0x4a
	.zero		1
	.zero		1


	//----- nvinfo : EIATTR_EXIT_INSTR_OFFSETS
	.align		4
        /*03b4*/ 	.byte	0x04, 0x1c
        /*03b6*/ 	.short	(.L_188 - .L_187)


	//   ....[0]....
.L_187:
        /*03b8*/ 	.word	0x000003d0


	//   ....[1]....
        /*03bc*/ 	.word	0x000004f0


	//   ....[2]....
        /*03c0*/ 	.word	0x000011c0


	//   ....[3]....
        /*03c4*/ 	.word	0x000012d0


	//   ....[4]....
        /*03c8*/ 	.word	0x000025f0


	//   ....[5]....
        /*03cc*/ 	.word	0x000026c0


	//   ....[6]....
        /*03d0*/ 	.word	0x00002770


	//----- nvinfo : EIATTR_MAX_THREADS
	.align		4
.L_188:
        /*03d4*/ 	.byte	0x04, 0x05
        /*03d6*/ 	.short	(.L_190 - .L_189)
.L_189:
        /*03d8*/ 	.word	0x00000080
        /*03dc*/ 	.word	0x00000001
        /*03e0*/ 	.word	0x00000001


	//----- nvinfo : EIATTR_CRS_STACK_SIZE
	.align		4
.L_190:
        /*03e4*/ 	.byte	0x04, 0x1e
        /*03e6*/ 	.short	(.L_192 - .L_191)
.L_191:
        /*03e8*/ 	.word	0x00000000


	//----- nvinfo : EIATTR_CBANK_PARAM_SIZE
	.align		4
.L_192:
        /*03ec*/ 	.byte	0x03, 0x19
        /*03ee*/ 	.short	0x0068


	//----- nvinfo : EIATTR_PARAM_CBANK
	.align		4
        /*03f0*/ 	.byte	0x04, 0x0a
        /*03f2*/ 	.short	(.L_194 - .L_193)
	.align		4
.L_193:
        /*03f4*/ 	.word	index@(.nv.constant0._ZN3cub18CUB_300001_SM_10006detail6select23DeviceSelectSweepKernelINS2_10policy_hubI12GpuDetectionNS0_8NullTypeEiLb0ELNS0_10SelectImplE0EE10Policy1000EPS5_PS6_SA_PiNS0_13ScanTileStateIiLb1EEE16IsValidDetectionS6_iNS2_19streaming_context_tIlLb1EEELS7_0EEEvT0_T1_T2_T3_T4_T5_T6_T7_iT8_NS1_7vsmem_tE)
        /*03f8*/ 	.short	0x0380
        /*03fa*/ 	.short	0x0068


	//----- nvinfo : EIATTR_SW_WAR
	.align		4
.L_194:
        /*03fc*/ 	.byte	0x04, 0x36
        /*03fe*/ 	.short	(.L_196 - .L_195)
.L_195:
        /*0400*/ 	.word	0x00000008
.L_196:


//--------------------- .nv.info._ZN3cub18CUB_300001_SM_10006detail4scan23DeviceCompactInitKernelINS0_13ScanTileStateIiLb1EEEPiEEvT_iT0_ --------------------------
	.section	.nv.info._ZN3cub18CUB_300001_SM_10006detail4scan23DeviceCompactInitKernelINS0_13ScanTileStateIiLb1EEEPiEEvT_iT0_,"",@"SHT_CUDA_INFO"
	.sectionflags	@""
	.align	4


	//----- nvinfo : EIATTR_CUDA_API_VERSION
	.align		4
        /*0000*/ 	.byte	0x04, 0x37
        /*0002*/ 	.short	(.L_198 - .L_197)
.L_197:
        /*0004*/ 	.word	0x00000082


	//----- nvinfo : EIATTR_KPARAM_INFO
	.align		4
.L_198:
        /*0008*/ 	.byte	0x04, 0x17
        /*000a*/ 	.short	(.L_200 - .L_199)
.L_199:
        /*000c*/ 	.word	0x00000000
        /*0010*/ 	.short	0x0002
        /*0012*/ 	.short	0x0010
        /*0014*/ 	.byte	0x00, 0xf5, 0x21, 0x00


	//----- nvinfo : EIATTR_KPARAM_INFO
	.align		4
.L_200:
        /*0018*/ 	.byte	0x04, 0x17
        /*001a*/ 	.short	(.L_202 - .L_201)
.L_201:
        /*001c*/ 	.word	0x00000000
        /*0020*/ 	.short	0x0001
        /*0022*/ 	.short	0x0008
        /*0024*/ 	.byte	0x00, 0xf0, 0x11, 0x00


	//----- nvinfo : EIATTR_KPARAM_INFO
	.align		4
.L_202:
        /*0028*/ 	.byte	0x04, 0x17
        /*002a*/ 	.short	(.L_204 - .L_203)
.L_203:
        /*002c*/ 	.word	0x00000000
        /*0030*/ 	.short	0x0000
        /*0032*/ 	.short	0x0000
        /*0034*/ 	.byte	0x00, 0xf0, 0x21, 0x00


	//----- nvinfo : EIATTR_SPARSE_MMA_MASK
	.align		4
.L_204:
        /*0038*/ 	.byte	0x03, 0x50
        /*003a*/ 	.short	0x0000


	//----- nvinfo : EIATTR_MAXREG_COUNT
	.align		4
        /*003c*/ 	.byte	0x03, 0x1b
        /*003e*/ 	.short	0x00ff


	//----- nvinfo : EIATTR_MERCURY_ISA_VERSION
	.align		4
        /*0040*/ 	.byte	0x03, 0x5f
        /*0042*/ 	.short	0x0101


	//----- nvinfo : EIATTR_VRC_CTA_INIT_COUNT
	.align		4
        /*0044*/ 	.byte	0x02, 0x4a
	.zero		1
	.zero		1


	//----- nvinfo : EIATTR_EXIT_INSTR_OFFSETS
	.align		4
        /*0048*/ 	.byte	0x04, 0x1c
        /*004a*/ 	.short	(.L_206 - .L_205)


	//   ....[0]....
.L_205:
        /*004c*/ 	.word	0x00000130


	//   ....[1]....
        /*0050*/ 	.word	0x00000160


	//----- nvinfo : EIATTR_CBANK_PARAM_SIZE
	.align		4
.L_206:
        /*0054*/ 	.byte	0x03, 0x19
        /*0056*/ 	.short	0x0018


	//----- nvinfo : EIATTR_PARAM_CBANK
	.align		4
        /*0058*/ 	.byte	0x04, 0x0a
        /*005a*/ 	.short	(.L_208 - .L_207)
	.align		4
.L_207:
        /*005c*/ 	.word	index@(.nv.constant0._ZN3cub18CUB_300001_SM_10006detail4scan23DeviceCompactInitKernelINS0_13ScanTileStateIiLb1EEEPiEEvT_iT0_)
        /*0060*/ 	.short	0x0380
        /*0062*/ 	.short	0x0018


	//----- nvinfo : EIATTR_SW_WAR
	.align		4
.L_208:
        /*0064*/ 	.byte	0x04, 0x36
        /*0066*/ 	.short	(.L_210 - .L_209)
.L_209:
        /*0068*/ 	.word	0x00000008
.L_210:


//--------------------- .nv.info._ZN3cub18CUB_300001_SM_10006detail10merge_sort26DeviceMergeSortMergeKernelINS2_10policy_hubIN6thrust24THRUST_300001_SM_1000_NS10device_ptrI12GpuDetectionEEE9Policy600ES9_PNS0_8NullTypeES9_SD_m20ConfidenceComparatorS8_SC_EEvbT2_T3_T4_PT6_PT7_T5_PSH_SH_NS1_7vsmem_tE --------------------------
	.section	.nv.info._ZN3cub18CUB_300001_SM_10006detail10merge_sort26DeviceMergeSortMergeKernelINS2_10policy_hubIN6thrust24THRUST_300001_SM_1000_NS10device_ptrI12GpuDetectionEEE9Policy600ES9_PNS0_8NullTypeES9_SD_m20ConfidenceComparatorS8_SC_EEvbT2_T3_T4_PT6_PT7_T5_PSH_SH_NS1_7vsmem_tE,"",@"SHT_CUDA_INFO"
	.sectionflags	@""
	.align	4


	//----- nvinfo : EIATTR_CUDA_API_VERSION
	.align		4
        /*0000*/ 	.byte	0x04, 0x37
        /*0002*/ 	.short	(.L_212 - .L_211)
.L_211:
        /*0004*/ 	.word	0x00000082


	//----- nvinfo : EIATTR_KPARAM_INFO
	.align		4
.L_212:
        /*0008*/ 	.byte	0x04, 0x17
        /*000a*/ 	.short	(.L_214 - .L_213)
.L_213:
        /*000c*/ 	.word	0x00000000
        /*0010*/ 	.short	0x0009
        /*0012*/ 	.short	0x0048
        /*0014*/ 	.byte	0x00, 0xf0, 0x21, 0x00


	//----- nvinfo : EIATTR_KPARAM_INFO
	.align		4
.L_214:
        /*0018*/ 	.byte	0x04, 0x17
        /*001a*/ 	.short	(.L_216 - .L_215)
.L_215:
        /*001c*/ 	.word	0x00000000
        /*0020*/ 	.short	0x0008
        /*0022*/ 	.short	0x0040
        /*0024*/ 	.byte	0x00, 0xf0, 0x21, 0x00


	//----- nvinfo : EIATTR_KPARAM_INFO
	.align		4
.L_216:
        /*0028*/ 	.byte	0x04, 0x17
        /*002a*/ 	.short	(.L_218 - .L_217)
.L_217:
        /*002c*/ 	.word	0x00000000
        /*0030*/ 	.short	0x0007
        /*0032*/ 	.short	0x0038
        /*0034*/ 	.byte	0x00, 0xf5, 0x21, 0x00


	//----- nvinfo : EIATTR_KPARAM_INFO
	.align		4
.L_218:
        /*0038*/ 	.byte	0x04, 0x17
        /*003a*/ 	.short	(.L_220 - .L_219)
.L_219:
        /*003c*/ 	.word	0x00000000
        /*0040*/ 	.short	0x0006
        /*0042*/ 	.short	0x0030
        /*0044*/ 	.byte	0x00, 0xf0, 0x05, 0x00


	//----- nvinfo : EIATTR_KPARAM_INFO
	.align		4
.L_220:
        /*0048*/ 	.byte	0x04, 0x17
        /*004a*/ 	.short	(.L_222 - .L_221)
.L_221:
        /*004c*/ 	.word	0x00000000
        /*0050*/ 	.short	0x0005
        /*0052*/ 	.short	0x0028
        /*0054*/ 	.byte	0x00, 0xf5, 0x21, 0x00


	//----- nvinfo : EIATTR_KPARAM_INFO
	.align		4
.L_222:
        /*0058*/ 	.byte	0x04, 0x17
        /*005a*/ 	.short	(.L_224 - .L_223)
.L_223:
        /*005c*/ 	.word	0x00000000
        /*0060*/ 	.short	0x0004
        /*0062*/ 	.short	0x0020
        /*0064*/ 	.byte	0x00, 0xf5, 0x21, 0x00


	//----- nvinfo : EIATTR_KPARAM_INFO
	.align		4
.L_224:
        /*0068*/ 	.byte	0x04, 0x17
        /*006a*/ 	.short	(.L_226 - .L_225)
.L_225:
        /*006c*/ 	.word	0x00000000
        /*0070*/ 	.short	0x0003
        /*0072*/ 	.short	0x0018
        /*0074*/ 	.byte	0x00, 0xf0, 0x21, 0x00


	//----- nvinfo : EIATTR_KPARAM_INFO
	.align		4
.L_226:
        /*0078*/ 	.byte	0x04, 0x17
        /*007a*/ 	.short	(.L_228 - .L_227)
.L_227:
        /*007c*/ 	.word	0x00000000
        /*0080*/ 	.short	0x0002
        /*0082*/ 	.short	0x0010
        /*0084*/ 	.byte	0x00, 0xf5, 0x21, 0x00


	//----- nvinfo : EIATTR_KPARAM_INFO
	.align		4
.L_228:
        /*0088*/ 	.byte	0x04, 0x17
        /*008a*/ 	.short	(.L_230 - .L_229)
.L_229:
        /*008c*/ 	.word	0x00000000
        /*0090*/ 	.short	0x0001
        /*0092*/ 	.short	0x0008
        /*0094*/ 	.byte	0x00, 0xf0, 0x21, 0x00


	//----- nvinfo : EIATTR_KPARAM_INFO
	.align		4
.L_230:
        /*0098*/ 	.byte	0x04, 0x17
        /*009a*/ 	.short	(.L_232 - .L_231)
.L_231:
        /*009c*/ 	.word	0x00000000
        /*00a0*/ 	.short	0x0000
        /*00a2*/ 	.short	0x0000
        /*00a4*/ 	.byte	0x00, 0xf0, 0x05, 0x00


	//----- nvinfo : EIATTR_SPARSE_MMA_MASK
	.align		4
.L_232:
        /*00a8*/ 	.byte	0x03, 0x50
        /*00aa*/ 	.short	0x0000


	//----- nvinfo : EIATTR_MAXREG_COUNT
	.align		4
        /*00ac*/ 	.byte	0x03, 0x1b
        /*00ae*/ 	.short	0x00ff


	//----- nvinfo : EIATTR_NUM_BARRIERS
	.align		4
        /*00b0*/ 	.byte	0x02, 0x4c
        /*00b2*/ 	.byte	0x01
	.zero		1


	//----- nvinfo : EIATTR_MERCURY_ISA_VERSION
	.align		4
        /*00b4*/ 	.byte	0x03, 0x5f
        /*00b6*/ 	.short	0x0101


	//----- nvinfo : EIATTR_COOP_GROUP_MASK_REGIDS
	.align		4
        /*00b8*/ 	.byte	0x04, 0x29
        /*00ba*/ 	.short	(.L_234 - .L_233)


	//   ....[0]....
.L_233:
        /*00bc*/ 	.word	0xffffffff


	//   ....[1]....
        /*00c0*/ 	.word	0xffffffff


	//   ....[2]....
        /*00c4*/ 	.word	0xffffffff


	//   ....[3]....
        /*00c8*/ 	.word	0xffffffff


	//----- nvinfo : EIATTR_COOP_GROUP_INSTR_OFFSETS
	.align		4
.L_234:
        /*00cc*/ 	.byte	0x04, 0x28
        /*00ce*/ 	.short	(.L_236 - .L_235)


	//   ....[0]....
.L_235:
        /*00d0*/ 	.word	0x00000cd0


	//   ....[1]....
        /*00d4*/ 	.word	0x00000e20


	//   ....[2]....
        /*00d8*/ 	.word	0x00001c00


	//   ....[3]....
        /*00dc*/ 	.word	0x00001e10


	//----- nvinfo : EIATTR_VRC_CTA_INIT_COUNT
	.align		4
.L_236:
        /*00e0*/ 	.byte	0x02, 0x4a
	.zero		1
	.zero		1


	//----- nvinfo : EIATTR_EXIT_INSTR_OFFSETS
	.align		4
        /*00e4*/ 	.byte	0x04, 0x1c
        /*00e6*/ 	.short	(.L_238 - .L_237)


	//   ....[0]....
.L_237:
        /*00e8*/ 	.word	0x00000d60


	//   ....[1]....
        /*00ec*/ 	.word	0x00000f00


	//   ....[2]....
        /*00f0*/ 	.word	0x00001d30


	//   ....[3]....
        /*00f4*/ 	.word	0x00001d50


	//   ....[4]....
        /*00f8*/ 	.word	0x00001f60


	//   ....[5]....
        /*00fc*/ 	.word	0x00001f80


	//----- nvinfo : EIATTR_MAX_THREADS
	.align		4
.L_238:
        /*0100*/ 	.byte	0x04, 0x05
        /*0102*/ 	.short	(.L_240 - .L_239)
.L_239:
        /*0104*/ 	.word	0x00000100
        /*0108*/ 	.word	0x00000001
        /*010c*/ 	.word	0x00000001


	//----- nvinfo : EIATTR_CRS_STACK_SIZE
	.align		4
.L_240:
        /*0110*/ 	.byte	0x04, 0x1e
        /*0112*/ 	.short	(.L_242 - .L_241)
.L_241:
        /*0114*/ 	.word	0x00000000


	//----- nvinfo : EIATTR_CBANK_PARAM_SIZE
	.align		4
.L_242:
        /*0118*/ 	.byte	0x03, 0x19
        /*011a*/ 	.short	0x0050


	//----- nvinfo : EIATTR_PARAM_CBANK
	.align		4
        /*011c*/ 	.byte	0x04, 0x0a
        /*011e*/ 	.short	(.L_244 - .L_243)
	.align		4
.L_243:
        /*0120*/ 	.word	index@(.nv.constant0._ZN3cub18CUB_300001_SM_10006detail10merge_sort26DeviceMergeSortMergeKernelINS2_10policy_hubIN6thrust24THRUST_300001_SM_1000_NS10device_ptrI12GpuDetectionEEE9Policy600ES9_PNS0_8NullTypeES9_SD_m20ConfidenceComparatorS8_SC_EEvbT2_T3_T4_PT6_PT7_T5_PSH_SH_NS1_7vsmem_tE)
        /*0124*/ 	.short	0x0380
        /*0126*/ 	.short	0x0050


	//----- nvinfo : EIATTR_SW_WAR
	.align		4
.L_244:
        /*0128*/ 	.byte	0x04, 0x36
        /*012a*/ 	.short	(.L_246 - .L_245)
.L_245:
        /*012c*/ 	.word	0x00000008
.L_246:


//--------------------- .nv.info._ZN3cub18CUB_300001_SM_10006detail10merge_sort30DeviceMergeSortPartitionKernelIN6thrust24THRUST_300001_SM_1000_NS10device_ptrI12GpuDetectionEEm20ConfidenceComparatorS7_EEvbT_PT2_T0_SD_PSD_T1_SD_i --------------------------
	.section	.nv.info._ZN3cub18CUB_300001_SM_10006detail10merge_sort30DeviceMergeSortPartitionKernelIN6thrust24THRUST_300001_SM_1000_NS10device_ptrI12GpuDetectionEEm20ConfidenceComparatorS7_EEvbT_PT2_T0_SD_PSD_T1_SD_i,"",@"SHT_CUDA_INFO"
	.sectionflags	@""
	.align	4


	//----- nvinfo : EIATTR_CUDA_API_VERSION
	.align		4
        /*0000*/ 	.byte	0x04, 0x37
        /*0002*/ 	.short	(.L_248 - .L_247)
.L_247:
        /*0004*/ 	.word	0x00000082


	//----- nvinfo : EIATTR_KPARAM_INFO
	.align		4
.L_248:
        /*0008*/ 	.byte	0x04, 0x17
        /*000a*/ 	.short	(.L_250 - .L_249)
.L_249:
        /*000c*/ 	.word	0x00000000
        /*0010*/ 	.short	0x0008
        /*0012*/ 	.short	0x0040
        /*0014*/ 	.byte	0x00, 0xf0, 0x11, 0x00


	//----- nvinfo : EIATTR_KPARAM_INFO
	.align		4
.L_250:
        /*0018*/ 	.byte	0x04, 0x17
        /*001a*/ 	.short	(.L_252 - .L_251)
.L_251:
        /*001c*/ 	.word	0x00000000
        /*0020*/ 	.short	0x0007
        /*0022*/ 	.short	0x0038
        /*0024*/ 	.byte	0x00, 0xf0, 0x21, 0x00


	//----- nvinfo : EIATTR_KPARAM_INFO
	.align		4
.L_252:
        /*0028*/ 	.byte	0x04, 0x17
        /*002a*/ 	.short	(.L_254 - .L_253)
.L_253:
        /*002c*/ 	.word	0x00000000
        /*0030*/ 	.short	0x0006
        /*0032*/ 	.short	0x0030
        /*0034*/ 	.byte	0x00, 0xf0, 0x05, 0x00


	//----- nvinfo : EIATTR_KPARAM_INFO
	.align		4
.L_254:
        /*0038*/ 	.byte	0x04, 0x17
        /*003a*/ 	.short	(.L_256 - .L_255)
.L_255:
        /*003c*/ 	.word	0x00000000
        /*0040*/ 	.short	0x0005
        /*0042*/ 	.short	0x0028
        /*0044*/ 	.byte	0x00, 0xf5, 0x21, 0x00


	//----- nvinfo : EIATTR_KPARAM_INFO
	.align		4
.L_256:
        /*0048*/ 	.byte	0x04, 0x17
        /*004a*/ 	.short	(.L_258 - .L_257)
.L_257:
        /*004c*/ 	.word	0x00000000
        /*0050*/ 	.short	0x0004
        /*0052*/ 	.short	0x0020
        /*0054*/ 	.byte	0x00, 0xf0, 0x21, 0x00


	//----- nvinfo : EIATTR_KPARAM_INFO
	.align		4
.L_258:
        /*0058*/ 	.byte	0x04, 0x17
        /*005a*/ 	.short	(.L_260 - .L_259)
.L_259:
        /*005c*/ 	.word	0x00000000
        /*0060*/ 	.short	0x0003
        /*0062*/ 	.short	0x0018
        /*0064*/ 	.byte	0x00, 0xf0, 0x21, 0x00


	//----- nvinfo : EIATTR_KPARAM_INFO
	.align		4
.L_260:
        /*0068*/ 	.byte	0x04, 0x17
        /*006a*/ 	.short	(.L_262 - .L_261)
.L_261:
        /*006c*/ 	.word	0x00000000
        /*0070*/ 	.short	0x0002
        /*0072*/ 	.short	0x0010
        /*0074*/ 	.byte	0x00, 0xf5, 0x21, 0x00


	//----- nvinfo : EIATTR_KPARAM_INFO
	.align		4
.L_262:
        /*0078*/ 	.byte	0x04, 0x17
        /*007a*/ 	.short	(.L_264 - .L_263)
.L_263:
        /*007c*/ 	.word	0x00000000
        /*0080*/ 	.short	0x0001
        /*0082*/ 	.short	0x0008
        /*0084*/ 	.byte	0x00, 0xf0, 0x21, 0x00


	//----- nvinfo : EIATTR_KPARAM_INFO
	.align		4
.L_264:
        /*0088*/ 	.byte	0x04, 0x17
        /*008a*/ 	.short	(.L_266 - .L_265)
.L_265:
        /*008c*/ 	.word	0x00000000
        /*0090*/ 	.short	0x0000
        /*0092*/ 	.short	0x0000
        /*0094*/ 	.byte	0x00, 0xf0, 0x05, 0x00


	//----- nvinfo : EIATTR_SPARSE_MMA_MASK
	.align		4
.L_266:
        /*0098*/ 	.byte	0x03, 0x50
        /*009a*/ 	.short	0x0000


	//----- nvinfo : EIATTR_MAXREG_COUNT
	.align		4
        /*009c*/ 	.byte	0x03, 0x1b
        /*009e*/ 	.short	0x00ff


	//----- nvinfo : EIATTR_MERCURY_ISA_VERSION
	.align		4
        /*00a0*/ 	.byte	0x03, 0x5f
        /*00a2*/ 	.short	0x0101


	//----- nvinfo : EIATTR_VRC_CTA_INIT_COUNT
	.align		4
        /*00a4*/ 	.byte	0x02, 0x4a
	.zero		1
	.zero		1


	//----- nvinfo : EIATTR_EXIT_INSTR_OFFSETS
	.align		4
        /*00a8*/ 	.byte	0x04, 0x1c
        /*00aa*/ 	.short	(.L_268 - .L_267)


	//   ....[0]....
.L_267:
        /*00ac*/ 	.word	0x00000080


	//   ....[1]....
        /*00b0*/ 	.word	0x000003d0


	//   ....[2]....
        /*00b4*/ 	.word	0x00000b70


	//----- nvinfo : EIATTR_CRS_STACK_SIZE
	.align		4
.L_268:
        /*00b8*/ 	.byte	0x04, 0x1e
        /*00ba*/ 	.short	(.L_270 - .L_269)
.L_269:
        /*00bc*/ 	.word	0x00000000


	//----- nvinfo : EIATTR_CBANK_PARAM_SIZE
	.align		4
.L_270:
        /*00c0*/ 	.byte	0x03, 0x19
        /*00c2*/ 	.short	0x0044


	//----- nvinfo : EIATTR_PARAM_CBANK
	.align		4
        /*00c4*/ 	.byte	0x04, 0x0a
        /*00c6*/ 	.short	(.L_272 - .L_271)
	.align		4
.L_271:
        /*00c8*/ 	.word	index@(.nv.constant0._ZN3cub18CUB_300001_SM_10006detail10merge_sort30DeviceMergeSortPartitionKernelIN6thrust24THRUST_300001_SM_1000_NS10device_ptrI12GpuDetectionEEm20ConfidenceComparatorS7_EEvbT_PT2_T0_SD_PSD_T1_SD_i)
        /*00cc*/ 	.short	0x0380
        /*00ce*/ 	.short	0x0044


	//----- nvinfo : EIATTR_SW_WAR
	.align		4
.L_272:
        /*00d0*/ 	.byte	0x04, 0x36
        /*00d2*/ 	.short	(.L_274 - .L_273)
.L_273:
        /*00d4*/ 	.word	0x00000008
.L_274:


//--------------------- .nv.info._ZN3cub18CUB_300001_SM_10006detail10merge_sort30DeviceMergeSortBlockSortKernelINS2_10policy_hubIN6thrust24THRUST_300001_SM_1000_NS10device_ptrI12GpuDetectionEEE9Policy600ES9_PNS0_8NullTypeES9_SD_m20ConfidenceComparatorS8_SC_EEvbT0_T1_T2_T3_T4_PT6_PT7_T5_NS1_7vsmem_tE --------------------------
	.section	.nv.info._ZN3cub18CUB_300001_SM_10006detail10merge_sort30DeviceMergeSortBlockSortKernelINS2_10policy_hubIN6thrust24THRUST_300001_SM_1000_NS10device_ptrI12GpuDetectionEEE9Policy600ES9_PNS0_8NullTypeES9_SD_m20ConfidenceComparatorS8_SC_EEvbT0_T1_T2_T3_T4_PT6_PT7_T5_NS1_7vsmem_tE,"",@"SHT_CUDA_INFO"
	.sectionflags	@""
	.align	4


	//----- nvinfo : EIATTR_CUDA_API_VERSION
	.align		4
        /*0000*/ 	.byte	0x04, 0x37
        /*0002*/ 	.short	(.L_276 - .L_275)
.L_275:
        /*0004*/ 	.word	0x00000082


	//----- nvinfo : EIATTR_KPARAM_INFO
	.align		4
.L_276:
        /*0008*/ 	.byte	0x04, 0x17
        /*000a*/ 	.short	(.L_278 - .L_277)
.L_277:
        /*000c*/ 	.word	0x00000000
        /*0010*/ 	.short	0x0009
        /*0012*/ 	.short	0x0048
        /*0014*/ 	.byte	0x00, 0xf0, 0x21, 0x00


	//----- nvinfo : EIATTR_KPARAM_INFO
	.align		4
.L_278:
        /*0018*/ 	.byte	0x04, 0x17
        /*001a*/ 	.short	(.L_280 - .L_279)
.L_279:
        /*001c*/ 	.word	0x00000000
        /*0020*/ 	.short	0x0008
        /*0022*/ 	.short	0x0040
        /*0024*/ 	.byte	0x00, 0xf0, 0x05, 0x00


	//----- nvinfo : EIATTR_KPARAM_INFO
	.align		4
.L_280:
        /*0028*/ 	.byte	0x04, 0x17
        /*002a*/ 	.short	(.L_282 - .L_281)
.L_281:
        /*002c*/ 	.word	0x00000000
        /*0030*/ 	.short	0x0007
        /*0032*/ 	.short	0x0038
        /*0034*/ 	.byte	0x00, 0xf5, 0x21, 0x00


	//----- nvinfo : EIATTR_KPARAM_INFO
	.align		4
.L_282:
        /*0038*/ 	.byte	0x04, 0x17
        /*003a*/ 	.short	(.L_284 - .L_283)
.L_283:
        /*003c*/ 	.word	0x00000000
        /*0040*/ 	.short	0x0006
        /*0042*/ 	.short	0x0030
        /*0044*/ 	.byte	0x00, 0xf5, 0x21, 0x00


	//----- nvinfo : EIATTR_KPARAM_INFO
	.align		4
.L_284:
        /*0048*/ 	.byte	0x04, 0x17
        /*004a*/ 	.short	(.L_286 - .L_285)
.L_285:
        /*004c*/ 	.word	0x00000000
        /*0050*/ 	.short	0x0005
        /*0052*/ 	.short	0x0028
        /*0054*/ 	.byte	0x00, 0xf0, 0x21, 0x00


	//----- nvinfo : EIATTR_KPARAM_INFO
	.align		4
.L_286:
        /*0058*/ 	.byte	0x04, 0x17
        /*005a*/ 	.short	(.L_288 - .L_287)
.L_287:
        /*005c*/ 	.word	0x00000000
        /*0060*/ 	.short	0x0004
        /*0062*/ 	.short	0x0020
        /*0064*/ 	.byte	0x00, 0xf5, 0x21, 0x00


	//----- nvinfo : EIATTR_KPARAM_INFO
	.align		4
.L_288:
        /*0068*/ 	.byte	0x04, 0x17
        /*006a*/ 	.short	(.L_290 - .L_289)
.L_289:
        /*006c*/ 	.word	0x00000000
        /*0070*/ 	.short	0x0003
        /*0072*/ 	.short	0x0018
        /*0074*/ 	.byte	0x00, 0xf0, 0x21, 0x00


	//----- nvinfo : EIATTR_KPARAM_INFO
	.align		4
.L_290:
        /*0078*/ 	.byte	0x04, 0x17
        /*007a*/ 	.short	(.L_292 - .L_291)
.L_291:
        /*007c*/ 	.word	0x00000000
        /*0080*/ 	.short	0x0002
        /*0082*/ 	.short	0x0010
        /*0084*/ 	.byte	0x00, 0xf5, 0x21, 0x00


	//----- nvinfo : EIATTR_KPARAM_INFO
	.align		4
.L_292:
        /*0088*/ 	.byte	0x04, 0x17
        /*008a*/ 	.short	(.L_294 - .L_293)
.L_293:
        /*008c*/ 	.word	0x00000000
        /*0090*/ 	.short	0x0001
        /*0092*/ 	.short	0x0008
        /*0094*/ 	.byte	0x00, 0xf0, 0x21, 0x00


	//----- nvinfo : EIATTR_KPARAM_INFO
	.align		4
.L_294:
        /*0098*/ 	.byte	0x04, 0x17
        /*009a*/ 	.short	(.L_296 - .L_295)
.L_295:
        /*009c*/ 	.word	0x00000000
        /*00a0*/ 	.short	0x0000
        /*00a2*/ 	.short	0x0000
        /*00a4*/ 	.byte	0x00, 0xf0, 0x05, 0x00


	//----- nvinfo : EIATTR_SPARSE_MMA_MASK
	.align		4
.L_296:
        /*00a8*/ 	.byte	0x03, 0x50
        /*00aa*/ 	.short	0x0000


	//----- nvinfo : EIATTR_MAXREG_COUNT
	.align		4
        /*00ac*/ 	.byte	0x03, 0x1b
        /*00ae*/ 	.short	0x00ff


	//----- nvinfo : EIATTR_NUM_BARRIERS
	.align		4
        /*00b0*/ 	.byte	0x02, 0x4c
        /*00b2*/ 	.byte	0x01
	.zero		1


	//----- nvinfo : EIATTR_MERCURY_ISA_VERSION
	.align		4
        /*00b4*/ 	.byte	0x03, 0x5f
        /*00b6*/ 	.short	0x0101


	//----- nvinfo : EIATTR_COOP_GROUP_MASK_REGIDS
	.align		4
        /*00b8*/ 	.byte	0x04, 0x29
        /*00ba*/ 	.short	(.L_298 - .L_297)


	//   ....[0]....
.L_297:
        /*00bc*/ 	.word	0xffffffff


	//   ....[1]....
        /*00c0*/ 	.word	0xffffffff


	//   ....[2]....
        /*00c4*/ 	.word	0xffffffff


	//   ....[3]....
        /*00c8*/ 	.word	0xffffffff


	//   ....[4]....
        /*00cc*/ 	.word	0xffffffff


	//   ....[5]....
        /*00d0*/ 	.word	0xffffffff


	//----- nvinfo : EIATTR_COOP_GROUP_INSTR_OFFSETS
	.align		4
.L_298:
        /*00d4*/ 	.byte	0x04, 0x28
        /*00d6*/ 	.short	(.L_300 - .L_299)


	//   ....[0]....
.L_299:
        /*00d8*/ 	.word	0x00000220


	//   ....[1]....
        /*00dc*/ 	.word	0x00000aa0


	//   ....[2]....
        /*00e0*/ 	.word	0x00000bf0


	//   ....[3]....
        /*00e4*/ 	.word	0x00000f40


	//   ....[4]....
        /*00e8*/ 	.word	0x000018e0


	//   ....[5]....
        /*00ec*/ 	.word	0x00001ad0


	//----- nvinfo : EIATTR_VRC_CTA_INIT_COUNT
	.align		4
.L_300:
        /*00f0*/ 	.byte	0x02, 0x4a
	.zero		1
	.zero		1


	//----- nvinfo : EIATTR_EXIT_INSTR_OFFSETS
	.align		4
        /*00f4*/ 	.byte	0x04, 0x1c
        /*00f6*/ 	.short	(.L_302 - .L_301)


	//   ....[0]....
.L_301:
        /*00f8*/ 	.word	0x00000b90


	//   ....[1]....
        /*00fc*/ 	.word	0x00000ce0


	//   ....[2]....
        /*0100*/ 	.word	0x00001a40


	//   ....[3]....
        /*0104*/ 	.word	0x00001a60


	//   ....[4]....
        /*0108*/ 	.word	0x00001bc0


	//   ....[5]....
        /*010c*/ 	.word	0x00001be0


	//----- nvinfo : EIATTR_MAX_THREADS
	.align		4
.L_302:
        /*0110*/ 	.byte	0x04, 0x05
        /*0112*/ 	.short	(.L_304 - .L_303)
.L_303:
        /*0114*/ 	.word	0x00000100
        /*0118*/ 	.word	0x00000001
        /*011c*/ 	.word	0x00000001


	//----- nvinfo : EIATTR_CRS_STACK_SIZE
	.align		4
.L_304:
        /*0120*/ 	.byte	0x04, 0x1e
        /*0122*/ 	.short	(.L_306 - .L_305)
.L_305:
        /*0124*/ 	.word	0x00000000


	//----- nvinfo : EIATTR_CBANK_PARAM_SIZE
	.align		4
.L_306:
        /*0128*/ 	.byte	0x03, 0x19
        /*012a*/ 	.short	0x0050


	//----- nvinfo : EIATTR_PARAM_CBANK
	.align		4
        /*012c*/ 	.byte	0x04, 0x0a
        /*012e*/ 	.short	(.L_308 - .L_307)
	.align		4
.L_307:
        /*0130*/ 	.word	index@(.nv.constant0._ZN3cub18CUB_300001_SM_10006detail10merge_sort30DeviceMergeSortBlockSortKernelINS2_10policy_hubIN6thrust24THRUST_300001_SM_1000_NS10device_ptrI12GpuDetectionEEE9Policy600ES9_PNS0_8NullTypeES9_SD_m20ConfidenceComparatorS8_SC_EEvbT0_T1_T2_T3_T4_PT6_PT7_T5_NS1_7vsmem_tE)
        /*0134*/ 	.short	0x0380
        /*0136*/ 	.short	0x0050


	//----- nvinfo : EIATTR_SW_WAR
	.align		4
.L_308:
        /*0138*/ 	.byte	0x04, 0x36
        /*013a*/ 	.short	(.L_310 - .L_309)
.L_309:
        /*013c*/ 	.word	0x00000008
.L_310:


//--------------------- .nv.info._ZN3cub18CUB_300001_SM_10006detail10merge_sort26DeviceMergeSortMergeKernelINS2_10policy_hubIN6thrust24THRUST_300001_SM_1000_NS10device_ptrI12GpuDetectionEEE9Policy600ES9_PNS0_8NullTypeES9_SD_j20ConfidenceComparatorS8_SC_EEvbT2_T3_T4_PT6_PT7_T5_PSH_SH_NS1_7vsmem_tE --------------------------
	.section	.nv.info._ZN3cub18CUB_300001_SM_10006detail10merge_sort26DeviceMergeSortMergeKernelINS2_10policy_hubIN6thrust24THRUST_300001_SM_1000_NS10device_ptrI12GpuDetectionEEE9Policy600ES9_PNS0_8NullTypeES9_SD_j20ConfidenceComparatorS8_SC_EEvbT2_T3_T4_PT6_PT7_T5_PSH_SH_NS1_7vsmem_tE,"",@"SHT_CUDA_INFO"
	.sectionflags	@""
	.align	4


	//----- nvinfo : EIATTR_CUDA_API_VERSION
	.align		4
        /*0000*/ 	.byte	0x04, 0x37
        /*0002*/ 	.short	(.L_312 - .L_311)
.L_311:
        /*0004*/ 	.word	0x00000082


	//----- nvinfo : EIATTR_KPARAM_INFO
	.align		4
.L_312:
        /*0008*/ 	.byte	0x04, 0x17
        /*000a*/ 	.short	(.L_314 - .L_313)
.L_313:
        /*000c*/ 	.word	0x00000000
        /*0010*/ 	.short	0x0009
        /*0012*/ 	.short	0x0048
        /*0014*/ 	.byte	0x00, 0xf0, 0x21, 0x00


	//----- nvinfo : EIATTR_KPARAM_INFO
	.align		4
.L_314:
        /*0018*/ 	.byte	0x04, 0x17
        /*001a*/ 	.short	(.L_316 - .L_315)
.L_315:
        /*001c*/ 	.word	0x00000000
        /*0020*/ 	.short	0x0008
        /*0022*/ 	.short	0x0040
        /*0024*/ 	.byte	0x00, 0xf0, 0x11, 0x00


	//----- nvinfo : EIATTR_KPARAM_INFO
	.align		4
.L_316:
        /*0028*/ 	.byte	0x04, 0x17
        /*002a*/ 	.short	(.L_318 - .L_317)
.L_317:
        /*002c*/ 	.word	0x00000000
        /*0030*/ 	.short	0x0007
        /*0032*/ 	.short	0x0038
        /*0034*/ 	.byte	0x00, 0xf5, 0x21, 0x00


	//----- nvinfo : EIATTR_KPARAM_INFO
	.align		4
.L_318:
        /*0038*/ 	.byte	0x04, 0x17
        /*003a*/ 	.short	(.L_320 - .L_319)
.L_319:
        /*003c*/ 	.word	0x00000000
        /*0040*/ 	.short	0x0006
        /*0042*/ 	.short	0x0030
        /*0044*/ 	.byte	0x00, 0xf0, 0x05, 0x00


	//----- nvinfo : EIATTR_KPARAM_INFO
	.align		4
.L_320:
        /*0048*/ 	.byte	0x04, 0x17
        /*004a*/ 	.short	(.L_322 - .L_321)
.L_321:
        /*004c*/ 	.word	0x00000000
        /*0050*/ 	.short	0x0005
        /*0052*/ 	.short	0x0028
        /*0054*/ 	.byte	0x00, 0xf5, 0x21, 0x00


	//----- nvinfo : EIATTR_KPARAM_INFO
	.align		4
.L_322:
        /*0058*/ 	.byte	0x04, 0x17
        /*005a*/ 	.short	(.L_324 - .L_323)
.L_323:
        /*005c*/ 	.word	0x00000000
        /*0060*/ 	.short	0x0004
        /*0062*/ 	.short	0x0020
        /*0064*/ 	.byte	0x00, 0xf5, 0x21, 0x00


	//----- nvinfo : EIATTR_KPARAM_INFO
	.align		4
.L_324:
        /*0068*/ 	.byte	0x04, 0x17
        /*006a*/ 	.short	(.L_326 - .L_325)
.L_325:
        /*006c*/ 	.word	0x00000000
        /*0070*/ 	.short	0x0003
        /*0072*/ 	.short	0x0018
        /*0074*/ 	.byte	0x00, 0xf0, 0x11, 0x00


	//----- nvinfo : EIATTR_KPARAM_INFO
	.align		4
.L_326:
        /*0078*/ 	.byte	0x04, 0x17
        /*007a*/ 	.short	(.L_328 - .L_327)
.L_327:
        /*007c*/ 	.word	0x00000000
        /*0080*/ 	.short	0x0002
        /*0082*/ 	.short	0x0010
        /*0084*/ 	.byte	0x00, 0xf5, 0x21, 0x00


	//----- nvinfo : EIATTR_KPARAM_INFO
	.align		4
.L_328:
        /*0088*/ 	.byte	0x04, 0x17
        /*008a*/ 	.short	(.L_330 - .L_329)
.L_329:
        /*008c*/ 	.word	0x00000000
        /*0090*/ 	.short	0x0001
        /*0092*/ 	.short	0x0008
        /*0094*/ 	.byte	0x00, 0xf0, 0x21, 0x00


	//----- nvinfo : EIATTR_KPARAM_INFO
	.align		4
.L_330:
        /*0098*/ 	.byte	0x04, 0x17
        /*009a*/ 	.short	(.L_332 - .L_331)
.L_331:
        /*009c*/ 	.word	0x00000000
        /*00a0*/ 	.short	0x0000
        /*00a2*/ 	.short	0x0000
        /*00a4*/ 	.byte	0x00, 0xf0, 0x05, 0x00


	//----- nvinfo : EIATTR_SPARSE_MMA_MASK
	.align		4
.L_332:
        /*00a8*/ 	.byte	0x03, 0x50
        /*00aa*/ 	.short	0x0000


	//----- nvinfo : EIATTR_MAXREG_COUNT
	.align		4
        /*00ac*/ 	.byte	0x03, 0x1b
        /*00ae*/ 	.short	0x00ff


	//----- nvinfo : EIATTR_NUM_BARRIERS
	.align		4
        /*00b0*/ 	.byte	0x02, 0x4c
        /*00b2*/ 	.byte	0x01
	.zero		1


	//----- nvinfo : EIATTR_MERCURY_ISA_VERSION
	.align		4
        /*00b4*/ 	.byte	0x03, 0x5f
        /*00b6*/ 	.short	0x0101


	//----- nvinfo : EIATTR_COOP_GROUP_MASK_REGIDS
	.align		4
        /*00b8*/ 	.byte	0x04, 0x29
        /*00ba*/ 	.short	(.L_334 - .L_333)


	//   ....[0]....
.L_333:
        /*00bc*/ 	.word	0xffffffff


	//   ....[1]....
        /*00c0*/ 	.word	0xffffffff


	//   ....[2]....
        /*00c4*/ 	.word	0xffffffff


	//   ....[3]....
        /*00c8*/ 	.word	0xffffffff


	//----- nvinfo : EIATTR_COOP_GROUP_INSTR_OFFSETS
	.align		4
.L_334:
        /*00cc*/ 	.byte	0x04, 0x28
        /*00ce*/ 	.short	(.L_336 - .L_335)


	//   ....[0]....
.L_335:
        /*00d0*/ 	.word	0x00000b20


	//   ....[1]....
        /*00d4*/ 	.word	0x00000c70


	//   ....[2]....
        /*00d8*/ 	.word	0x00001890


	//   ....[3]....
        /*00dc*/ 	.word	0x00001aa0


	//----- nvinfo : EIATTR_VRC_CTA_INIT_COUNT
	.align		4
.L_336:
        /*00e0*/ 	.byte	0x02, 0x4a
	.zero		1
	.zero		1


	//----- nvinfo : EIATTR_EXIT_INSTR_OFFSETS
	.align		4
        /*00e4*/ 	.byte	0x04, 0x1c
        /*00e6*/ 	.short	(.L_338 - .L_337)


	//   ....[0]....
.L_337:
        /*00e8*/ 	.word	0x00000bb0


	//   ....[1]....
        /*00ec*/ 	.word	0x00000d40


	//   ....[2]....
        /*00f0*/ 	.word	0x000019c0


	//   ....[3]....
        /*00f4*/ 	.word	0x000019e0


	//   ....[4]....
        /*00f8*/ 	.word	0x00001be0


	//   ....[5]....
        /*00fc*/ 	.word	0x00001c00


	//----- nvinfo : EIATTR_MAX_THREADS
	.align		4
.L_338:
        /*0100*/ 	.byte	0x04, 0x05
        /*0102*/ 	.short	(.L_340 - .L_339)
.L_339:
        /*0104*/ 	.word	0x00000100
        /*0108*/ 	.word	0x00000001
        /*010c*/ 	.word	0x00000001


	//----- nvinfo : EIATTR_CRS_STACK_SIZE
	.align		4
.L_340:
        /*0110*/ 	.byte	0x04, 0x1e
        /*0112*/ 	.short	(.L_342 - .L_341)
.L_341:
        /*0114*/ 	.word	0x00000000


	//----- nvinfo : EIATTR_CBANK_PARAM_SIZE
	.align		4
.L_342:
        /*0118*/ 	.byte	0x03, 0x19
        /*011a*/ 	.short	0x0050


	//----- nvinfo : EIATTR_PARAM_CBANK
	.align		4
        /*011c*/ 	.byte	0x04, 0x0a
        /*011e*/ 	.short	(.L_344 - .L_343)
	.align		4
.L_343:
        /*0120*/ 	.word	index@(.nv.constant0._ZN3cub18CUB_300001_SM_10006detail10merge_sort26DeviceMergeSortMergeKernelINS2_10policy_hubIN6thrust24THRUST_300001_SM_1000_NS10device_ptrI12GpuDetectionEEE9Policy600ES9_PNS0_8NullTypeES9_SD_j20ConfidenceComparatorS8_SC_EEvbT2_T3_T4_PT6_PT7_T5_PSH_SH_NS1_7vsmem_tE)
        /*0124*/ 	.short	0x0380
        /*0126*/ 	.short	0x0050


	//----- nvinfo : EIATTR_SW_WAR
	.align		4
.L_344:
        /*0128*/ 	.byte	0x04, 0x36
        /*012a*/ 	.short	(.L_346 - .L_345)
.L_345:
        /*012c*/ 	.word	0x00000008
.L_346:


//--------------------- .nv.info._ZN3cub18CUB_300001_SM_10006detail10merge_sort30DeviceMergeSortPartitionKernelIN6thrust24THRUST_300001_SM_1000_NS10device_ptrI12GpuDetectionEEj20ConfidenceComparatorS7_EEvbT_PT2_T0_SD_PSD_T1_SD_i --------------------------
	.section	.nv.info._ZN3cub18CUB_300001_SM_10006detail10merge_sort30DeviceMergeSortPartitionKernelIN6thrust24THRUST_300001_SM_1000_NS10device_ptrI12GpuDetectionEEj20ConfidenceComparatorS7_EEvbT_PT2_T0_SD_PSD_T1_SD_i,"",@"SHT_CUDA_INFO"
	.sectionflags	@""
	.align	4


	//----- nvinfo : EIATTR_CUDA_API_VERSION
	.align		4
        /*0000*/ 	.byte	0x04, 0x37
        /*0002*/ 	.short	(.L_348 - .L_347)
.L_347:
        /*0004*/ 	.word	0x00000082


	//----- nvinfo : EIATTR_KPARAM_INFO
	.align		4
.L_348:
        /*0008*/ 	.byte	0x04, 0x17
        /*000a*/ 	.short	(.L_350 - .L_349)
.L_349:
        /*000c*/ 	.word	0x00000000
        /*0010*/ 	.short	0x0008
        /*0012*/ 	.short	0x0030
        /*0014*/ 	.byte	0x00, 0xf0, 0x11, 0x00


	//----- nvinfo : EIATTR_KPARAM_INFO
	.align		4
.L_350:
        /*0018*/ 	.byte	0x04, 0x17
        /*001a*/ 	.short	(.L_352 - .L_351)
.L_351:
        /*001c*/ 	.word	0x00000000
        /*0020*/ 	.short	0x0007
        /*0022*/ 	.short	0x002c
        /*0024*/ 	.byte	0x00, 0xf0, 0x11, 0x00


	//----- nvinfo : EIATTR_KPARAM_INFO
	.align		4
.L_352:
        /*0028*/ 	.byte	0x04, 0x17
        /*002a*/ 	.short	(.L_354 - .L_353)
.L_353:
        /*002c*/ 	.word	0x00000000
        /*0030*/ 	.short	0x0006
        /*0032*/ 	.short	0x0028
        /*0034*/ 	.byte	0x00, 0xf0, 0x05, 0x00


	//----- nvinfo : EIATTR_KPARAM_INFO
	.align		4
.L_354:
        /*0038*/ 	.byte	0x04, 0x17
        /*003a*/ 	.short	(.L_356 - .L_355)
.L_355:
        /*003c*/ 	.word	0x00000000
        /*0040*/ 	.short	0x0005
        /*0042*/ 	.short	0x0020
        /*0044*/ 	.byte	0x00, 0xf5, 0x21, 0x00


	//----- nvinfo : EIATTR_KPARAM_INFO
	.align		4
.L_356:
        /*0048*/ 	.byte	0x04, 0x17
        /*004a*/ 	.short	(.L_358 - .L_357)
.L_357:
        /*004c*/ 	.word	0x00000000
        /*0050*/ 	.short	0x0004
        /*0052*/ 	.short	0x001c
        /*0054*/ 	.byte	0x00, 0xf0, 0x11, 0x00


	//----- nvinfo : EIATTR_KPARAM_INFO
	.align		4
.L_358:
        /*0058*/ 	.byte	0x04, 0x17
        /*005a*/ 	.short	(.L_360 - .L_359)
.L_359:
        /*005c*/ 	.word	0x00000000
        /*0060*/ 	.short	0x0003
        /*0062*/ 	.short	0x0018
        /*0064*/ 	.byte	0x00, 0xf0, 0x11, 0x00


	//----- nvinfo : EIATTR_KPARAM_INFO
	.align		4
.L_360:
        /*0068*/ 	.byte	0x04, 0x17
        /*006a*/ 	.short	(.L_362 - .L_361)
.L_361:
        /*006c*/ 	.word	0x00000000
        /*0070*/ 	.short	0x0002
        /*0072*/ 	.short	0x0010
        /*0074*/ 	.byte	0x00, 0xf5, 0x21, 0x00


	//----- nvinfo : EIATTR_KPARAM_INFO
	.align		4
.L_362:
        /*0078*/ 	.byte	0x04, 0x17
        /*007a*/ 	.short	(.L_364 - .L_363)
.L_363:
        /*007c*/ 	.word	0x00000000
        /*0080*/ 	.short	0x0001
        /*0082*/ 	.short	0x0008
        /*0084*/ 	.byte	0x00, 0xf0, 0x21, 0x00


	//----- nvinfo : EIATTR_KPARAM_INFO
	.align		4
.L_364:
        /*0088*/ 	.byte	0x04, 0x17
        /*008a*/ 	.short	(.L_366 - .L_365)
.L_365:
        /*008c*/ 	.word	0x00000000
        /*0090*/ 	.short	0x0000
        /*0092*/ 	.short	0x0000
        /*0094*/ 	.byte	0x00, 0xf0, 0x05, 0x00


	//----- nvinfo : EIATTR_SPARSE_MMA_MASK
	.align		4
.L_366:
        /*0098*/ 	.byte	0x03, 0x50
        /*009a*/ 	.short	0x0000


	//----- nvinfo : EIATTR_MAXREG_COUNT
	.align		4
        /*009c*/ 	.byte	0x03, 0x1b
        /*009e*/ 	.short	0x00ff


	//----- nvinfo : EIATTR_MERCURY_ISA_VERSION
	.align		4
        /*00a0*/ 	.byte	0x03, 0x5f
        /*00a2*/ 	.short	0x0101


	//----- nvinfo : EIATTR_VRC_CTA_INIT_COUNT
	.align		4
        /*00a4*/ 	.byte	0x02, 0x4a
	.zero		1
	.zero		1


	//----- nvinfo : EIATTR_EXIT_INSTR_OFFSETS
	.align		4
        /*00a8*/ 	.byte	0x04, 0x1c
        /*00aa*/ 	.short	(.L_368 - .L_367)


	//   ....[0]....
.L_367:
        /*00ac*/ 	.word	0x00000070


	//   ....[1]....
        /*00b0*/ 	.word	0x000001e0


	//   ....[2]....
        /*00b4*/ 	.word	0x00000650


	//----- nvinfo : EIATTR_CRS_STACK_SIZE
	.align		4
.L_368:
        /*00b8*/ 	.byte	0x04, 0x1e
        /*00ba*/ 	.short	(.L_370 - .L_369)
.L_369:
        /*00bc*/ 	.word	0x00000000


	//----- nvinfo : EIATTR_CBANK_PARAM_SIZE
	.align		4
.L_370:
        /*00c0*/ 	.byte	0x03, 0x19
        /*00c2*/ 	.short	0x0034


	//----- nvinfo : EIATTR_PARAM_CBANK
	.align		4
        /*00c4*/ 	.byte	0x04, 0x0a
        /*00c6*/ 	.short	(.L_372 - .L_371)
	.align		4
.L_371:
        /*00c8*/ 	.word	index@(.nv.constant0._ZN3cub18CUB_300001_SM_10006detail10merge_sort30DeviceMergeSortPartitionKernelIN6thrust24THRUST_300001_SM_1000_NS10device_ptrI12GpuDetectionEEj20ConfidenceComparatorS7_EEvbT_PT2_T0_SD_PSD_T1_SD_i)
        /*00cc*/ 	.short	0x0380
        /*00ce*/ 	.short	0x0034


	//----- nvinfo : EIATTR_SW_WAR
	.align		4
.L_372:
        /*00d0*/ 	.byte	0x04, 0x36
        /*00d2*/ 	.short	(.L_374 - .L_373)
.L_373:
        /*00d4*/ 	.word	0x00000008
.L_374:


//--------------------- .nv.info._ZN3cub18CUB_300001_SM_10006detail10merge_sort30DeviceMergeSortBlockSortKernelINS2_10policy_hubIN6thrust24THRUST_300001_SM_1000_NS10device_ptrI12GpuDetectionEEE9Policy600ES9_PNS0_8NullTypeES9_SD_j20ConfidenceComparatorS8_SC_EEvbT0_T1_T2_T3_T4_PT6_PT7_T5_NS1_7vsmem_tE --------------------------
	.section	.nv.info._ZN3cub18CUB_300001_SM_10006detail10merge_sort30DeviceMergeSortBlockSortKernelINS2_10policy_hubIN6thrust24THRUST_300001_SM_1000_NS10device_ptrI12GpuDetectionEEE9Policy600ES9_PNS0_8NullTypeES9_SD_j20ConfidenceComparatorS8_SC_EEvbT0_T1_T2_T3_T4_PT6_PT7_T5_NS1_7vsmem_tE,"",@"SHT_CUDA_INFO"
	.sectionflags	@""
	.align	4


	//----- nvinfo : EIATTR_CUDA_API_VERSION
	.align		4
        /*0000*/ 	.byte	0x04, 0x37
        /*0002*/ 	.short	(.L_376 - .L_375)
.L_375:
        /*0004*/ 	.word	0x00000082


	//----- nvinfo : EIATTR_KPARAM_INFO
	.align		4
.L_376:
        /*0008*/ 	.byte	0x04, 0x17
        /*000a*/ 	.short	(.L_378 - .L_377)
.L_377:
        /*000c*/ 	.word	0x00000000
        /*0010*/ 	.short	0x0009
        /*0012*/ 	.short	0x0048
        /*0014*/ 	.byte	0x00, 0xf0, 0x21, 0x00


	//----- nvinfo : EIATTR_KPARAM_INFO
	.align		4
.L_378:
        /*0018*/ 	.byte	0x04, 0x17
        /*001a*/ 	.short	(.L_380 - .L_379)
.L_379:
        /*001c*/ 	.word	0x00000000
        /*0020*/ 	.short	0x0008
        /*0022*/ 	.short	0x0040
        /*0024*/ 	.byte	0x00, 0xf0, 0x05, 0x00


	//----- nvinfo : EIATTR_KPARAM_INFO
	.align		4
.L_380:
        /*0028*/ 	.byte	0x04, 0x17
        /*002a*/ 	.short	(.L_382 - .L_381)
.L_381:
        /*002c*/ 	.word	0x00000000
        /*0030*/ 	.short	0x0007
        /*0032*/ 	.short	0x0038
        /*0034*/ 	.byte	0x00, 0xf5, 0x21, 0x00


	//----- nvinfo : EIATTR_KPARAM_INFO
	.align		4
.L_382:
        /*0038*/ 	.byte	0x04, 0x17
        /*003a*/ 	.short	(.L_384 - .L_383)
.L_383:
        /*003c*/ 	.word	0x00000000
        /*0040*/ 	.short	0x0006
        /*0042*/ 	.short	0x0030
        /*0044*/ 	.byte	0x00, 0xf5, 0x21, 0x00


	//----- nvinfo : EIATTR_KPARAM_INFO
	.align		4
.L_384:
        /*0048*/ 	.byte	0x04, 0x17
        /*004a*/ 	.short	(.L_386 - .L_385)
.L_385:
        /*004c*/ 	.word	0x00000000
        /*0050*/ 	.short	0x0005
        /*0052*/ 	.short	0x0028
        /*0054*/ 	.byte	0x00, 0xf0, 0x11, 0x00


	//----- nvinfo : EIATTR_KPARAM_INFO
	.align		4
.L_386:
        /*0058*/ 	.byte	0x04, 0x17
        /*005a*/ 	.short	(.L_388 - .L_387)
.L_387:
        /*005c*/ 	.word	0x00000000
        /*0060*/ 	.short	0x0004
        /*0062*/ 	.short	0x0020
        /*0064*/ 	.byte	0x00, 0xf5, 0x21, 0x00


	//----- nvinfo : EIATTR_KPARAM_INFO
	.align		4
.L_388:
        /*0068*/ 	.byte	0x04, 0x17
        /*006a*/ 	.short	(.L_390 - .L_389)
.L_389:
        /*006c*/ 	.word	0x00000000
        /*0070*/ 	.short	0x0003
        /*0072*/ 	.short	0x0018
        /*0074*/ 	.byte	0x00, 0xf0, 0x21, 0x00


	//----- nvinfo : EIATTR_KPARAM_INFO
	.align		4
.L_390:
        /*0078*/ 	.byte	0x04, 0x17
        /*007a*/ 	.short	(.L_392 - .L_391)
.L_391:
        /*007c*/ 	.word	0x00000000
        /*0080*/ 	.short	0x0002
        /*0082*/ 	.short	0x0010
        /*0084*/ 	.byte	0x00, 0xf5, 0x21, 0x00


	//----- nvinfo : EIATTR_KPARAM_INFO
	.align		4
.L_392:
        /*0088*/ 	.byte	0x04, 0x17
        /*008a*/ 	.short	(.L_394 - .L_393)
.L_393:
        /*008c*/ 	.word	0x00000000
        /*0090*/ 	.short	0x0001
        /*0092*/ 	.short	0x0008
        /*0094*/ 	.byte	0x00, 0xf0, 0x21, 0x00


	//----- nvinfo : EIATTR_KPARAM_INFO
	.align		4
.L_394:
        /*0098*/ 	.byte	0x04, 0x17
        /*009a*/ 	.short	(.L_396 - .L_395)
.L_395:
        /*009c*/ 	.word	0x00000000
        /*00a0*/ 	.short	0x0000
        /*00a2*/ 	.short	0x0000
        /*00a4*/ 	.byte	0x00, 0xf0, 0x05, 0x00


	//----- nvinfo : EIATTR_SPARSE_MMA_MASK
	.align		4
.L_396:
        /*00a8*/ 	.byte	0x03, 0x50
        /*00aa*/ 	.short	0x0000


	//----- nvinfo : EIATTR_MAXREG_COUNT
	.align		4
        /*00ac*/ 	.byte	0x03, 0x1b
        /*00ae*/ 	.short	0x00ff


	//----- nvinfo : EIATTR_NUM_BARRIERS
	.align		4
        /*00b0*/ 	.byte	0x02, 0x4c
        /*00b2*/ 	.byte	0x01
	.zero		1


	//----- nvinfo : EIATTR_MERCURY_ISA_VERSION
	.align		4
        /*00b4*/ 	.byte	0x03, 0x5f
        /*00b6*/ 	.short	0x0101


	//----- nvinfo : EIATTR_COOP_GROUP_MASK_REGIDS
	.align		4
        /*00b8*/ 	.byte	0x04, 0x29
        /*00ba*/ 	.short	(.L_398 - .L_397)


	//   ....[0]....
.L_397:
        /*00bc*/ 	.word	0xffffffff


	//   ....[1]....
        /*00c0*/ 	.word	0xffffffff


	//   ....[2]....
        /*00c4*/ 	.word	0xffffffff


	//   ....[3]....
        /*00c8*/ 	.word	0xffffffff


	//   ....[4]....
        /*00cc*/ 	.word	0xffffffff


	//   ....[5]....
        /*00d0*/ 	.word	0xffffffff


	//----- nvinfo : EIATTR_COOP_GROUP_INSTR_OFFSETS
	.align		4
.L_398:
        /*00d4*/ 	.byte	0x04, 0x28
        /*00d6*/ 	.short	(.L_400 - .L_399)


	//   ....[0]....
.L_399:
        /*00d8*/ 	.word	0x00000210


	//   ....[1]....
        /*00dc*/ 	.word	0x00000ad0


	//   ....[2]....
        /*00e0*/ 	.word	0x00000c20


	//   ....[3]....
        /*00e4*/ 	.word	0x00000f10


	//   ....[4]....
        /*00e8*/ 	.word	0x00001890


	//   ....[5]....
        /*00ec*/ 	.word	0x00001a40


	//----- nvinfo : EIATTR_VRC_CTA_INIT_COUNT
	.align		4
.L_400:
        /*00f0*/ 	.byte	0x02, 0x4a
	.zero		1
	.zero		1


	//----- nvinfo : EIATTR_EXIT_INSTR_OFFSETS
	.align		4
        /*00f4*/ 	.byte	0x04, 0x1c
        /*00f6*/ 	.short	(.L_402 - .L_401)


	//   ....[0]....
.L_401:
        /*00f8*/ 	.word	0x00000bc0


	//   ....[1]....
        /*00fc*/ 	.word	0x00000cb0


	//   ....[2]....
        /*0100*/ 	.word	0x000019b0


	//   ....[3]....
        /*0104*/ 	.word	0x000019d0


	//   ....[4]....
        /*0108*/ 	.word	0x00001b30


	//   ....[5]....
        /*010c*/ 	.word	0x00001b50


	//----- nvinfo : EIATTR_MAX_THREADS
	.align		4
.L_402:
        /*0110*/ 	.byte	0x04, 0x05
        /*0112*/ 	.short	(.L_404 - .L_403)
.L_403:
        /*0114*/ 	.word	0x00000100
        /*0118*/ 	.word	0x00000001
        /*011c*/ 	.word	0x00000001


	//----- nvinfo : EIATTR_CRS_STACK_SIZE
	.align		4
.L_404:
        /*0120*/ 	.byte	0x04, 0x1e
        /*0122*/ 	.short	(.L_406 - .L_405)
.L_405:
        /*0124*/ 	.word	0x00000000


	//----- nvinfo : EIATTR_CBANK_PARAM_SIZE
	.align		4
.L_406:
        /*0128*/ 	.byte	0x03, 0x19
        /*012a*/ 	.short	0x0050


	//----- nvinfo : EIATTR_PARAM_CBANK
	.align		4
        /*012c*/ 	.byte	0x04, 0x0a
        /*012e*/ 	.short	(.L_408 - .L_407)
	.align		4
.L_407:
        /*0130*/ 	.word	index@(.nv.constant0._ZN3cub18CUB_300001_SM_10006detail10merge_sort30DeviceMergeSortBlockSortKernelINS2_10policy_hubIN6thrust24THRUST_300001_SM_1000_NS10device_ptrI12GpuDetectionEEE9Policy600ES9_PNS0_8NullTypeES9_SD_j20ConfidenceComparatorS8_SC_EEvbT0_T1_T2_T3_T4_PT6_PT7_T5_NS1_7vsmem_tE)
        /*0134*/ 	.short	0x0380
        /*0136*/ 	.short	0x0050


	//----- nvinfo : EIATTR_SW_WAR
	.align		4
.L_408:
        /*0138*/ 	.byte	0x04, 0x36
        /*013a*/ 	.short	(.L_410 - .L_409)
.L_409:
        /*013c*/ 	.word	0x00000008
.L_410:


//--------------------- .nv.info._ZN3cub18CUB_300001_SM_10006detail11EmptyKernelIvEEvv --------------------------
	.section	.nv.info._ZN3cub18CUB_300001_SM_10006detail11EmptyKernelIvEEvv,"",@"SHT_CUDA_INFO"
	.sectionflags	@""
	.align	4


	//----- nvinfo : EIATTR_CUDA_API_VERSION
	.align		4
        /*0000*/ 	.byte	0x04, 0x37
        /*0002*/ 	.short	(.L_412 - .L_411)
.L_411:
        /*0004*/ 	.word	0x00000082


	//----- nvinfo : EIATTR_SPARSE_MMA_MASK
	.align		4
.L_412:
        /*0008*/ 	.byte	0x03, 0x50
        /*000a*/ 	.short	0x0000


	//----- nvinfo : EIATTR_MAXREG_COUNT
	.align		4
        /*000c*/ 	.byte	0x03, 0x1b
        /*000e*/ 	.short	0x00ff


	//----- nvinfo : EIATTR_MERCURY_ISA_VERSION
	.align		4
        /*0010*/ 	.byte	0x03, 0x5f
        /*0012*/ 	.short	0x0101


	//----- nvinfo : EIATTR_VRC_CTA_INIT_COUNT
	.align		4
        /*0014*/ 	.byte	0x02, 0x4a
	.zero		1
	.zero		1


	//----- nvinfo : EIATTR_EXIT_INSTR_OFFSETS
	.align		4
        /*0018*/ 	.byte	0x04, 0x1c
        /*001a*/ 	.short	(.L_414 - .L_413)


	//   ....[0]....
.L_413:
        /*001c*/ 	.word	0x00000010


	//----- nvinfo : EIATTR_SW_WAR
	.align		4
.L_414:
        /*0020*/ 	.byte	0x04, 0x36
        /*0022*/ 	.short	(.L_416 - .L_415)
.L_415:
        /*0024*/ 	.word	0x00000008
.L_416:


//--------------------- .nv.info._Z10nms_kernelP12GpuDetectionif --------------------------
	.section	.nv.info._Z10nms_kernelP12GpuDetectionif,"",@"SHT_CUDA_INFO"
	.sectionflags	@""
	.align	4


	//----- nvinfo : EIATTR_CUDA_API_VERSION
	.align		4
        /*0000*/ 	.byte	0x04, 0x37
        /*0002*/ 	.short	(.L_418 - .L_417)
.L_417:
        /*0004*/ 	.word	0x00000082


	//----- nvinfo : EIATTR_KPARAM_INFO
	.align		4
.L_418:
        /*0008*/ 	.byte	0x04, 0x17
        /*000a*/ 	.short	(.L_420 - .L_419)
.L_419:
        /*000c*/ 	.word	0x00000000
        /*0010*/ 	.short	0x0002
        /*0012*/ 	.short	0x000c
        /*0014*/ 	.byte	0x00, 0xf0, 0x11, 0x00


	//----- nvinfo : EIATTR_KPARAM_INFO
	.align		4
.L_420:
        /*0018*/ 	.byte	0x04, 0x17
        /*001a*/ 	.short	(.L_422 - .L_421)
.L_421:
        /*001c*/ 	.word	0x00000000
        /*0020*/ 	.short	0x0001
        /*0022*/ 	.short	0x0008
        /*0024*/ 	.byte	0x00, 0xf0, 0x11, 0x00


	//----- nvinfo : EIATTR_KPARAM_INFO
	.align		4
.L_422:
        /*0028*/ 	.byte	0x04, 0x17
        /*002a*/ 	.short	(.L_424 - .L_423)
.L_423:
        /*002c*/ 	.word	0x00000000
        /*0030*/ 	.short	0x0000
        /*0032*/ 	.short	0x0000
        /*0034*/ 	.byte	0x00, 0xf5, 0x21, 0x00


	//----- nvinfo : EIATTR_SPARSE_MMA_MASK
	.align		4
.L_424:
        /*0038*/ 	.byte	0x03, 0x50
        /*003a*/ 	.short	0x0000


	//----- nvinfo : EIATTR_MAXREG_COUNT
	.align		4
        /*003c*/ 	.byte	0x03, 0x1b
        /*003e*/ 	.short	0x00ff


	//----- nvinfo : EIATTR_MERCURY_ISA_VERSION
	.align		4
        /*0040*/ 	.byte	0x03, 0x5f
        /*0042*/ 	.short	0x0101


	//----- nvinfo : EIATTR_VRC_CTA_INIT_COUNT
	.align		4
        /*0044*/ 	.byte	0x02, 0x4a
	.zero		1
	.zero		1


	//----- nvinfo : EIATTR_EXIT_INSTR_OFFSETS
	.align		4
        /*0048*/ 	.byte	0x04, 0x1c
        /*004a*/ 	.short	(.L_426 - .L_425)


	//   ....[0]....
.L_425:
        /*004c*/ 	.word	0x00000080


	//   ....[1]....
        /*0050*/ 	.word	0x00000100


	//   ....[2]....
        /*0054*/ 	.word	0x000004f0


	//   ....[3]....
        /*0058*/ 	.word	0x00000c30


	//----- nvinfo : EIATTR_CRS_STACK_SIZE
	.align		4
.L_426:
        /*005c*/ 	.byte	0x04, 0x1e
        /*005e*/ 	.short	(.L_428 - .L_427)
.L_427:
        /*0060*/ 	.word	0x00000000


	//----- nvinfo : EIATTR_CBANK_PARAM_SIZE
	.align		4
.L_428:
        /*0064*/ 	.byte	0x03, 0x19
        /*0066*/ 	.short	0x0010


	//----- nvinfo : EIATTR_PARAM_CBANK
	.align		4
        /*0068*/ 	.byte	0x04, 0x0a
        /*006a*/ 	.short	(.L_430 - .L_429)
	.align		4
.L_429:
        /*006c*/ 	.word	index@(.nv.constant0._Z10nms_kernelP12GpuDetectionif)
        /*0070*/ 	.short	0x0380
        /*0072*/ 	.short	0x0010


	//----- nvinfo : EIATTR_SW_WAR
	.align		4
.L_430:
        /*0074*/ 	.byte	0x04, 0x36
        /*0076*/ 	.short	(.L_432 - .L_431)
.L_431:
        /*0078*/ 	.word	0x00000008
.L_432:


//--------------------- .nv.info._Z23decode_yolo_head_kernelPKfS0_P12GpuDetectionPiiiiiff --------------------------
	.section	.nv.info._Z23decode_yolo_head_kernelPKfS0_P12GpuDetectionPiiiiiff,"",@"SHT_CUDA_INFO"
	.sectionflags	@""
	.align	4


	//----- nvinfo : EIATTR_CUDA_API_VERSION
	.align		4
        /*0000*/ 	.byte	0x04, 0x37
        /*0002*/ 	.short	(.L_434 - .L_433)
.L_433:
        /*0004*/ 	.word	0x00000082


	//----- nvinfo : EIATTR_KPARAM_INFO
	.align		4
.L_434:
        /*0008*/ 	.byte	0x04, 0x17
        /*000a*/ 	.short	(.L_436 - .L_435)
.L_435:
        /*000c*/ 	.word	0x00000000
        /*0010*/ 	.short	0x0009
        /*0012*/ 	.short	0x0034
        /*0014*/ 	.byte	0x00, 0xf0, 0x11, 0x00


	//----- nvinfo : EIATTR_KPARAM_INFO
	.align		4
.L_436:
        /*0018*/ 	.byte	0x04, 0x17
        /*001a*/ 	.short	(.L_438 - .L_437)
.L_437:
        /*001c*/ 	.word	0x00000000
        /*0020*/ 	.short	0x0008
        /*0022*/ 	.short	0x0030
        /*0024*/ 	.byte	0x00, 0xf0, 0x11, 0x00


	//----- nvinfo : EIATTR_KPARAM_INFO
	.align		4
.L_438:
        /*0028*/ 	.byte	0x04, 0x17
        /*002a*/ 	.short	(.L_440 - .L_439)
.L_439:
        /*002c*/ 	.word	0x00000000
        /*0030*/ 	.short	0x0007
        /*0032*/ 	.short	0x002c
        /*0034*/ 	.byte	0x00, 0xf0, 0x11, 0x00


	//----- nvinfo : EIATTR_KPARAM_INFO
	.align		4
.L_440:
        /*0038*/ 	.byte	0x04, 0x17
        /*003a*/ 	.short	(.L_442 - .L_441)
.L_441:
        /*003c*/ 	.word	0x00000000
        /*0040*/ 	.short	0x0006
        /*0042*/ 	.short	0x0028
        /*0044*/ 	.byte	0x00, 0xf0, 0x11, 0x00


	//----- nvinfo : EIATTR_KPARAM_INFO
	.align		4
.L_442:
        /*0048*/ 	.byte	0x04, 0x17
        /*004a*/ 	.short	(.L_444 - .L_443)
.L_443:
        /*004c*/ 	.word	0x00000000
        /*0050*/ 	.short	0x0005
        /*0052*/ 	.short	0x0024
        /*0054*/ 	.byte	0x00, 0xf0, 0x11, 0x00


	//----- nvinfo : EIATTR_KPARAM_INFO
	.align		4
.L_444:
        /*0058*/ 	.byte	0x04, 0x17
        /*005a*/ 	.short	(.L_446 - .L_445)
.L_445:
        /*005c*/ 	.word	0x00000000
        /*0060*/ 	.short	0x0004
        /*0062*/ 	.short	0x0020
        /*0064*/ 	.byte	0x00, 0xf0, 0x11, 0x00


	//----- nvinfo : EIATTR_KPARAM_INFO
	.align		4
.L_446:
        /*0068*/ 	.byte	0x04, 0x17
        /*006a*/ 	.short	(.L_448 - .L_447)
.L_447:
        /*006c*/ 	.word	0x00000000
        /*0070*/ 	.short	0x0003
        /*0072*/ 	.short	0x0018
        /*0074*/ 	.byte	0x00, 0xf5, 0x21, 0x00


	//----- nvinfo : EIATTR_KPARAM_INFO
	.align		4
.L_448:
        /*0078*/ 	.byte	0x04, 0x17
        /*007a*/ 	.short	(.L_450 - .L_449)
.L_449:
        /*007c*/ 	.word	0x00000000
        /*0080*/ 	.short	0x0002
        /*0082*/ 	.short	0x0010
        /*0084*/ 	.byte	0x00, 0xf5, 0x21, 0x00


	//----- nvinfo : EIATTR_KPARAM_INFO
	.align		4
.L_450:
        /*0088*/ 	.byte	0x04, 0x17
        /*008a*/ 	.short	(.L_452 - .L_451)
.L_451:
        /*008c*/ 	.word	0x00000000
        /*0090*/ 	.short	0x0001
        /*0092*/ 	.short	0x0008
        /*0094*/ 	.byte	0x00, 0xf5, 0x21, 0x00


	//----- nvinfo : EIATTR_KPARAM_INFO
	.align		4
.L_452:
        /*0098*/ 	.byte	0x04, 0x17
        /*009a*/ 	.short	(.L_454 - .L_453)
.L_453:
        /*009c*/ 	.word	0x00000000
        /*00a0*/ 	.short	0x0000
        /*00a2*/ 	.short	0x0000
        /*00a4*/ 	.byte	0x00, 0xf5, 0x21, 0x00


	//----- nvinfo : EIATTR_SPARSE_MMA_MASK
	.align		4
.L_454:
        /*00a8*/ 	.byte	0x03, 0x50
        /*00aa*/ 	.short	0x0000


	//----- nvinfo : EIATTR_MAXREG_COUNT
	.align		4
        /*00ac*/ 	.byte	0x03, 0x1b
        /*00ae*/ 	.short	0x00ff


	//----- nvinfo : EIATTR_MERCURY_ISA_VERSION
	.align		4
        /*00b0*/ 	.byte	0x03, 0x5f
        /*00b2*/ 	.short	0x0101


	//----- nvinfo : EIATTR_INT_WARP_WIDE_INSTR_OFFSETS
	.align		4
        /*00b4*/ 	.byte	0x04, 0x31
        /*00b6*/ 	.short	(.L_456 - .L_455)


	//   ....[0]....
.L_455:
        /*00b8*/ 	.word	0x000012b0


	//   ....[1]....
        /*00bc*/ 	.word	0x00001360


	//----- nvinfo : EIATTR_COOP_GROUP_MASK_REGIDS
	.align		4
.L_456:
        /*00c0*/ 	.byte	0x04, 0x29
        /*00c2*/ 	.short	(.L_458 - .L_457)


	//   ....[0]....
.L_457:
        /*00c4*/ 	.word	0x05000000


	//   ....[1]....
        /*00c8*/ 	.word	0x05000000


	//----- nvinfo : EIATTR_COOP_GROUP_INSTR_OFFSETS
	.align		4
.L_458:
        /*00cc*/ 	.byte	0x04, 0x28
        /*00ce*/ 	.short	(.L_460 - .L_459)


	//   ....[0]....
.L_459:
        /*00d0*/ 	.word	0x00001020


	//   ....[1]....
        /*00d4*/ 	.word	0x000013a0


	//----- nvinfo : EIATTR_VRC_CTA_INIT_COUNT
	.align		4
.L_460:
        /*00d8*/ 	.byte	0x02, 0x4a
	.zero		1
	.zero		1


	//----- nvinfo : EIATTR_EXIT_INSTR_OFFSETS
	.align		4
        /*00dc*/ 	.byte	0x04, 0x1c
        /*00de*/ 	.short	(.L_462 - .L_461)


	//   ....[0]....
.L_461:
        /*00e0*/ 	.word	0x000000c0


	//   ....[1]....
        /*00e4*/ 	.word	0x00001030


	//   ....[2]....
        /*00e8*/ 	.word	0x000013f0


	//   ....[3]....
        /*00ec*/ 	.word	0x00001460


	//----- nvinfo : EIATTR_CRS_STACK_SIZE
	.align		4
.L_462:
        /*00f0*/ 	.byte	0x04, 0x1e
        /*00f2*/ 	.short	(.L_464 - .L_463)
.L_463:
        /*00f4*/ 	.word	0x00000000


	//----- nvinfo : EIATTR_CBANK_PARAM_SIZE
	.align		4
.L_464:
        /*00f8*/ 	.byte	0x03, 0x19
        /*00fa*/ 	.short	0x0038


	//----- nvinfo : EIATTR_PARAM_CBANK
	.align		4
        /*00fc*/ 	.byte	0x04, 0x0a
        /*00fe*/ 	.short	(.L_466 - .L_465)
	.align		4
.L_465:
        /*0100*/ 	.word	index@(.nv.constant0._Z23decode_yolo_head_kernelPKfS0_P12GpuDetectionPiiiiiff)
        /*0104*/ 	.short	0x0380
        /*0106*/ 	.short	0x0038


	//----- nvinfo : EIATTR_SW_WAR
	.align		4
.L_466:
        /*0108*/ 	.byte	0x04, 0x36
        /*010a*/ 	.short	(.L_468 - .L_467)
.L_467:
        /*010c*/ 	.word	0x00000008
.L_468:


//--------------------- .nv.callgraph             --------------------------
	.section	.nv.callgraph,"",@"SHT_CUDA_CALLGRAPH"
	.align	4
	.sectionentsize	8
	.align		4
        /*0000*/ 	.word	0x00000000
	.align		4
        /*0004*/ 	.word	0xffffffff
	.align		4
        /*0008*/ 	.word	0x00000000
	.align		4
        /*000c*/ 	.word	0xfffffffe
	.align		4
        /*0010*/ 	.word	0x00000000
	.align		4
        /*0014*/ 	.word	0xfffffffd
	.align		4
        /*0018*/ 	.word	0x00000000
	.align		4
        /*001c*/ 	.word	0xfffffffc


//--------------------- .nv.constant4             --------------------------
	.section	.nv.constant4,"a",@progbits
	.align	8
	.align		8
.nv.constant4:
        /*0000*/ 	.dword	_ZN34_INTERNAL_17d3e9d3_4_k_cu_2e02c1724cuda3std3__45__cpo5beginE
	.align		8
        /*0008*/ 	.dword	_ZN34_INTERNAL_17d3e9d3_4_k_cu_2e02c1724cuda3std3__45__cpo3endE
	.align		8
        /*0010*/ 	.dword	_ZN34_INTERNAL_17d3e9d3_4_k_cu_2e02c1724cuda3std3__45__cpo6cbeginE
	.align		8
        /*0018*/ 	.dword	_ZN34_INTERNAL_17d3e9d3_4_k_cu_2e02c1724cuda3std3__45__cpo4cendE
	.align		8
        /*0020*/ 	.dword	_ZN34_INTERNAL_17d3e9d3_4_k_cu_2e02c1724cuda3std3__45__cpo6rbeginE
	.align		8
        /*0028*/ 	.dword	_ZN34_INTERNAL_17d3e9d3_4_k_cu_2e02c1724cuda3std3__45__cpo4rendE
	.align		8
        /*0030*/ 	.dword	_ZN34_INTERNAL_17d3e9d3_4_k_cu_2e02c1724cuda3std3__45__cpo7crbeginE
	.align		8
        /*0038*/ 	.dword	_ZN34_INTERNAL_17d3e9d3_4_k_cu_2e02c1724cuda3std3__45__cpo5crendE
	.align		8
        /*0040*/ 	.dword	_ZN34_INTERNAL_17d3e9d3_4_k_cu_2e02c1724cuda3std3__436_GLOBAL__N__17d3e9d3_4_k_cu_2e02c1726ignoreE
	.align		8
        /*0048*/ 	.dword	_ZN34_INTERNAL_17d3e9d3_4_k_cu_2e02c1724cuda3std3__419piecewise_constructE
	.align		8
        /*0050*/ 	.dword	_ZN34_INTERNAL_17d3e9d3_4_k_cu_2e02c1724cuda3std3__48in_placeE
	.align		8
        /*0058*/ 	.dword	_ZN34_INTERNAL_17d3e9d3_4_k_cu_2e02c1724cuda3std3__420unreachable_sentinelE
	.align		8
        /*0060*/ 	.dword	_ZN34_INTERNAL_17d3e9d3_4_k_cu_2e02c1724cuda3std3__47nulloptE
	.align		8
        /*0068*/ 	.dword	_ZN34_INTERNAL_17d3e9d3_4_k_cu_2e02c1724cuda3std3__48unexpectE
	.align		8
        /*0070*/ 	.dword	_ZN34_INTERNAL_17d3e9d3_4_k_cu_2e02c1724cuda3std6ranges3__45__cpo4swapE
	.align		8
        /*0078*/ 	.dword	_ZN34_INTERNAL_17d3e9d3_4_k_cu_2e02c1724cuda3std6ranges3__45__cpo9iter_moveE
	.align		8
        /*0080*/ 	.dword	_ZN34_INTERNAL_17d3e9d3_4_k_cu_2e02c1724cuda3std6ranges3__45__cpo5beginE
	.align		8
        /*0088*/ 	.dword	_ZN34_INTERNAL_17d3e9d3_4_k_cu_2e02c1724cuda3std6ranges3__45__cpo3endE
	.align		8
        /*0090*/ 	.dword	_ZN34_INTERNAL_17d3e9d3_4_k_cu_2e02c1724cuda3std6ranges3__45__cpo6cbeginE
	.align		8
        /*0098*/ 	.dword	_ZN34_INTERNAL_17d3e9d3_4_k_cu_2e02c1724cuda3std6ranges3__45__cpo4cendE
	.align		8
        /*00a0*/ 	.dword	_ZN34_INTERNAL_17d3e9d3_4_k_cu_2e02c1724cuda3std6ranges3__45__cpo7advanceE
	.align		8
        /*00a8*/ 	.dword	_ZN34_INTERNAL_17d3e9d3_4_k_cu_2e02c1724cuda3std6ranges3__45__cpo9iter_swapE
	.align		8
        /*00b0*/ 	.dword	_ZN34_INTERNAL_17d3e9d3_4_k_cu_2e02c1724cuda3std6ranges3__45__cpo4nextE
	.align		8
        /*00b8*/ 	.dword	_ZN34_INTERNAL_17d3e9d3_4_k_cu_2e02c1724cuda3std6ranges3__45__cpo4prevE
	.align		8
        /*00c0*/ 	.dword	_ZN34_INTERNAL_17d3e9d3_4_k_cu_2e02c1724cuda3std6ranges3__45__cpo4dataE
	.align		8
        /*00c8*/ 	.dword	_ZN34_INTERNAL_17d3e9d3_4_k_cu_2e02c1724cuda3std6ranges3__45__cpo5cdataE
	.align		8
        /*00d0*/ 	.dword	_ZN34_INTERNAL_17d3e9d3_4_k_cu_2e02c1724cuda3std6ranges3__45__cpo4sizeE
	.align		8
        /*00d8*/ 	.dword	_ZN34_INTERNAL_17d3e9d3_4_k_cu_2e02c1724cuda3std6ranges3__45__cpo5ssizeE
	.align		8
        /*00e0*/ 	.dword	_ZN34_INTERNAL_17d3e9d3_4_k_cu_2e02c1724cuda3std6ranges3__45__cpo8distanceE
	.align		8
        /*00e8*/ 	.dword	_ZN34_INTERNAL_17d3e9d3_4_k_cu_2e02c1726thrust24THRUST_300001_SM_1000_NS8cuda_cub3parE
	.align		8
        /*00f0*/ 	.dword	_ZN34_INTERNAL_17d3e9d3_4_k_cu_2e02c1726thrust24THRUST_300001_SM_1000_NS8cuda_cub10par_nosyncE
	.align		8
        /*00f8*/ 	.dword	_ZN34_INTERNAL_17d3e9d3_4_k_cu_2e02c1726thrust24THRUST_300001_SM_1000_NS6system6detail10sequential3seqE
	.align		8
        /*0100*/ 	.dword	_ZN34_INTERNAL_17d3e9d3_4_k_cu_2e02c1726thrust24THRUST_300001_SM_1000_NS6system3cpp3parE
	.align		8
        /*0108*/ 	.dword	_ZN34_INTERNAL_17d3e9d3_4_k_cu_2e02c1726thrust24THRUST_300001_SM_1000_NS12placeholders2_1E
	.align		8
        /*0110*/ 	.dword	_ZN34_INTERNAL_17d3e9d3_4_k_cu_2e02c1726thrust24THRUST_300001_SM_1000_NS12placeholders2_2E
	.align		8
        /*0118*/ 	.dword	_ZN34_INTERNAL_17d3e9d3_4_k_cu_2e02c1726thrust24THRUST_300001_SM_1000_NS12placeholders2_3E
	.align		8
        /*0120*/ 	.dword	_ZN34_INTERNAL_17d3e9d3_4_k_cu_2e02c1726thrust24THRUST_300001_SM_1000_NS12placeholders2_4E
	.align		8
        /*0128*/ 	.dword	_ZN34_INTERNAL_17d3e9d3_4_k_cu_2e02c1726thrust24THRUST_300001_SM_1000_NS12placeholders2_5E
	.align		8
        /*0130*/ 	.dword	_ZN34_INTERNAL_17d3e9d3_4_k_cu_2e02c1726thrust24THRUST_300001_SM_1000_NS12placeholders2_6E
	.align		8
        /*0138*/ 	.dword	_ZN34_INTERNAL_17d3e9d3_4_k_cu_2e02c1726thrust24THRUST_300001_SM_1000_NS12placeholders2_7E
	.align		8
        /*0140*/ 	.dword	_ZN34_INTERNAL_17d3e9d3_4_k_cu_2e02c1726thrust24THRUST_300001_SM_1000_NS12placeholders2_8E
	.align		8
        /*0148*/ 	.dword	_ZN34_INTERNAL_17d3e9d3_4_k_cu_2e02c1726thrust24THRUST_300001_SM_1000_NS12placeholders2_9E
	.align		8
        /*0150*/ 	.dword	_ZN34_INTERNAL_17d3e9d3_4_k_cu_2e02c1726thrust24THRUST_300001_SM_1000_NS12placeholders3_10E
	.align		8
        /*0158*/ 	.dword	_ZN34_INTERNAL_17d3e9d3_4_k_cu_2e02c1726thrust24THRUST_300001_SM_1000_NS3seqE
	.align		8
        /*0160*/ 	.dword	_ZN34_INTERNAL_17d3e9d3_4_k_cu_2e02c1726thrust24THRUST_300001_SM_1000_NS6deviceE


//--------------------- .text._ZN3cub18CUB_300001_SM_10006detail6select23DeviceSelectSweepKernelINS2_10policy_hubI12GpuDetectionNS0_8NullTypeEiLb0ELNS0_10SelectImplE0EE10Policy1000EPKS5_PS6_PS5_PiNS0_13ScanTileStateIiLb1EEE16IsValidDetectionS6_iNS2_19streaming_context_tIlLb1EEELS7_0EEEvT0_T1_T2_T3_T4_T5_T6_T7_iT8_NS1_7vsmem_tE --------------------------
	.section	.text._ZN3cub18CUB_300001_SM_10006detail6select23DeviceSelectSweepKernelINS2_10policy_hubI12GpuDetectionNS0_8NullTypeEiLb0ELNS0_10SelectImplE0EE10Policy1000EPKS5_PS6_PS5_PiNS0_13ScanTileStateIiLb1EEE16IsValidDetectionS6_iNS2_19streaming_context_tIlLb1EEELS7_0EEEvT0_T1_T2_T3_T4_T5_T6_T7_iT8_NS1_7vsmem_tE,"ax",@progbits
	.align	128
        .global         _ZN3cub18CUB_300001_SM_10006detail6select23DeviceSelectSweepKernelINS2_10policy_hubI12GpuDetectionNS0_8NullTypeEiLb0ELNS0_10SelectImplE0EE10Policy1000EPKS5_PS6_PS5_PiNS0_13ScanTileStateIiLb1EEE16IsValidDetectionS6_iNS2_19streaming_context_tIlLb1EEELS7_0EEEvT0_T1_T2_T3_T4_T5_T6_T7_iT8_NS1_7vsmem_tE
        .type           _ZN3cub18CUB_300001_SM_10006detail6select23DeviceSelectSweepKernelINS2_10policy_hubI12GpuDetectionNS0_8NullTypeEiLb0ELNS0_10SelectImplE0EE10Policy1000EPKS5_PS6_PS5_PiNS0_13ScanTileStateIiLb1EEE16IsValidDetectionS6_iNS2_19streaming_context_tIlLb1EEELS7_0EEEvT0_T1_T2_T3_T4_T5_T6_T7_iT8_NS1_7vsmem_tE,@function
        .size           _ZN3cub18CUB_300001_SM_10006detail6select23DeviceSelectSweepKernelINS2_10policy_hubI12GpuDetectionNS0_8NullTypeEiLb0ELNS0_10SelectImplE0EE10Policy1000EPKS5_PS6_PS5_PiNS0_13ScanTileStateIiLb1EEE16IsValidDetectionS6_iNS2_19streaming_context_tIlLb1EEELS7_0EEEvT0_T1_T2_T3_T4_T5_T6_T7_iT8_NS1_7vsmem_tE,(.L_x_368 - _ZN3cub18CUB_300001_SM_10006detail6select23DeviceSelectSweepKernelINS2_10policy_hubI12GpuDetectionNS0_8NullTypeEiLb0ELNS0_10SelectImplE0EE10Policy1000EPKS5_PS6_PS5_PiNS0_13ScanTileStateIiLb1EEE16IsValidDetectionS6_iNS2_19streaming_context_tIlLb1EEELS7_0EEEvT0_T1_T2_T3_T4_T5_T6_T7_iT8_NS1_7vsmem_tE)
        .other          _ZN3cub18CUB_300001_SM_10006detail6select23DeviceSelectSweepKernelINS2_10policy_hubI12GpuDetectionNS0_8NullTypeEiLb0ELNS0_10SelectImplE0EE10Policy1000EPKS5_PS6_PS5_PiNS0_13ScanTileStateIiLb1EEE16IsValidDetectionS6_iNS2_19streaming_context_tIlLb1EEELS7_0EEEvT0_T1_T2_T3_T4_T5_T6_T7_iT8_NS1_7vsmem_tE,@"STO_CUDA_ENTRY STV_DEFAULT"
_ZN3cub18CUB_300001_SM_10006detail6select23DeviceSelectSweepKernelINS2_10policy_hubI12GpuDetectionNS0_8NullTypeEiLb0ELNS0_10SelectImplE0EE10Policy1000EPKS5_PS6_PS5_PiNS0_13ScanTileStateIiLb1EEE16IsValidDetectionS6_iNS2_19streaming_context_tIlLb1EEELS7_0EEEvT0_T1_T2_T3_T4_T5_T6_T7_iT8_NS1_7vsmem_tE:
.text._ZN3cub18CUB_300001_SM_10006detail6select23DeviceSelectSweepKernelINS2_10policy_hubI12GpuDetectionNS0_8NullTypeEiLb0ELNS0_10SelectImplE0EE10Policy1000EPKS5_PS6_PS5_PiNS0_13ScanTileStateIiLb1EEE16IsValidDetectionS6_iNS2_19streaming_context_tIlLb1EEELS7_0EEEvT0_T1_T2_T3_T4_T5_T6_T7_iT8_NS1_7vsmem_tE:
[----:B------:R-:W-:Y:S01]  /*0000*/  LDC R1, c[0x0][0x37c] ;  /* 0x0000df00ff017b82 */ /* 0x000fe20000000800 */
[----:B------:R-:W0:Y:S07]  /*0010*/  S2R R3, SR_CTAID.Y ;  /* 0x0000000000037919 */ /* 0x000e2e0000002600 */
[----:B------:R-:W0:Y:S01]  /*0020*/  S2UR UR5, SR_CTAID.X ;  /* 0x00000000000579c3 */ /* 0x000e220000002500 */
[----:B------:R-:W1:Y:S01]  /*0030*/  LDCU UR4, c[0x0][0x3b0] ;  /* 0x00007600ff0477ac */ /* 0x000e620008000800 */
[----:B------:R-:W2:Y:S06]  /*0040*/  LDCU.64 UR8, c[0x0][0x358] ;  /* 0x00006b00ff0877ac */ /* 0x000eac0008000a00 */
[----:B------:R-:W0:Y:S01]  /*0050*/  LDC R6, c[0x0][0x374] ;  /* 0x0000dd00ff067b82 */ /* 0x000e220000000800 */
[----:B-1----:R-:W-:Y:S01]  /*0060*/  UIADD3 UR4, UPT, UPT, UR4, -0x1, URZ ;  /* 0xffffffff04047890 */ /* 0x002fe2000fffe0ff */
[----:B0-----:R-:W-:-:S04]  /*0070*/  IMAD R6, R6, UR5, R3 ;  /* 0x0000000506067c24 */ /* 0x001fc8000f8e0203 */
[C---:B------:R-:W-:Y:S01]  /*0080*/  IMAD.SHL.U32 R5, R6.reuse, 0x80, RZ ;  /* 0x0000008006057824 */ /* 0x040fe200078e00ff */
[----:B------:R-:W-:-:S13]  /*0090*/  ISETP.GE.AND P0, PT, R6, UR4, PT ;  /* 0x0000000406007c0c */ /* 0x000fda000bf06270 */
[----:B--2---:R-:W-:Y:S05]  /*00a0*/  @P0 BRA `(.L_x_0) ;  /* 0x00000010008c0947 */ /* 0x004fea0003800000 */
[----:B------:R-:W-:-:S13]  /*00b0*/  ISETP.NE.AND P0, PT, R6, RZ, PT ;  /* 0x000000ff0600720c */ /* 0x000fda0003f05270 */
[----:B------:R-:W-:Y:S05]  /*00c0*/  @P0 BRA `(.L_x_1) ;  /* 0x00000004000c0947 */ /* 0x000fea0003800000 */
[----:B------:R-:W0:Y:S01]  /*00d0*/  S2R R0, SR_TID.X ;  /* 0x0000000000007919 */ /* 0x000e220000002100 */
[----:B------:R-:W1:Y:S01]  /*00e0*/  LDCU.U8 UR6, c[0x0][0x3b8] ;  /* 0x00007700ff0677ac */ /* 0x000e620008000000 */
[----:B------:R-:W2:Y:S01]  /*00f0*/  LDCU.64 UR4, c[0x0][0x3c8] ;  /* 0x00007900ff0477ac */ /* 0x000ea20008000a00 */
[----:B------:R-:W3:Y:S01]  /*0100*/  LDCU.64 UR10, c[0x0][0x380] ;  /* 0x00007000ff0a77ac */ /* 0x000ee20008000a00 */
[----:B-1----:R-:W-:-:S04]  /*0110*/  UISETP.NE.AND UP0, UPT, UR6, URZ, UPT ;  /* 0x000000ff0600728c */ /* 0x002fc8000bf05270 */
[----:B--2---:R-:W-:Y:S02]  /*0120*/  USEL UR4, UR4, URZ, !UP0 ;  /* 0x000000ff04047287 */ /* 0x004fe4000c000000 */
[----:B------:R-:W-:Y:S01]  /*0130*/  USEL UR5, UR5, URZ, !UP0 ;  /* 0x000000ff05057287 */ /* 0x000fe2000c000000 */
[----:B0-----:R-:W-:-:S05]  /*0140*/  IMAD.IADD R5, R5, 0x1, R0 ;  /* 0x0000000105057824 */ /* 0x001fca00078e0200 */
[----:B------:R-:W-:-:S05]  /*0150*/  IADD3 R5, P0, PT, R5, UR4, RZ ;  /* 0x0000000405057c10 */ /* 0x000fca000ff1e0ff */
[----:B------:R-:W-:Y:S01]  /*0160*/  IMAD.X R2, RZ, RZ, UR5, P0 ;  /* 0x00000005ff027e24 */ /* 0x000fe200080e06ff */
[----:B---3--:R-:W-:-:S04]  /*0170*/  LEA R4, P0, R5, UR10, 0x5 ;  /* 0x0000000a05047c11 */ /* 0x008fc8000f8028ff */
[----:B------:R-:W-:-:S06]  /*0180*/  LEA.HI.X R5, R5, UR11, R2, 0x5, P0 ;  /* 0x0000000b05057c11 */ /* 0x000fcc00080f2c02 */
[----:B------:R-:W2:Y:S01]  /*0190*/  LDG.E.ENL2.256 R8, R4, desc[UR8][R4.64] ;  /* 0xfe0000080404797e */ /* 0x000ea20008121908 */
[----:B------:R-:W0:Y:S01]  /*01a0*/  S2UR UR5, SR_CgaCtaId ;  /* 0x00000000000579c3 */ /* 0x000e220000008800 */
[----:B------:R-:W-:Y:S01]  /*01b0*/  UMOV UR4, 0x400 ;  /* 0x0000040000047882 */ /* 0x000fe20000000000 */
[----:B------:R-:W-:Y:S01]  /*01c0*/  SHF.R.U32.HI R16, RZ, 0x5, R0 ;  /* 0x00000005ff107819 */ /* 0x000fe20000011600 */
[----:B------:R-:W1:Y:S05]  /*01d0*/  S2R R20, SR_LANEID ;  /* 0x0000000000147919 */ /* 0x000e6a0000000000 */
[----:B------:R-:W-:Y:S01]  /*01e0*/  BAR.SYNC.DEFER_BLOCKING 0x0 ;  /* 0x0000000000007b1d */ /* 0x000fe20000010000 */
[----:B------:R-:W-:-:S02]  /*01f0*/  ISETP.NE.AND P4, PT, R0, RZ, PT ;  /* 0x000000ff0000720c */ /* 0x000fc40003f85270 */
[----:B------:R-:W-:-:S11]  /*0200*/  ISETP.GE.U32.AND P2, PT, R0, 0x20, PT ;  /* 0x000000200000780c */ /* 0x000fd60003f46070 */
[----:B------:R-:W-:Y:S01]  /*0210*/  @!P4 IMAD.MOV.U32 R22, RZ, RZ, 0x65 ;  /* 0x00000065ff16c424 */ /* 0x000fe200078e00ff */
[----:B0-----:R-:W-:Y:S01]  /*0220*/  ULEA UR4, UR5, UR4, 0x18 ;  /* 0x0000000405047291 */ /* 0x001fe2000f8ec0ff */
[C---:B-1----:R-:W-:Y:S02]  /*0230*/  ISETP.NE.AND P1, PT, R20.reuse, 0x1f, PT ;  /* 0x0000001f1400780c */ /* 0x042fe40003f25270 */
[----:B------:R-:W-:-:S11]  /*0240*/  ISETP.NE.AND P3, PT, R20, RZ, PT ;  /* 0x000000ff1400720c */ /* 0x000fd60003f65270 */
[----:B------:R-:W-:Y:S02]  /*0250*/  @!P1 LEA R21, R16, UR4, 0x2 ;  /* 0x0000000410159c11 */ /* 0x000fe4000f8e10ff */
[C---:B--2---:R-:W-:Y:S02]  /*0260*/  ISETP.NE.AND P0, PT, R10.reuse, RZ, PT ;  /* 0x000000ff0a00720c */ /* 0x044fe40003f05270 */
[----:B------:R-:W-:Y:S02]  /*0270*/  ISETP.NE.AND P5, PT, R10, RZ, PT ;  /* 0x000000ff0a00720c */ /* 0x000fe40003fa5270 */
[----:B------:R-:W-:-:S08]  /*0280*/  SEL R17, RZ, 0x1, !P0 ;  /* 0x00000001ff117807 */ /* 0x000fd00004000000 */
[----:B------:R-:W0:Y:S02]  /*0290*/  SHFL.UP P0, R2, R17, 0x1, RZ ;  /* 0x0420000011027989 */ /* 0x000e2400000000ff */
[----:B0-----:R-:W-:-:S05]  /*02a0*/  @P0 IMAD.IADD R2, R17, 0x1, R2 ;  /* 0x0000000111020824 */ /* 0x001fca00078e0202 */
[----:B------:R-:W0:Y:S02]  /*02b0*/  SHFL.UP P0, R3, R2, 0x2, RZ ;  /* 0x0440000002037989 */ /* 0x000e2400000000ff */
[----:B0-----:R-:W-:-:S05]  /*02c0*/  @P0 IMAD.IADD R3, R2, 0x1, R3 ;  /* 0x0000000102030824 */ /* 0x001fca00078e0203 */
[----:B------:R-:W0:Y:S02]  /*02d0*/  SHFL.UP P0, R12, R3, 0x4, RZ ;  /* 0x04800000030c7989 */ /* 0x000e2400000000ff */
[----:B0-----:R-:W-:Y:S02]  /*02e0*/  @P0 IMAD.IADD R12, R3, 0x1, R12 ;  /* 0x00000001030c0824 */ /* 0x001fe400078e020c */
[----:B------:R-:W0:Y:S03]  /*02f0*/  @!P4 LDC.64 R2, c[0x0][0x3a0] ;  /* 0x0000e800ff02cb82 */ /* 0x000e260000000a00 */
[----:B------:R-:W1:Y:S02]  /*0300*/  SHFL.UP P0, R19, R12, 0x8, RZ ;  /* 0x050000000c137989 */ /* 0x000e6400000000ff */
[----:B-1----:R-:W-:-:S05]  /*0310*/  @P0 IMAD.IADD R19, R12, 0x1, R19 ;  /* 0x000000010c130824 */ /* 0x002fca00078e0213 */
[----:B------:R-:W1:Y:S02]  /*0320*/  SHFL.UP P0, R18, R19, 0x10, RZ ;  /* 0x0600000013127989 */ /* 0x000e6400000000ff */
[----:B-1----:R-:W-:Y:S01]  /*0330*/  @P0 IMAD.IADD R18, R19, 0x1, R18 ;  /* 0x0000000113120824 */ /* 0x002fe200078e0212 */
[----:B------:R-:W-:-:S04]  /*0340*/  ISETP.NE.AND P0, PT, R16, 0x2, PT ;  /* 0x000000021000780c */ /* 0x000fc80003f05270 */
[----:B------:R-:W-:Y:S01]  /*0350*/  @!P1 STS [R21], R18 ;  /* 0x0000001215009388 */ /* 0x000fe20000000800 */
[----:B------:R-:W-:Y:S01]  /*0360*/  BAR.SYNC.DEFER_BLOCKING 0x0 ;  /* 0x0000000000007b1d */ /* 0x000fe20000010000 */
[----:B------:R-:W-:-:S05]  /*0370*/  ISETP.NE.AND P1, PT, R16, 0x3, PT ;  /* 0x000000031000780c */ /* 0x000fca0003f25270 */
[----:B------:R-:W1:Y:S02]  /*0380*/  LDS.128 R12, [UR4] ;  /* 0x00000004ff0c7984 */ /* 0x000e640008000c00 */
[----:B-1----:R-:W-:-:S04]  /*0390*/  IMAD.IADD R13, R12, 0x1, R13 ;  /* 0x000000010c0d7824 */ /* 0x002fc800078e020d */
[----:B------:R-:W-:-:S04]  /*03a0*/  IMAD.IADD R14, R14, 0x1, R13 ;  /* 0x000000010e0e7824 */ /* 0x000fc800078e020d */
[----:B------:R-:W-:-:S05]  /*03b0*/  IMAD.IADD R23, R15, 0x1, R14 ;  /* 0x000000010f177824 */ /* 0x000fca00078e020e */
[----:B0-----:R0:W-:Y:S01]  /*03c0*/  @!P4 ST.E.64.STRONG.GPU desc[UR8][R2.64+0x100], R22 ;  /* 0x000100160200c985 */ /* 0x0011e2000c10fb08 */
[----:B------:R-:W-:Y:S05]  /*03d0*/  @!P5 EXIT ;  /* 0x000000000000d94d */ /* 0x000fea0003800000 */
[----:B------:R-:W-:Y:S01]  /*03e0*/  UISETP.NE.AND UP0, UPT, UR6, URZ, UPT ;  /* 0x000000ff0600728c */ /* 0x000fe2000bf05270 */
[----:B------:R-:W-:Y:S01]  /*03f0*/  IMAD.IADD R17, R18, 0x1, -R17 ;  /* 0x0000000112117824 */ /* 0x000fe200078e0a11 */
[----:B------:R-:W-:Y:S02]  /*0400*/  SEL R12, R13, R12, !P0 ;  /* 0x0000000c0d0c7207 */ /* 0x000fe40004000000 */
[----:B0-----:R-:W-:-:S05]  /*0410*/  CS2R R2, SRZ ;  /* 0x0000000000027805 */ /* 0x001fca000001ff00 */
[----:B------:R-:W-:Y:S05]  /*0420*/  BRA.U UP0, `(.L_x_2) ;  /* 0x0000000100087547 */ /* 0x000fea000b800000 */
[----:B------:R-:W0:Y:S02]  /*0430*/  LDC.64 R2, c[0x0][0x3d0] ;  /* 0x0000f400ff027b82 */ /* 0x000e240000000a00 */
[----:B0-----:R-:W5:Y:S02]  /*0440*/  LDG.E.64 R2, desc[UR8][R2.64] ;  /* 0x0000000802027981 */ /* 0x001f64000c1e1b00 */
.L_x_2:
[----:B------:R-:W-:Y:S01]  /*0450*/  SEL R12, R14, R12, !P1 ;  /* 0x0000000c0e0c7207 */ /* 0x000fe20004800000 */
[----:B------:R-:W0:Y:S01]  /*0460*/  LDCU.64 UR4, c[0x0][0x390] ;  /* 0x00007200ff0477ac */ /* 0x000e220008000a00 */
[----:B------:R-:W-:Y:S02]  /*0470*/  SEL R17, R17, RZ, P3 ;  /* 0x000000ff11117207 */ /* 0x000fe40001800000 */
[----:B------:R-:W-:-:S05]  /*0480*/  SEL R12, R12, RZ, P2 ;  /* 0x000000ff0c0c7207 */ /* 0x000fca0001000000 */
[----:B------:R-:W-:-:S05]  /*0490*/  IMAD.IADD R17, R12, 0x1, R17 ;  /* 0x000000010c117824 */ /* 0x000fca00078e0211 */
[----:B-----5:R-:W-:-:S04]  /*04a0*/  IADD3 R0, P0, PT, R17, R2, RZ ;  /* 0x0000000211007210 */ /* 0x020fc80007f1e0ff */
[----:B------:R-:W-:Y:S02]  /*04b0*/  LEA.HI.X.SX32 R3, R17, R3, 0x1, P0 ;  /* 0x0000000311037211 */ /* 0x000fe400000f0eff */
[----:B0-----:R-:W-:-:S04]  /*04c0*/  LEA R2, P0, R0, UR4, 0x5 ;  /* 0x0000000400027c11 */ /* 0x001fc8000f8028ff */
[----:B------:R-:W-:-:S05]  /*04d0*/  LEA.HI.X R3, R0, UR5, R3, 0x5, P0 ;  /* 0x0000000500037c11 */ /* 0x000fca00080f2c03 */
[----:B------:R-:W-:Y:S01]  /*04e0*/  STG.E.ENL2.256 desc[UR8][R2.64], R4, R8 ;  /* 0xf80000040208797f */ /* 0x000fe2000f121808 */
[----:B------:R-:W-:Y:S05]  /*04f0*/  EXIT ;  /* 0x000000000000794d */ /* 0x000fea0003800000 */
.L_x_1:
[----:B------:R-:W0:Y:S01]  /*0500*/  S2R R20, SR_TID.X ;  /* 0x0000000000147919 */ /* 0x000e220000002100 */
[----:B------:R-:W1:Y:S01]  /*0510*/  LDCU.U8 UR6, c[0x0][0x3b8] ;  /* 0x00007700ff0677ac */ /* 0x000e620008000000 */
[----:B------:R-:W-:Y:S01]  /*0520*/  SHF.R.S32.HI R0, RZ, 0x1f, R5 ;  /* 0x0000001fff007819 */ /* 0x000fe20000011405 */
[----:B------:R-:W2:Y:S01]  /*0530*/  LDCU.64 UR4, c[0x0][0x3c8] ;  /* 0x00007900ff0477ac */ /* 0x000ea20008000a00 */
[----:B------:R-:W3:Y:S01]  /*0540*/  LDCU.64 UR10, c[0x0][0x380] ;  /* 0x00007000ff0a77ac */ /* 0x000ee20008000a00 */
[----:B-1----:R-:W-:-:S04]  /*0550*/  UISETP.NE.AND UP0, UPT, UR6, URZ, UPT ;  /* 0x000000ff0600728c */ /* 0x002fc8000bf05270 */
[----:B--2---:R-:W-:Y:S02]  /*0560*/  USEL UR4, UR4, URZ, !UP0 ;  /* 0x000000ff04047287 */ /* 0x004fe4000c000000 */
[----:B------:R-:W-:-:S04]  /*0570*/  USEL UR5, UR5, URZ, !UP0 ;  /* 0x000000ff05057287 */ /* 0x000fc8000c000000 */
[----:B0-----:R-:W-:-:S04]  /*0580*/  IADD3 R5, P0, P1, R5, UR4, R20 ;  /* 0x0000000405057c10 */ /* 0x001fc8000f91e014 */
[----:B------:R-:W-:Y:S02]  /*0590*/  IADD3.X R0, PT, PT, R0, UR5, RZ, P0, P1 ;  /* 0x0000000500007c10 */ /* 0x000fe400087e24ff */
[----:B---3--:R-:W-:-:S04]  /*05a0*/  LEA R8, P0, R5, UR10, 0x5 ;  /* 0x0000000a05087c11 */ /* 0x008fc8000f8028ff */
[----:B------:R-:W-:-:S06]  /*05b0*/  LEA.HI.X R9, R5, UR11, R0, 0x5, P0 ;  /* 0x0000000b05097c11 */ /* 0x000fcc00080f2c00 */
[----:B------:R-:W2:Y:S01]  /*05c0*/  LDG.E.ENL2.256 R8, R12, desc[UR8][R8.64] ;  /* 0xfe000008080c797e */ /* 0x000ea20008121908 */
[----:B------:R-:W0:Y:S01]  /*05d0*/  S2UR UR5, SR_CgaCtaId ;  /* 0x00000000000579c3 */ /* 0x000e220000008800 */
[----:B------:R-:W-:Y:S01]  /*05e0*/  UMOV UR4, 0x400 ;  /* 0x0000040000047882 */ /* 0x000fe20000000000 */
[----:B------:R-:W1:Y:S01]  /*05f0*/  S2R R29, SR_LANEID ;  /* 0x00000000001d7919 */ /* 0x000e620000000000 */
[----:B0-----:R-:W-:-:S05]  /*0600*/  ULEA UR4, UR5, UR4, 0x18 ;  /* 0x0000000405047291 */ /* 0x001fca000f8ec0ff */
[----:B------:R-:W-:Y:S01]  /*0610*/  BAR.SYNC.DEFER_BLOCKING 0x0 ;  /* 0x0000000000007b1d */ /* 0x000fe20000010000 */
[C---:B-1----:R-:W-:Y:S02]  /*0620*/  ISETP.NE.AND P1, PT, R29.reuse, 0x1f, PT ;  /* 0x0000001f1d00780c */ /* 0x042fe40003f25270 */
[----:B------:R-:W-:Y:S02]  /*0630*/  ISETP.NE.AND P2, PT, R29, RZ, PT ;  /* 0x000000ff1d00720c */ /* 0x000fe40003f45270 */
[----:B--2---:R-:W-:-:S04]  /*0640*/  ISETP.NE.AND P0, PT, R10, RZ, PT ;  /* 0x000000ff0a00720c */ /* 0x004fc80003f05270 */
[----:B------:R-:W-:-:S08]  /*0650*/  SEL R0, RZ, 0x1, !P0 ;  /* 0x00000001ff007807 */ /* 0x000fd00004000000 */
[----:B------:R-:W0:Y:S02]  /*0660*/  SHFL.UP P0, R3, R0, 0x1, RZ ;  /* 0x0420000000037989 */ /* 0x000e2400000000ff */
[----:B0-----:R-:W-:-:S05]  /*0670*/  @P0 IMAD.IADD R3, R0, 0x1, R3 ;  /* 0x0000000100030824 */ /* 0x001fca00078e0203 */
[----:B------:R-:W0:Y:S02]  /*0680*/  SHFL.UP P0, R2, R3, 0x2, RZ ;  /* 0x0440000003027989 */ /* 0x000e2400000000ff */
[----:B0-----:R-:W-:Y:S01]  /*0690*/  @P0 IMAD.IADD R2, R3, 0x1, R2 ;  /* 0x0000000103020824 */ /* 0x001fe200078e0202 */
[----:B------:R-:W-:-:S04]  /*06a0*/  SHF.R.U32.HI R3, RZ, 0x5, R20 ;  /* 0x00000005ff037819 */ /* 0x000fc80000011614 */
[----:B------:R-:W0:Y:S02]  /*06b0*/  SHFL.UP P0, R5, R2, 0x4, RZ ;  /* 0x0480000002057989 */ /* 0x000e2400000000ff */
[----:B0-----:R-:W-:Y:S01]  /*06c0*/  @P0 IMAD.IADD R5, R2, 0x1, R5 ;  /* 0x0000000102050824 */ /* 0x001fe200078e0205 */
[----:B------:R-:W-:-:S04]  /*06d0*/  @!P1 LEA R2, R3, UR4, 0x2 ;  /* 0x0000000403029c11 */ /* 0x000fc8000f8e10ff */
[----:B------:R-:W0:Y:S02]  /*06e0*/  SHFL.UP P0, R4, R5, 0x8, RZ ;  /* 0x0500000005047989 */ /* 0x000e2400000000ff */
[----:B0-----:R-:W-:-:S05]  /*06f0*/  @P0 IMAD.IADD R4, R5, 0x1, R4 ;  /* 0x0000000105040824 */ /* 0x001fca00078e0204 */
[----:B------:R-:W0:Y:S02]  /*0700*/  SHFL.UP P0, R7, R4, 0x10, RZ ;  /* 0x0600000004077989 */ /* 0x000e2400000000ff */
[----:B0-----:R-:W-:Y:S01]  /*0710*/  @P0 IMAD.IADD R7, R4, 0x1, R7 ;  /* 0x0000000104070824 */ /* 0x001fe200078e0207 */
[----:B------:R-:W-:-:S03]  /*0720*/  ISETP.NE.AND P0, PT, R3, 0x2, PT ;  /* 0x000000020300780c */ /* 0x000fc60003f05270 */
[----:B------:R-:W-:Y:S01]  /*0730*/  IMAD.IADD R0, R7, 0x1, -R0 ;  /* 0x0000000107007824 */ /* 0x000fe200078e0a00 */
[----:B------:R-:W-:Y:S01]  /*0740*/  @!P1 STS [R2], R7 ;  /* 0x0000000702009388 */ /* 0x000fe20000000800 */
[----:B------:R-:W-:Y:S01]  /*0750*/  BAR.SYNC.DEFER_BLOCKING 0x0 ;  /* 0x0000000000007b1d */ /* 0x000fe20000010000 */
[----:B------:R-:W-:Y:S02]  /*0760*/  ISETP.NE.AND P1, PT, R3, 0x3, PT ;  /* 0x000000030300780c */ /* 0x000fe40003f25270 */
[----:B------:R-:W-:-:S03]  /*0770*/  SEL R3, R0, RZ, P2 ;  /* 0x000000ff00037207 */ /* 0x000fc60001000000 */
[----:B------:R-:W0:Y:S02]  /*0780*/  LDS.128 R16, [UR4] ;  /* 0x00000004ff107984 */ /* 0x000e240008000c00 */
[----:B0-----:R-:W-:-:S04]  /*0790*/  IMAD.IADD R17, R16, 0x1, R17 ;  /* 0x0000000110117824 */ /* 0x001fc800078e0211 */
[----:B------:R-:W-:Y:S01]  /*07a0*/  IMAD.IADD R18, R18, 0x1, R17 ;  /* 0x0000000112127824 */ /* 0x000fe200078e0211 */
[----:B------:R-:W-:Y:S02]  /*07b0*/  SEL R16, R17, R16, !P0 ;  /* 0x0000001011107207 */ /* 0x000fe40004000000 */
[----:B------:R-:W-:Y:S01]  /*07c0*/  ISETP.GT.U32.AND P0, PT, R20, 0x1f, PT ;  /* 0x0000001f1400780c */ /* 0x000fe20003f04070 */
[----:B------:R-:W-:Y:S01]  /*07d0*/  IMAD.IADD R25, R19, 0x1, R18 ;  /* 0x0000000113197824 */ /* 0x000fe200078e0212 */
[----:B------:R-:W-:Y:S02]  /*07e0*/  SEL R16, R18, R16, !P1 ;  /* 0x0000001012107207 */ /* 0x000fe40004800000 */
[----:B------:R-:W-:-:S03]  /*07f0*/  ISETP.GE.U32.AND P1, PT, R20, 0x20, PT ;  /* 0x000000201400780c */ /* 0x000fc60003f26070 */
[----:B------:R-:W-:-:S05]  /*0800*/  IMAD.IADD R5, R16, 0x1, R3 ;  /* 0x0000000110057824 */ /* 0x000fca00078e0203 */
[----:B------:R-:W-:Y:S01]  /*0810*/  SEL R28, R0, R5, !P1 ;  /* 0x00000005001c7207 */ /* 0x000fe20004800000 */
[----:B------:R-:W-:Y:S06]  /*0820*/  @P0 BRA `(.L_x_3) ;  /* 0x0000000800480947 */ /* 0x000fec0003800000 */
[----:B------:R-:W0:Y:S01]  /*0830*/  LDC.64 R4, c[0x0][0x3a0] ;  /* 0x0000e800ff047b82 */ /* 0x000e220000000a00 */
[----:B------:R-:W-:Y:S02]  /*0840*/  ISETP.NE.AND P0, PT, R20, RZ, PT ;  /* 0x000000ff1400720c */ /* 0x000fe40003f05270 */
[----:B------:R-:W-:-:S05]  /*0850*/  LOP3.LUT R3, RZ, R20, RZ, 0x33, !PT ;  /* 0x00000014ff037212 */ /* 0x000fca00078e33ff */
[----:B------:R-:W1:Y:S06]  /*0860*/  LDC R7, c[0x0][0x370] ;  /* 0x0000dc00ff077b82 */ /* 0x000e6c0000000800 */
[----:B------:R-:W-:Y:S01]  /*0870*/  @!P0 IMAD.MOV.U32 R24, RZ, RZ, 0x64 ;  /* 0x00000064ff188424 */ /* 0x000fe200078e00ff */
[----:B------:R2:W-:Y:S01]  /*0880*/  @!P0 STS [UR4+0x2c], R25 ;  /* 0x00002c19ff008988 */ /* 0x0005e20008000804 */
[----:B0-----:R-:W-:-:S04]  /*0890*/  IMAD.WIDE R26, R6, 0x8, R4 ;  /* 0x00000008061a7825 */ /* 0x001fc800078e0204 */
[----:B------:R-:W-:Y:S01]  /*08a0*/  IMAD.IADD R6, R6, 0x1, R3 ;  /* 0x0000000106067824 */ /* 0x000fe200078e0203 */
[----:B------:R2:W-:Y:S01]  /*08b0*/  @!P0 ST.E.64.STRONG.GPU desc[UR8][R26.64+0x100], R24 ;  /* 0x000100181a008985 */ /* 0x0005e2000c10fb08 */
[----:B-1----:R-:W-:-:S13]  /*08c0*/  ISETP.GT.U32.AND P1, PT, R7, 0x1f3, PT ;  /* 0x000001f30700780c */ /* 0x002fda0003f24070 */
[----:B--2---:R-:W-:Y:S05]  /*08d0*/  @P1 BRA `(.L_x_4) ;  /* 0x0000000000081947 */ /* 0x004fea0003800000 */
[----:B------:R0:W-:Y:S06]  /*08e0*/  MEMBAR.SC.CTA ;  /* 0x0000000000007992 */ /* 0x0001ec0000000000 */
[----:B0-----:R-:W-:Y:S05]  /*08f0*/  BRA `(.L_x_5) ;  /* 0x0000000000087947 */ /* 0x001fea0003800000 */
.L_x_4:
[----:B------:R-:W-:Y:S05]  /*0900*/  NANOSLEEP 0x1c2 ;  /* 0x000001c20000795d */ /* 0x000fea0003800000 */
[----:B------:R-:W-:Y:S01]  /*0910*/  NOP ;  /* 0x0000000000007918 */ /* 0x000fe20000000000 */
.L_x_5:
[----:B------:R-:W-:-:S05]  /*0920*/  IMAD.WIDE R4, R6, 0x8, R4 ;  /* 0x0000000806047825 */ /* 0x000fca00078e0204 */
[----:B------:R-:W2:Y:S01]  /*0930*/  LD.E.64.STRONG.GPU R18, desc[UR8][R4.64+0x100] ;  /* 0x0001000804127980 */ /* 0x000ea2000c10fb00 */
[----:B------:R-:W-:Y:S01]  /*0940*/  UMOV UR5, 0xffffffff ;  /* 0xffffffff00057882 */ /* 0x000fe20000000000 */
[----:B--2---:R-:W-:Y:S02]  /*0950*/  ISETP.NE.AND P0, PT, R18, 0x63, PT ;  /* 0x000000631200780c */ /* 0x004fe40003f05270 */
[----:B------:R-:W-:Y:S11]  /*0960*/  BRA.DIV UR5, `(.L_x_6) ;  /* 0x0000001e05847947 */ /* 0x000ff6000b800000 */
[----:B------:R-:W-:-:S13]  /*0970*/  VOTE.ANY P0, !P0 ;  /* 0x0000000000ff7806 */ /* 0x000fda0004000100 */
.L_x_52:
[----:B------:R-:W-:Y:S05]  /*0980*/  @!P0 BRA `(.L_x_7) ;  /* 0x0000000000308947 */ /* 0x000fea0003800000 */
.L_x_11:
[----:B------:R-:W-:Y:S05]  /*0990*/  YIELD ;  /* 0x0000000000007946 */ /* 0x000fea0003800000 */
[----:B------:R-:W-:Y:S05]  /*09a0*/  @P1 BRA `(.L_x_8) ;  /* 0x0000000000081947 */ /* 0x000fea0003800000 */
[----:B------:R0:W-:Y:S06]  /*09b0*/  MEMBAR.SC.CTA ;  /* 0x0000000000007992 */ /* 0x0001ec0000000000 */
[----:B0-----:R-:W-:Y:S05]  /*09c0*/  BRA `(.L_x_9) ;  /* 0x0000000000087947 */ /* 0x001fea0003800000 */
.L_x_8:
[----:B------:R-:W-:Y:S05]  /*09d0*/  NANOSLEEP 0x15e ;  /* 0x0000015e0000795d */ /* 0x000fea0003800000 */
[----:B------:R-:W-:Y:S01]  /*09e0*/  NOP ;  /* 0x0000000000007918 */ /* 0x000fe20000000000 */
.L_x_9:
[----:B------:R-:W2:Y:S01]  /*09f0*/  LD.E.64.STRONG.GPU R18, desc[UR8][R4.64+0x100] ;  /* 0x0001000804127980 */ /* 0x000ea2000c10fb00 */
[----:B------:R-:W-:Y:S01]  /*0a00*/  UMOV UR5, 0xffffffff ;  /* 0xffffffff00057882 */ /* 0x000fe20000000000 */
[----:B--2---:R-:W-:Y:S02]  /*0a10*/  ISETP.NE.AND P0, PT, R18, 0x63, PT ;  /* 0x000000631200780c */ /* 0x004fe40003f05270 */
[----:B------:R-:W-:Y:S11]  /*0a20*/  BRA.DIV UR5, `(.L_x_10) ;  /* 0x0000001e05747947 */ /* 0x000ff6000b800000 */
[----:B------:R-:W-:-:S13]  /*0a30*/  VOTE.ANY P0, !P0 ;  /* 0x0000000000ff7806 */ /* 0x000fda0004000100 */
.L_x_55:
[----:B------:R-:W-:Y:S05]  /*0a40*/  @P0 BRA `(.L_x_11) ;  /* 0xfffffffc00d00947 */ /* 0x000fea000383ffff */
.L_x_7:
[----:B------:R-:W-:Y:S01]  /*0a50*/  UMOV UR5, 0xffffffff ;  /* 0xffffffff00057882 */ /* 0x000fe20000000000 */
[----:B------:R-:W-:Y:S02]  /*0a60*/  ISETP.NE.AND P1, PT, R18, 0x65, PT ;  /* 0x000000651200780c */ /* 0x000fe40003f25270 */
[----:B------:R-:W-:Y:S11]  /*0a70*/  BRA.DIV UR5, `(.L_x_12) ;  /* 0x0000001e05807947 */ /* 0x000ff6000b800000 */
[----:B------:R-:W0:Y:S01]  /*0a80*/  S2R R0, SR_GEMASK ;  /* 0x0000000000007919 */ /* 0x000e220000003c00 */
[----:B------:R-:W-:Y:S01]  /*0a90*/  VOTE.ANY R3, PT, !P1 ;  /* 0x0000000000037806 */ /* 0x000fe200048e0100 */
[C---:B------:R-:W-:Y:S02]  /*0aa0*/  VIADD R20, R29.reuse, 0x2 ;  /* 0x000000021d147836 */ /* 0x040fe40000000000 */
[C---:B------:R-:W-:Y:S02]  /*0ab0*/  VIADD R17, R29.reuse, 0x4 ;  /* 0x000000041d117836 */ /* 0x040fe40000000000 */
[----:B------:R-:W-:Y:S01]  /*0ac0*/  VIADD R16, R29, 0x8 ;  /* 0x000000081d107836 */ /* 0x000fe20000000000 */
[----:B0-----:R-:W-:-:S05]  /*0ad0*/  LOP3.LUT R3, R3, 0x80000000, R0, 0xec, !PT ;  /* 0x8000000003037812 */ /* 0x001fca00078eec00 */
[----:B------:R-:W-:-:S05]  /*0ae0*/  VIADD R0, R3, 0xffffffff ;  /* 0xffffffff03007836 */ /* 0x000fca0000000000 */
[----:B------:R-:W-:-:S06]  /*0af0*/  LOP3.LUT R0, R3, R0, RZ, 0xc, !PT ;  /* 0x0000000003007212 */ /* 0x000fcc00078e0cff */
[----:B------:R-:W0:Y:S02]  /*0b00*/  POPC R0, R0 ;  /* 0x0000000000007309 */ /* 0x000e240000000000 */
[----:B0-----:R-:W0:Y:S01]  /*0b10*/  SHFL.DOWN PT, R5, R19, 0x1, R0 ;  /* 0x0820000013057989 */ /* 0x001e2200000e0000 */
[----:B------:R-:W-:-:S04]  /*0b20*/  ISETP.GE.AND P0, PT, R29, R0, PT ;  /* 0x000000001d00720c */ /* 0x000fc80003f06270 */
[----:B0-----:R-:W-:Y:S02]  /*0b30*/  SEL R2, R5, RZ, !P0 ;  /* 0x000000ff05027207 */ /* 0x001fe40004000000 */
[----:B------:R-:W-:-:S03]  /*0b40*/  ISETP.GT.AND P0, PT, R20, R0, PT ;  /* 0x000000001400720c */ /* 0x000fc60003f04270 */
[----:B------:R-:W-:-:S05]  /*0b50*/  IMAD.IADD R21, R2, 0x1, R19 ;  /* 0x0000000102157824 */ /* 0x000fca00078e0213 */
[----:B------:R-:W0:Y:S02]  /*0b60*/  SHFL.DOWN PT, R5, R21, 0x2, R0 ;  /* 0x0840000015057989 */ /* 0x000e2400000e0000 */
[----:B0-----:R-:W-:Y:S02]  /*0b70*/  SEL R2, R5, RZ, !P0 ;  /* 0x000000ff05027207 */ /* 0x001fe40004000000 */
[----:B------:R-:W-:-:S03]  /*0b80*/  ISETP.GT.AND P0, PT, R17, R0, PT ;  /* 0x000000001100720c */ /* 0x000fc60003f04270 */
[----:B------:R-:W-:-:S05]  /*0b90*/  IMAD.IADD R22, R21, 0x1, R2 ;  /* 0x0000000115167824 */ /* 0x000fca00078e0202 */
[----:B------:R-:W0:Y:S02]  /*0ba0*/  SHFL.DOWN PT, R5, R22, 0x4, R0 ;  /* 0x0880000016057989 */ /* 0x000e2400000e0000 */
[----:B0-----:R-:W-:Y:S02]  /*0bb0*/  SEL R5, R5, RZ, !P0 ;  /* 0x000000ff05057207 */ /* 0x001fe40004000000 */
[----:B------:R-:W-:-:S03]  /*0bc0*/  ISETP.GT.AND P0, PT, R16, R0, PT ;  /* 0x000000001000720c */ /* 0x000fc60003f04270 */
[----:B------:R-:W-:Y:S02]  /*0bd0*/  IMAD.IADD R19, R22, 0x1, R5 ;  /* 0x0000000116137824 */ /* 0x000fe400078e0205 */
[----:B------:R-:W-:-:S03]  /*0be0*/  VIADD R22, R29, 0x10 ;  /* 0x000000101d167836 */ /* 0x000fc60000000000 */
[----:B------:R-:W0:Y:S02]  /*0bf0*/  SHFL.DOWN PT, R5, R19, 0x8, R0 ;  /* 0x0900000013057989 */ /* 0x000e2400000e0000 */
[----:B------:R-:W-:Y:S02]  /*0c00*/  ISETP.GT.AND P1, PT, R22, R0, PT ;  /* 0x000000001600720c */ /* 0x000fe40003f24270 */
[----:B0-----:R-:W-:Y:S02]  /*0c10*/  SEL R2, R5, RZ, !P0 ;  /* 0x000000ff05027207 */ /* 0x001fe40004000000 */
[----:B------:R-:W-:-:S03]  /*0c20*/  ISETP.NE.AND P0, PT, R18, 0x65, PT ;  /* 0x000000651200780c */ /* 0x000fc60003f05270 */
[----:B------:R-:W-:Y:S02]  /*0c30*/  IMAD.IADD R23, R19, 0x1, R2 ;  /* 0x0000000113177824 */ /* 0x000fe400078e0202 */
[----:B------:R-:W0:Y:S03]  /*0c40*/  LDC.64 R2, c[0x0][0x3a0] ;  /* 0x0000e800ff027b82 */ /* 0x000e260000000a00 */
[----:B------:R-:W1:Y:S05]  /*0c50*/  SHFL.DOWN PT, R5, R23, 0x10, R0 ;  /* 0x0a00000017057989 */ /* 0x000e6a00000e0000 */
[----:B------:R-:W-:-:S02]  /*0c60*/  VOTE.ALL P0, P0 ;  /* 0x0000000000ff7806 */ /* 0x000fc40000000000 */
[----:B0-----:R-:W-:Y:S02]  /*0c70*/  IADD3 R21, P2, PT, R2, 0x100, RZ ;  /* 0x0000010002157810 */ /* 0x001fe40007f5e0ff */
[----:B-1----:R-:W-:-:S03]  /*0c80*/  SEL R2, R5, RZ, !P1 ;  /* 0x000000ff05027207 */ /* 0x002fc60004800000 */
[----:B------:R-:W-:Y:S02]  /*0c90*/  IMAD.X R24, RZ, RZ, R3, P2 ;  /* 0x000000ffff187224 */ /* 0x000fe400010e0603 */
[----:B------:R-:W-:-:S07]  /*0ca0*/  IMAD.IADD R23, R23, 0x1, R2 ;  /* 0x0000000117177824 */ /* 0x000fce00078e0202 */
.L_x_64:
[----:B------:R-:W-:Y:S05]  /*0cb0*/  @!P0 BRA `(.L_x_13) ;  /* 0x0000000000e08947 */ /* 0x000fea0003800000 */
.L_x_21:
[----:B------:R-:W-:Y:S02]  /*0cc0*/  IMAD.MOV.U32 R2, RZ, RZ, R21 ;  /* 0x000000ffff027224 */ /* 0x000fe400078e0015 */
[----:B------:R-:W-:Y:S02]  /*0cd0*/  IMAD.MOV.U32 R3, RZ, RZ, R24 ;  /* 0x000000ffff037224 */ /* 0x000fe400078e0018 */
[----:B------:R-:W-:-:S05]  /*0ce0*/  IMAD.WIDE R4, R6, 0x8, R2 ;  /* 0x0000000806047825 */ /* 0x000fca00078e0202 */
[----:B------:R-:W2:Y:S01]  /*0cf0*/  LD.E.64.STRONG.GPU R18, desc[UR8][R4.64+-0x100] ;  /* 0xffff000804127980 */ /* 0x000ea2000c10fb00 */
[----:B------:R-:W-:Y:S05]  /*0d00*/  YIELD ;  /* 0x0000000000007946 */ /* 0x000fea0003800000 */
[----:B------:R-:W-:Y:S01]  /*0d10*/  UMOV UR5, 0xffffffff ;  /* 0xffffffff00057882 */ /* 0x000fe20000000000 */
[----:B--2---:R-:W-:Y:S02]  /*0d20*/  ISETP.NE.AND P0, PT, R18, 0x63, PT ;  /* 0x000000631200780c */ /* 0x004fe40003f05270 */
[----:B------:R-:W-:Y:S11]  /*0d30*/  BRA.DIV UR5, `(.L_x_14) ;  /* 0x0000001e05d47947 */ /* 0x000ff6000b800000 */
[----:B------:R-:W-:-:S13]  /*0d40*/  VOTE.ANY P0, !P0 ;  /* 0x0000000000ff7806 */ /* 0x000fda0004000100 */
.L_x_67:
[----:B------:R-:W-:Y:S05]  /*0d50*/  @!P0 BRA `(.L_x_15) ;  /* 0x0000000000348947 */ /* 0x000fea0003800000 */
[----:B------:R-:W-:-:S13]  /*0d60*/  ISETP.GT.U32.AND P1, PT, R7, 0x1f3, PT ;  /* 0x000001f30700780c */ /* 0x000fda0003f24070 */
.L_x_19:
[----:B------:R-:W-:Y:S05]  /*0d70*/  YIELD ;  /* 0x0000000000007946 */ /* 0x000fea0003800000 */
[----:B------:R-:W-:Y:S05]  /*0d80*/  @P1 BRA `(.L_x_16) ;  /* 0x0000000000081947 */ /* 0x000fea0003800000 */
[----:B------:R0:W-:Y:S06]  /*0d90*/  MEMBAR.SC.CTA ;  /* 0x0000000000007992 */ /* 0x0001ec0000000000 */
[----:B0-----:R-:W-:Y:S05]  /*0da0*/  BRA `(.L_x_17) ;  /* 0x0000000000087947 */ /* 0x001fea0003800000 */
.L_x_16:
[----:B------:R-:W-:Y:S05]  /*0db0*/  NANOSLEEP 0x15e ;  /* 0x0000015e0000795d */ /* 0x000fea0003800000 */
[----:B------:R-:W-:Y:S01]  /*0dc0*/  NOP ;  /* 0x0000000000007918 */ /* 0x000fe20000000000 */
.L_x_17:
[----:B------:R-:W2:Y:S01]  /*0dd0*/  LD.E.64.STRONG.GPU R18, desc[UR8][R4.64+-0x100] ;  /* 0xffff000804127980 */ /* 0x000ea2000c10fb00 */
[----:B------:R-:W-:Y:S01]  /*0de0*/  UMOV UR5, 0xffffffff ;  /* 0xffffffff00057882 */ /* 0x000fe20000000000 */
[----:B--2---:R-:W-:Y:S02]  /*0df0*/  ISETP.NE.AND P0, PT, R18, 0x63, PT ;  /* 0x000000631200780c */ /* 0x004fe40003f05270 */
[----:B------:R-:W-:Y:S11]  /*0e00*/  BRA.DIV UR5, `(.L_x_18) ;  /* 0x0000001e05c07947 */ /* 0x000ff6000b800000 */
[----:B------:R-:W-:-:S13]  /*0e10*/  VOTE.ANY P0, !P0 ;  /* 0x0000000000ff7806 */ /* 0x000fda0004000100 */
.L_x_70:
[----:B------:R-:W-:Y:S05]  /*0e20*/  @P0 BRA `(.L_x_19) ;  /* 0xfffffffc00d00947 */ /* 0x000fea000383ffff */
.L_x_15:
[----:B------:R-:W-:Y:S01]  /*0e30*/  UMOV UR5, 0xffffffff ;  /* 0xffffffff00057882 */ /* 0x000fe20000000000 */
[----:B------:R-:W-:Y:S02]  /*0e40*/  ISETP.NE.AND P0, PT, R18, 0x65, PT ;  /* 0x000000651200780c */ /* 0x000fe40003f05270 */
[----:B------:R-:W-:Y:S11]  /*0e50*/  BRA.DIV UR5, `(.L_x_20) ;  /* 0x0000001e05cc7947 */ /* 0x000ff6000b800000 */
[----:B------:R-:W0:Y:S01]  /*0e60*/  S2R R0, SR_GEMASK ;  /* 0x0000000000007919 */ /* 0x000e220000003c00 */
[----:B------:R-:W-:Y:S01]  /*0e70*/  VOTE.ANY R3, PT, !P0 ;  /* 0x0000000000037806 */ /* 0x000fe200040e0100 */
[----:B------:R-:W-:-:S03]  /*0e80*/  VIADD R6, R6, 0xffffffe0 ;  /* 0xffffffe006067836 */ /* 0x000fc60000000000 */
[----:B0-----:R-:W-:-:S05]  /*0e90*/  LOP3.LUT R3, R3, 0x80000000, R0, 0xec, !PT ;  /* 0x8000000003037812 */ /* 0x001fca00078eec00 */
[----:B------:R-:W-:-:S05]  /*0ea0*/  VIADD R0, R3, 0xffffffff ;  /* 0xffffffff03007836 */ /* 0x000fca0000000000 */
[----:B------:R-:W-:-:S06]  /*0eb0*/  LOP3.LUT R0, R3, R0, RZ, 0xc, !PT ;  /* 0x0000000003007212 */ /* 0x000fcc00078e0cff */
[----:B------:R-:W0:Y:S02]  /*0ec0*/  POPC R0, R0 ;  /* 0x0000000000007309 */ /* 0x000e240000000000 */
[----:B0-----:R-:W0:Y:S01]  /*0ed0*/  SHFL.DOWN PT, R5, R19, 0x1, R0 ;  /* 0x0820000013057989 */ /* 0x001e2200000e0000 */
[-C--:B------:R-:W-:Y:S02]  /*0ee0*/  ISETP.GE.AND P0, PT, R29, R0.reuse, PT ;  /* 0x000000001d00720c */ /* 0x080fe40003f06270 */
[-C--:B------:R-:W-:Y:S02]  /*0ef0*/  ISETP.GT.AND P1, PT, R22, R0.reuse, PT ;  /* 0x000000001600720c */ /* 0x080fe40003f24270 */
        /* <DEDUP_REMOVED lines=13> */
[----:B------:R-:W-:-:S03]  /*0fd0*/  ISETP.NE.AND P0, PT, R18, 0x65, PT ;  /* 0x000000651200780c */ /* 0x000fc60003f05270 */
[----:B------:R-:W-:-:S05]  /*0fe0*/  IMAD.IADD R19, R19, 0x1, R2 ;  /* 0x0000000113137824 */ /* 0x000fca00078e0202 */
[----:B------:R-:W0:Y:S05]  /*0ff0*/  SHFL.DOWN PT, R5, R19, 0x10, R0 ;  /* 0x0a00000013057989 */ /* 0x000e2a00000e0000 */
[----:B------:R-:W-:Y:S02]  /*1000*/  VOTE.ALL P0, P0 ;  /* 0x0000000000ff7806 */ /* 0x000fe40000000000 */
[----:B0-----:R-:W-:-:S04]  /*1010*/  SEL R2, R5, RZ, !P1 ;  /* 0x000000ff05027207 */ /* 0x001fc80004800000 */
[----:B------:R-:W-:-:S07]  /*1020*/  IADD3 R23, PT, PT, R19, R2, R23 ;  /* 0x0000000213177210 */ /* 0x000fce0007ffe017 */
.L_x_79:
[----:B------:R-:W-:Y:S05]  /*1030*/  @P0 BRA `(.L_x_21) ;  /* 0xfffffffc00200947 */ /* 0x000fea000383ffff */
.L_x_13:
[----:B------:R-:W0:Y:S01]  /*1040*/  S2R R0, SR_TID.X ;  /* 0x0000000000007919 */ /* 0x000e220000002100 */
[----:B------:R-:W-:-:S13]  /*1050*/  ISETP.NE.AND P0, PT, R29, RZ, PT ;  /* 0x000000ff1d00720c */ /* 0x000fda0003f05270 */
[----:B------:R-:W1:Y:S01]  /*1060*/  @!P0 S2R R5, SR_CgaCtaId ;  /* 0x0000000000058919 */ /* 0x000e620000008800 */
[----:B------:R-:W-:Y:S02]  /*1070*/  @!P0 MOV R2, 0x400 ;  /* 0x0000040000028802 */ /* 0x000fe40000000f00 */
[----:B0-----:R-:W-:-:S13]  /*1080*/  ISETP.NE.AND P1, PT, R0, RZ, PT ;  /* 0x000000ff0000720c */ /* 0x001fda0003f25270 */
[----:B------:R-:W0:Y:S01]  /*1090*/  @!P1 S2R R3, SR_CgaCtaId ;  /* 0x0000000000039919 */ /* 0x000e220000008800 */
[----:B------:R-:W-:Y:S01]  /*10a0*/  @!P1 MOV R0, 0x400 ;  /* 0x0000040000009802 */ /* 0x000fe20000000f00 */
[--C-:B------:R-:W-:Y:S01]  /*10b0*/  @!P1 IMAD.IADD R25, R25, 0x1, R23.reuse ;  /* 0x0000000119199824 */ /* 0x100fe200078e0217 */
[----:B-1----:R-:W-:Y:S01]  /*10c0*/  @!P0 LEA R2, R5, R2, 0x18 ;  /* 0x0000000205028211 */ /* 0x002fe200078ec0ff */
[----:B------:R-:W-:Y:S02]  /*10d0*/  @!P1 IMAD.MOV.U32 R24, RZ, RZ, 0x65 ;  /* 0x00000065ff189424 */ /* 0x000fe400078e00ff */
[----:B------:R-:W-:Y:S02]  /*10e0*/  IMAD.MOV.U32 R5, RZ, RZ, R28 ;  /* 0x000000ffff057224 */ /* 0x000fe400078e001c */
[----:B------:R-:W-:Y:S01]  /*10f0*/  @!P0 IMAD.MOV.U32 R5, RZ, RZ, R23 ;  /* 0x000000ffff058224 */ /* 0x000fe200078e0017 */
[----:B------:R1:W-:Y:S01]  /*1100*/  @!P1 ST.E.64.STRONG.GPU desc[UR8][R26.64+0x100], R24 ;  /* 0x000100181a009985 */ /* 0x0003e2000c10fb08 */
[----:B0-----:R-:W-:-:S05]  /*1110*/  @!P1 LEA R0, R3, R0, 0x18 ;  /* 0x0000000003009211 */ /* 0x001fca00078ec0ff */
[----:B------:R1:W-:Y:S04]  /*1120*/  @!P1 STS [R0+0x28], R25 ;  /* 0x0000281900009388 */ /* 0x0003e80000000800 */
[----:B------:R1:W-:Y:S04]  /*1130*/  @!P1 STS [R0+0x24], R23 ;  /* 0x0000241700009388 */ /* 0x0003e80000000800 */
[----:B------:R1:W-:Y:S02]  /*1140*/  @!P0 STS [R2+0x14], R23 ;  /* 0x0000141702008388 */ /* 0x0003e40000000800 */
.L_x_3:
[----:B------:R-:W-:Y:S05]  /*1150*/  WARPSYNC.ALL ;  /* 0x0000000000007948 */ /* 0x000fea0003800000 */
[----:B------:R-:W0:Y:S08]  /*1160*/  S2UR UR6, SR_CgaCtaId ;  /* 0x00000000000679c3 */ /* 0x000e300000008800 */
[----:B------:R-:W-:Y:S01]  /*1170*/  BAR.SYNC.DEFER_BLOCKING 0x0 ;  /* 0x0000000000007b1d */ /* 0x000fe20000010000 */
[----:B------:R-:W-:-:S05]  /*1180*/  ISETP.NE.AND P0, PT, R10, RZ, PT ;  /* 0x000000ff0a00720c */ /* 0x000fca0003f05270 */
[----:B------:R-:W-:Y:S02]  /*1190*/  UMOV UR5, 0x400 ;  /* 0x0000040000057882 */ /* 0x000fe40000000000 */
[----:B0-----:R-:W-:-:S09]  /*11a0*/  ULEA UR5, UR6, UR5, 0x18 ;  /* 0x0000000506057291 */ /* 0x001fd2000f8ec0ff */
[----:B-1----:R-:W0:Y:S01]  /*11b0*/  LDS R0, [UR5+0x14] ;  /* 0x00001405ff007984 */ /* 0x002e220008000800 */
[----:B------:R-:W-:Y:S05]  /*11c0*/  @!P0 EXIT ;  /* 0x000000000000894d */ /* 0x000fea0003800000 */
[----:B------:R-:W1:Y:S01]  /*11d0*/  LDCU.U8 UR4, c[0x0][0x3b8] ;  /* 0x00007700ff0477ac */ /* 0x000e620008000000 */
[----:B------:R-:W-:Y:S01]  /*11e0*/  CS2R R2, SRZ ;  /* 0x0000000000027805 */ /* 0x000fe2000001ff00 */
[----:B-1----:R-:W-:-:S09]  /*11f0*/  UISETP.NE.AND UP0, UPT, UR4, URZ, UPT ;  /* 0x000000ff0400728c */ /* 0x002fd2000bf05270 */
[----:B------:R-:W-:Y:S05]  /*1200*/  BRA.U UP0, `(.L_x_22) ;  /* 0x0000000100087547 */ /* 0x000fea000b800000 */
[----:B------:R-:W1:Y:S02]  /*1210*/  LDC.64 R2, c[0x0][0x3d0] ;  /* 0x0000f400ff027b82 */ /* 0x000e640000000a00 */
[----:B-1----:R-:W5:Y:S02]  /*1220*/  LDG.E.64 R2, desc[UR8][R2.64] ;  /* 0x0000000802027981 */ /* 0x002f64000c1e1b00 */
.L_x_22:
[----:B------:R-:W1:Y:S01]  /*1230*/  S2R R4, SR_TID.X ;  /* 0x0000000000047919 */ /* 0x000e620000002100 */
[----:B------:R-:W2:Y:S01]  /*1240*/  LDCU.64 UR4, c[0x0][0x390] ;  /* 0x00007200ff0477ac */ /* 0x000ea20008000a00 */
[----:B-1----:R-:W-:-:S04]  /*1250*/  ISETP.NE.AND P0, PT, R4, RZ, PT ;  /* 0x000000ff0400720c */ /* 0x002fc80003f05270 */
[----:B0-----:R-:W-:-:S05]  /*1260*/  SEL R0, R0, RZ, P0 ;  /* 0x000000ff00007207 */ /* 0x001fca0000000000 */
[----:B------:R-:W-:-:S05]  /*1270*/  IMAD.IADD R5, R0, 0x1, R5 ;  /* 0x0000000100057824 */ /* 0x000fca00078e0205 */
[----:B-----5:R-:W-:-:S04]  /*1280*/  IADD3 R0, P0, PT, R5, R2, RZ ;  /* 0x0000000205007210 */ /* 0x020fc80007f1e0ff */
[----:B------:R-:W-:Y:S02]  /*1290*/  LEA.HI.X.SX32 R3, R5, R3, 0x1, P0 ;  /* 0x0000000305037211 */ /* 0x000fe400000f0eff */
[----:B--2---:R-:W-:-:S04]  /*12a0*/  LEA R2, P0, R0, UR4, 0x5 ;  /* 0x0000000400027c11 */ /* 0x004fc8000f8028ff */
[----:B------:R-:W-:-:S05]  /*12b0*/  LEA.HI.X R3, R0, UR5, R3, 0x5, P0 ;  /* 0x0000000500037c11 */ /* 0x000fca00080f2c03 */
[----:B------:R-:W-:Y:S01]  /*12c0*/  STG.E.ENL2.256 desc[UR8][R2.64], R12, R8 ;  /* 0xf800000c0208797f */ /* 0x000fe2000f121808 */
[----:B------:R-:W-:Y:S05]  /*12d0*/  EXIT ;  /* 0x000000000000794d */ /* 0x000fea0003800000 */
.L_x_0:
[----:B------:R-:W0:Y:S01]  /*12e0*/  LDCU UR4, c[0x0][0x3ac] ;  /* 0x00007580ff0477ac */ /* 0x000e220008000800 */
[----:B------:R-:W-:Y:S01]  /*12f0*/  ISETP.NE.AND P0, PT, R6, RZ, PT ;  /* 0x000000ff0600720c */ /* 0x000fe20003f05270 */
[----:B------:R-:W-:Y:S01]  /*1300*/  BSSY.RECONVERGENT B0, `(.L_x_23) ;  /* 0x000012c000007945 */ /* 0x000fe20003800200 */
[----:B0-----:R-:W-:-:S11]  /*1310*/  IADD3 R17, PT, PT, -R5, UR4, RZ ;  /* 0x0000000405117c10 */ /* 0x001fd6000fffe1ff */
[----:B------:R-:W-:Y:S05]  /*1320*/  @P0 BRA `(.L_x_24) ;  /* 0x0000000400100947 */ /* 0x000fea0003800000 */
[----:B------:R-:W0:Y:S02]  /*1330*/  S2R R2, SR_TID.X ;  /* 0x0000000000027919 */ /* 0x000e240000002100 */
[----:B0-----:R-:W-:-:S13]  /*1340*/  ISETP.GE.AND P1, PT, R2, R17, PT ;  /* 0x000000110200720c */ /* 0x001fda0003f26270 */
[----:B------:R-:W0:Y:S08]  /*1350*/  @!P1 LDC.U8 R0, c[0x0][0x3b8] ;  /* 0x0000ee00ff009b82 */ /* 0x000e300000000000 */
[----:B------:R-:W1:Y:S08]  /*1360*/  @!P1 LDC.64 R14, c[0x0][0x3c8] ;  /* 0x0000f200ff0e9b82 */ /* 0x000e700000000a00 */
[----:B------:R-:W2:Y:S01]  /*1370*/  @!P1 LDC.64 R12, c[0x0][0x380] ;  /* 0x0000e000ff0c9b82 */ /* 0x000ea20000000a00 */
[----:B0-----:R-:W-:Y:S01]  /*1380*/  @!P1 ISETP.NE.AND P0, PT, R0, RZ, PT ;  /* 0x000000ff0000920c */ /* 0x001fe20003f05270 */
[----:B------:R-:W-:-:S03]  /*1390*/  @!P1 IMAD.IADD R0, R5, 0x1, R2 ;  /* 0x0000000105009824 */ /* 0x000fc600078e0202 */
[----:B-1----:R-:W-:Y:S02]  /*13a0*/  @!P1 SEL R3, R14, RZ, !P0 ;  /* 0x000000ff0e039207 */ /* 0x002fe40004000000 */
[----:B------:R-:W-:Y:S02]  /*13b0*/  @!P1 SEL R15, R15, RZ, !P0 ;  /* 0x000000ff0f0f9207 */ /* 0x000fe40004000000 */
[----:B------:R-:W-:-:S05]  /*13c0*/  @!P1 IADD3 R0, P0, PT, R0, R3, RZ ;  /* 0x0000000300009210 */ /* 0x000fca0007f1e0ff */
[----:B------:R-:W-:Y:S01]  /*13d0*/  @!P1 IMAD.X R15, RZ, RZ, R15, P0 ;  /* 0x000000ffff0f9224 */ /* 0x000fe200000e060f */
[----:B--2---:R-:W-:-:S04]  /*13e0*/  @!P1 LEA R12, P0, R0, R12, 0x5 ;  /* 0x0000000c000c9211 */ /* 0x004fc800078028ff */
[----:B------:R-:W-:-:S05]  /*13f0*/  @!P1 LEA.HI.X R13, R0, R13, R15, 0x5, P0 ;  /* 0x0000000d000d9211 */ /* 0x000fca00000f2c0f */
[----:B------:R-:W2:Y:S01]  /*1400*/  @!P1 LDG.E.ENL2.256 R8, R4, desc[UR8][R12.64] ;  /* 0xfe0000080c04997e */ /* 0x000ea20008121908 */
[----:B------:R-:W-:Y:S01]  /*1410*/  IMAD.MOV.U32 R0, RZ, RZ, 0x1 ;  /* 0x00000001ff007424 */ /* 0x000fe200078e00ff */
[----:B------:R-:W0:Y:S01]  /*1420*/  S2UR UR5, SR_CgaCtaId ;  /* 0x00000000000579c3 */ /* 0x000e220000008800 */
[----:B------:R-:W-:Y:S01]  /*1430*/  UMOV UR4, 0x400 ;  /* 0x0000040000047882 */ /* 0x000fe20000000000 */
[----:B------:R-:W1:Y:S01]  /*1440*/  S2R R18, SR_LANEID ;  /* 0x0000000000127919 */ /* 0x000e620000000000 */
[----:B0-----:R-:W-:-:S05]  /*1450*/  ULEA UR4, UR5, UR4, 0x18 ;  /* 0x0000000405047291 */ /* 0x001fca000f8ec0ff */
[----:B------:R-:W-:Y:S01]  /*1460*/  BAR.SYNC.DEFER_BLOCKING 0x0 ;  /* 0x0000000000007b1d */ /* 0x000fe20000010000 */
[----:B-1----:R-:W-:Y:S02]  /*1470*/  ISETP.NE.AND P2, PT, R18, RZ, PT ;  /* 0x000000ff1200720c */ /* 0x002fe40003f45270 */
[----:B--2---:R-:W-:-:S04]  /*1480*/  @!P1 ISETP.NE.AND P0, PT, R10, RZ, PT ;  /* 0x000000ff0a00920c */ /* 0x004fc80003f05270 */
[----:B------:R-:W-:Y:S02]  /*1490*/  @!P1 SEL R0, RZ, 0x1, !P0 ;  /* 0x00000001ff009807 */ /* 0x000fe40004000000 */
[----:B------:R-:W-:-:S06]  /*14a0*/  ISETP.NE.AND P1, PT, R18, 0x1f, PT ;  /* 0x0000001f1200780c */ /* 0x000fcc0003f25270 */
[----:B------:R-:W0:Y:S02]  /*14b0*/  SHFL.UP P0, R3, R0, 0x1, RZ ;  /* 0x0420000000037989 */ /* 0x000e2400000000ff */
[----:B0-----:R-:W-:-:S05]  /*14c0*/  @P0 IMAD.IADD R3, R3, 0x1, R0 ;  /* 0x0000000103030824 */ /* 0x001fca00078e0200 */
[----:B------:R-:W0:Y:S02]  /*14d0*/  SHFL.UP P0, R14, R3, 0x2, RZ ;  /* 0x04400000030e7989 */ /* 0x000e2400000000ff */
[----:B0-----:R-:W-:Y:S01]  /*14e0*/  @P0 IMAD.IADD R14, R3, 0x1, R14 ;  /* 0x00000001030e0824 */ /* 0x001fe200078e020e */
[----:B------:R-:W-:-:S04]  /*14f0*/  SHF.R.U32.HI R3, RZ, 0x5, R2 ;  /* 0x00000005ff037819 */ /* 0x000fc80000011602 */
[----:B------:R-:W0:Y:S01]  /*1500*/  SHFL.UP P0, R15, R14, 0x4, RZ ;  /* 0x048000000e0f7989 */ /* 0x000e2200000000ff */
[----:B------:R-:W-:Y:S01]  /*1510*/  @!P1 LEA R20, R3, UR4, 0x2 ;  /* 0x0000000403149c11 */ /* 0x000fe2000f8e10ff */
[----:B0-----:R-:W-:-:S05]  /*1520*/  @P0 IMAD.IADD R15, R14, 0x1, R15 ;  /* 0x000000010e0f0824 */ /* 0x001fca00078e020f */
[----:B------:R-:W0:Y:S02]  /*1530*/  SHFL.UP P0, R16, R15, 0x8, RZ ;  /* 0x050000000f107989 */ /* 0x000e2400000000ff */
[----:B0-----:R-:W-:-:S05]  /*1540*/  @P0 IMAD.IADD R16, R15, 0x1, R16 ;  /* 0x000000010f100824 */ /* 0x001fca00078e0210 */
[----:B------:R-:W0:Y:S02]  /*1550*/  SHFL.UP P0, R19, R16, 0x10, RZ ;  /* 0x0600000010137989 */ /* 0x000e2400000000ff */
[----:B0-----:R-:W-:Y:S01]  /*1560*/  @P0 IMAD.IADD R19, R16, 0x1, R19 ;  /* 0x0000000110130824 */ /* 0x001fe200078e0213 */
[----:B------:R-:W-:-:S04]  /*1570*/  ISETP.NE.AND P0, PT, R3, 0x2, PT ;  /* 0x000000020300780c */ /* 0x000fc80003f05270 */
[----:B------:R-:W-:Y:S01]  /*1580*/  @!P1 STS [R20], R19 ;  /* 0x0000001314009388 */ /* 0x000fe20000000800 */
[----:B------:R-:W-:Y:S01]  /*1590*/  BAR.SYNC.DEFER_BLOCKING 0x0 ;  /* 0x0000000000007b1d */ /* 0x000fe20000010000 */
[----:B------:R-:W-:-:S05]  /*15a0*/  ISETP.NE.AND P1, PT, R3, 0x3, PT ;  /* 0x000000030300780c */ /* 0x000fca0003f25270 */
[----:B------:R-:W0:Y:S02]  /*15b0*/  LDS.128 R12, [UR4] ;  /* 0x00000004ff0c7984 */ /* 0x000e240008000c00 */
[----:B0-----:R-:W-:-:S04]  /*15c0*/  IMAD.IADD R13, R12, 0x1, R13 ;  /* 0x000000010c0d7824 */ /* 0x001fc800078e020d */
[----:B------:R-:W-:Y:S01]  /*15d0*/  IMAD.IADD R14, R14, 0x1, R13 ;  /* 0x000000010e0e7824 */ /* 0x000fe200078e020d */
[----:B------:R-:W-:Y:S02]  /*15e0*/  SEL R12, R13, R12, !P0 ;  /* 0x0000000c0d0c7207 */ /* 0x000fe40004000000 */
[----:B------:R-:W-:Y:S01]  /*15f0*/  ISETP.GE.U32.AND P0, PT, R2, 0x20, PT ;  /* 0x000000200200780c */ /* 0x000fe20003f06070 */
[----:B------:R-:W-:Y:S01]  /*1600*/  IMAD.IADD R2, R19, 0x1, -R0 ;  /* 0x0000000113027824 */ /* 0x000fe200078e0a00 */
[C---:B------:R-:W-:Y:S02]  /*1610*/  SEL R12, R14.reuse, R12, !P1 ;  /* 0x0000000c0e0c7207 */ /* 0x040fe40004800000 */
[----:B------:R-:W-:Y:S02]  /*1620*/  IADD3 R15, PT, PT, R14, R17, R15 ;  /* 0x000000110e0f7210 */ /* 0x000fe40007ffe00f */
[----:B------:R-:W-:Y:S02]  /*1630*/  SEL R3, R2, RZ, P2 ;  /* 0x000000ff02037207 */ /* 0x000fe40001000000 */
[----:B------:R-:W-:Y:S01]  /*1640*/  SEL R12, R12, RZ, P0 ;  /* 0x000000ff0c0c7207 */ /* 0x000fe20000000000 */
[----:B------:R-:W-:-:S04]  /*1650*/  VIADD R17, R15, 0xffffff80 ;  /* 0xffffff800f117836 */ /* 0x000fc80000000000 */
[----:B------:R-:W-:-:S05]  /*1660*/  IMAD.IADD R13, R12, 0x1, R3 ;  /* 0x000000010c0d7824 */ /* 0x000fca00078e0203 */
[----:B------:R-:W-:-:S04]  /*1670*/  ISETP.GE.AND P0, PT, R13, R17, PT ;  /* 0x000000110d00720c */ /* 0x000fc80003f06270 */
[----:B------:R-:W-:-:S13]  /*1680*/  ISETP.EQ.OR P0, PT, R0, RZ, P0 ;  /* 0x000000ff0000720c */ /* 0x000fda0000702670 */
[----:B------:R-:W-:Y:S05]  /*1690*/  @P0 BRA `(.L_x_25) ;  /* 0x0000000c00c80947 */ /* 0x000fea0003800000 */
[----:B------:R-:W0:Y:S01]  /*16a0*/  LDCU.U8 UR4, c[0x0][0x3b8] ;  /* 0x00007700ff0477ac */ /* 0x000e220008000000 */
[----:B------:R-:W-:Y:S01]  /*16b0*/  CS2R R2, SRZ ;  /* 0x0000000000027805 */ /* 0x000fe2000001ff00 */
[----:B------:R-:W1:Y:S01]  /*16c0*/  LDCU.64 UR6, c[0x0][0x390] ;  /* 0x00007200ff0677ac */ /* 0x000e620008000a00 */
[----:B0-----:R-:W-:-:S09]  /*16d0*/  UISETP.NE.AND UP0, UPT, UR4, URZ, UPT ;  /* 0x000000ff0400728c */ /* 0x001fd2000bf05270 */
[----:B-1----:R-:W-:Y:S05]  /*16e0*/  BRA.U UP0, `(.L_x_26) ;  /* 0x0000000100087547 */ /* 0x002fea000b800000 */
[----:B------:R-:W0:Y:S02]  /*16f0*/  LDC.64 R2, c[0x0][0x3d0] ;  /* 0x0000f400ff027b82 */ /* 0x000e240000000a00 */
[----:B0-----:R-:W5:Y:S02]  /*1700*/  LDG.E.64 R2, desc[UR8][R2.64] ;  /* 0x0000000802027981 */ /* 0x001f64000c1e1b00 */
.L_x_26:
[----:B-----5:R-:W-:-:S04]  /*1710*/  IADD3 R0, P0, PT, R13, R2, RZ ;  /* 0x000000020d007210 */ /* 0x020fc80007f1e0ff */
[----:B------:R-:W-:Y:S02]  /*1720*/  LEA.HI.X.SX32 R3, R13, R3, 0x1, P0 ;  /* 0x000000030d037211 */ /* 0x000fe400000f0eff */
[----:B------:R-:W-:-:S04]  /*1730*/  LEA R2, P0, R0, UR6, 0x5 ;  /* 0x0000000600027c11 */ /* 0x000fc8000f8028ff */
[----:B------:R-:W-:-:S05]  /*1740*/  LEA.HI.X R3, R0, UR7, R3, 0x5, P0 ;  /* 0x0000000700037c11 */ /* 0x000fca00080f2c03 */
[----:B------:R0:W-:Y:S01]  /*1750*/  STG.E.ENL2.256 desc[UR8][R2.64], R4, R8 ;  /* 0xf80000040208797f */ /* 0x0001e2000f121808 */
[----:B------:R-:W-:Y:S05]  /*1760*/  BRA `(.L_x_25) ;  /* 0x0000000c00947947 */ /* 0x000fea0003800000 */
.L_x_24:
[----:B------:R-:W0:Y:S02]  /*1770*/  S2R R26, SR_TID.X ;  /* 0x00000000001a7919 */ /* 0x000e240000002100 */
[----:B0-----:R-:W-:-:S13]  /*1780*/  ISETP.GE.AND P1, PT, R26, R17, PT ;  /* 0x000000111a00720c */ /* 0x001fda0003f26270 */
[----:B------:R-:W0:Y:S08]  /*1790*/  @!P1 LDC.U8 R0, c[0x0][0x3b8] ;  /* 0x0000ee00ff009b82 */ /* 0x000e300000000000 */
[----:B------:R-:W1:Y:S08]  /*17a0*/  @!P1 LDC.64 R18, c[0x0][0x3c8] ;  /* 0x0000f200ff129b82 */ /* 0x000e700000000a00 */
[----:B------:R-:W2:Y:S01]  /*17b0*/  @!P1 LDC.64 R2, c[0x0][0x380] ;  /* 0x0000e000ff029b82 */ /* 0x000ea20000000a00 */
[----:B0-----:R-:W-:-:S04]  /*17c0*/  @!P1 ISETP.NE.AND P0, PT, R0, RZ, PT ;  /* 0x000000ff0000920c */ /* 0x001fc80003f05270 */
[----:B-1----:R-:W-:Y:S02]  /*17d0*/  @!P1 SEL R18, R18, RZ, !P0 ;  /* 0x000000ff12129207 */ /* 0x002fe40004000000 */
[----:B------:R-:W-:Y:S02]  /*17e0*/  @!P1 SEL R0, R19, RZ, !P0 ;  /* 0x000000ff13009207 */ /* 0x000fe40004000000 */
[----:B------:R-:W-:Y:S02]  /*17f0*/  @!P1 IADD3 R18, P0, P2, R18, R5, R26 ;  /* 0x0000000512129210 */ /* 0x000fe40007a1e01a */
[----:B------:R-:W-:-:S04]  /*1800*/  @!P1 SHF.R.S32.HI R5, RZ, 0x1f, R5 ;  /* 0x0000001fff059819 */ /* 0x000fc80000011405 */
[----:B------:R-:W-:Y:S02]  /*1810*/  @!P1 IADD3.X R0, PT, PT, R0, R5, RZ, P0, P2 ;  /* 0x0000000500009210 */ /* 0x000fe400007e44ff */
[----:B--2---:R-:W-:-:S04]  /*1820*/  @!P1 LEA R2, P0, R18, R2, 0x5 ;  /* 0x0000000212029211 */ /* 0x004fc800078028ff */
[----:B------:R-:W-:-:S05]  /*1830*/  @!P1 LEA.HI.X R3, R18, R3, R0, 0x5, P0 ;  /* 0x0000000312039211 */ /* 0x000fca00000f2c00 */
[----:B------:R0:W2:Y:S01]  /*1840*/  @!P1 LDG.E.ENL2.256 R12, R8, desc[UR8][R2.64] ;  /* 0xfe0000080208997e */ /* 0x0000a2000812190c */
[----:B------:R-:W-:Y:S01]  /*1850*/  IMAD.MOV.U32 R16, RZ, RZ, 0x1 ;  /* 0x00000001ff107424 */ /* 0x000fe200078e00ff */
[----:B------:R-:W1:Y:S01]  /*1860*/  S2UR UR5, SR_CgaCtaId ;  /* 0x00000000000579c3 */ /* 0x000e620000008800 */
[----:B------:R-:W-:Y:S01]  /*1870*/  UMOV UR4, 0x400 ;  /* 0x0000040000047882 */ /* 0x000fe20000000000 */
[----:B------:R-:W3:Y:S01]  /*1880*/  S2R R24, SR_LANEID ;  /* 0x0000000000187919 */ /* 0x000ee20000000000 */
[----:B0-----:R-:W-:Y:S01]  /*1890*/  SHF.R.U32.HI R2, RZ, 0x5, R26 ;  /* 0x00000005ff027819 */ /* 0x001fe2000001161a */
[----:B-1----:R-:W-:-:S04]  /*18a0*/  ULEA UR4, UR5, UR4, 0x18 ;  /* 0x0000000405047291 */ /* 0x002fc8000f8ec0ff */
[----:B------:R-:W-:Y:S01]  /*18b0*/  BAR.SYNC.DEFER_BLOCKING 0x0 ;  /* 0x0000000000007b1d */ /* 0x000fe20000010000 */
[----:B---3--:R-:W-:Y:S02]  /*18c0*/  ISETP.NE.AND P2, PT, R24, RZ, PT ;  /* 0x000000ff1800720c */ /* 0x008fe40003f45270 */
[----:B--2---:R-:W-:-:S04]  /*18d0*/  @!P1 ISETP.NE.AND P0, PT, R14, RZ, PT ;  /* 0x000000ff0e00920c */ /* 0x004fc80003f05270 */
[----:B------:R-:W-:Y:S02]  /*18e0*/  @!P1 SEL R16, RZ, 0x1, !P0 ;  /* 0x00000001ff109807 */ /* 0x000fe40004000000 */
[----:B------:R-:W-:-:S06]  /*18f0*/  ISETP.NE.AND P1, PT, R24, 0x1f, PT ;  /* 0x0000001f1800780c */ /* 0x000fcc0003f25270 */
[----:B------:R-:W0:Y:S02]  /*1900*/  SHFL.UP P0, R5, R16, 0x1, RZ ;  /* 0x0420000010057989 */ /* 0x000e2400000000ff */
[----:B0-----:R-:W-:-:S05]  /*1910*/  @P0 IMAD.IADD R5, R5, 0x1, R16 ;  /* 0x0000000105050824 */ /* 0x001fca00078e0210 */
[----:B------:R-:W0:Y:S02]  /*1920*/  SHFL.UP P0, R0, R5, 0x2, RZ ;  /* 0x0440000005007989 */ /* 0x000e2400000000ff */
[----:B0-----:R-:W-:-:S05]  /*1930*/  @P0 IMAD.IADD R0, R5, 0x1, R0 ;  /* 0x0000000105000824 */ /* 0x001fca00078e0200 */
        /* <DEDUP_REMOVED lines=37> */
.L_x_28:
[----:B------:R-:W-:Y:S05]  /*1b90*/  NANOSLEEP 0x1c2 ;  /* 0x000001c20000795d */ /* 0x000fea0003800000 */
[----:B------:R-:W-:Y:S01]  /*1ba0*/  NOP ;  /* 0x0000000000007918 */ /* 0x000fe20000000000 */
.L_x_29:
[----:B------:R-:W-:-:S05]  /*1bb0*/  IMAD.WIDE R4, R6, 0x8, R4 ;  /* 0x0000000806047825 */ /* 0x000fca00078e0204 */
[----:B------:R-:W2:Y:S01]  /*1bc0*/  LD.E.64.STRONG.GPU R18, desc[UR8][R4.64+0x100] ;  /* 0x0001000804127980 */ /* 0x000ea2000c10fb00 */
[----:B------:R-:W-:Y:S01]  /*1bd0*/  UMOV UR5, 0xffffffff ;  /* 0xffffffff00057882 */ /* 0x000fe20000000000 */
[----:B--2---:R-:W-:Y:S02]  /*1be0*/  ISETP.NE.AND P0, PT, R18, 0x63, PT ;  /* 0x000000631200780c */ /* 0x004fe40003f05270 */
[----:B------:R-:W-:Y:S11]  /*1bf0*/  BRA.DIV UR5, `(.L_x_30) ;  /* 0x0000001605507947 */ /* 0x000ff6000b800000 */
[----:B------:R-:W-:-:S13]  /*1c00*/  VOTE.ANY P0, !P0 ;  /* 0x0000000000ff7806 */ /* 0x000fda0004000100 */
.L_x_82:
[----:B------:R-:W-:Y:S05]  /*1c10*/  @!P0 BRA `(.L_x_31) ;  /* 0x0000000000308947 */ /* 0x000fea0003800000 */
.L_x_35:
[----:B------:R-:W-:Y:S05]  /*1c20*/  YIELD ;  /* 0x0000000000007946 */ /* 0x000fea0003800000 */
[----:B------:R-:W-:Y:S05]  /*1c30*/  @P1 BRA `(.L_x_32) ;  /* 0x0000000000081947 */ /* 0x000fea0003800000 */
[----:B------:R0:W-:Y:S06]  /*1c40*/  MEMBAR.SC.CTA ;  /* 0x0000000000007992 */ /* 0x0001ec0000000000 */
[----:B0-----:R-:W-:Y:S05]  /*1c50*/  BRA `(.L_x_33) ;  /* 0x0000000000087947 */ /* 0x001fea0003800000 */
.L_x_32:
[----:B------:R-:W-:Y:S05]  /*1c60*/  NANOSLEEP 0x15e ;  /* 0x0000015e0000795d */ /* 0x000fea0003800000 */
[----:B------:R-:W-:Y:S01]  /*1c70*/  NOP ;  /* 0x0000000000007918 */ /* 0x000fe20000000000 */
.L_x_33:
[----:B------:R-:W2:Y:S01]  /*1c80*/  LD.E.64.STRONG.GPU R18, desc[UR8][R4.64+0x100] ;  /* 0x0001000804127980 */ /* 0x000ea2000c10fb00 */
[----:B------:R-:W-:Y:S01]  /*1c90*/  UMOV UR5, 0xffffffff ;  /* 0xffffffff00057882 */ /* 0x000fe20000000000 */
[----:B--2---:R-:W-:Y:S02]  /*1ca0*/  ISETP.NE.AND P0, PT, R18, 0x63, PT ;  /* 0x000000631200780c */ /* 0x004fe40003f05270 */
[----:B------:R-:W-:Y:S11]  /*1cb0*/  BRA.DIV UR5, `(.L_x_34) ;  /* 0x0000001605407947 */ /* 0x000ff6000b800000 */
[----:B------:R-:W-:-:S13]  /*1cc0*/  VOTE.ANY P0, !P0 ;  /* 0x0000000000ff7806 */ /* 0x000fda0004000100 */
.L_x_85:
[----:B------:R-:W-:Y:S05]  /*1cd0*/  @P0 BRA `(.L_x_35) ;  /* 0xfffffffc00d00947 */ /* 0x000fea000383ffff */
.L_x_31:
[----:B------:R-:W-:Y:S01]  /*1ce0*/  UMOV UR5, 0xffffffff ;  /* 0xffffffff00057882 */ /* 0x000fe20000000000 */
[----:B------:R-:W-:Y:S02]  /*1cf0*/  ISETP.NE.AND P0, PT, R18, 0x65, PT ;  /* 0x000000651200780c */ /* 0x000fe40003f05270 */
[----:B------:R-:W-:Y:S11]  /*1d00*/  BRA.DIV UR5, `(.L_x_36) ;  /* 0x00000016054c7947 */ /* 0x000ff6000b800000 */
[----:B------:R-:W0:Y:S01]  /*1d10*/  S2R R0, SR_GEMASK ;  /* 0x0000000000007919 */ /* 0x000e220000003c00 */
[----:B------:R-:W-:Y:S01]  /*1d20*/  VOTE.ANY R3, PT, !P0 ;  /* 0x0000000000037806 */ /* 0x000fe200040e0100 */
[----:B------:R-:W1:Y:S03]  /*1d30*/  S2R R4, SR_LANEID ;  /* 0x0000000000047919 */ /* 0x000e660000000000 */
[----:B0-----:R-:W-:Y:S01]  /*1d40*/  LOP3.LUT R3, R3, 0x80000000, R0, 0xec, !PT ;  /* 0x8000000003037812 */ /* 0x001fe200078eec00 */
[----:B-1----:R-:W-:-:S04]  /*1d50*/  VIADD R20, R4, 0x2 ;  /* 0x0000000204147836 */ /* 0x002fc80000000000 */
[----:B------:R-:W-:Y:S02]  /*1d60*/  VIADD R0, R3, 0xffffffff ;  /* 0xffffffff03007836 */ /* 0x000fe40000000000 */
[----:B------:R-:W-:-:S03]  /*1d70*/  VIADD R22, R4, 0x10 ;  /* 0x0000001004167836 */ /* 0x000fc60000000000 */
[----:B------:R-:W-:Y:S01]  /*1d80*/  LOP3.LUT R0, R3, R0, RZ, 0xc, !PT ;  /* 0x0000000003007212 */ /* 0x000fe200078e0cff */
[----:B------:R-:W-:-:S05]  /*1d90*/  VIADD R3, R4, 0x4 ;  /* 0x0000000404037836 */ /* 0x000fca0000000000 */
        /* <DEDUP_REMOVED lines=9> */
[----:B------:R-:W-:Y:S01]  /*1e30*/  ISETP.GT.AND P0, PT, R3, R0, PT ;  /* 0x000000000300720c */ /* 0x000fe20003f04270 */
[----:B------:R-:W-:Y:S02]  /*1e40*/  VIADD R3, R4, 0x8 ;  /* 0x0000000804037836 */ /* 0x000fe40000000000 */
        /* <DEDUP_REMOVED lines=16> */
.L_x_94:
[----:B------:R-:W-:Y:S05]  /*1f50*/  @!P0 BRA `(.L_x_37) ;  /* 0x0000000000ec8947 */ /* 0x000fea0003800000 */
.L_x_45:
        /* <DEDUP_REMOVED lines=9> */
.L_x_97:
[----:B------:R-:W-:Y:S05]  /*1ff0*/  @!P0 BRA `(.L_x_39) ;  /* 0x0000000000348947 */ /* 0x000fea0003800000 */
[----:B------:R-:W-:-:S13]  /*2000*/  ISETP.GT.U32.AND P1, PT, R7, 0x1f3, PT ;  /* 0x000001f30700780c */ /* 0x000fda0003f24070 */
.L_x_43:
[----:B------:R-:W-:Y:S05]  /*2010*/  YIELD ;  /* 0x0000000000007946 */ /* 0x000fea0003800000 */
[----:B------:R-:W-:Y:S05]  /*2020*/  @P1 BRA `(.L_x_40) ;  /* 0x0000000000081947 */ /* 0x000fea0003800000 */
[----:B------:R0:W-:Y:S06]  /*2030*/  MEMBAR.SC.CTA ;  /* 0x0000000000007992 */ /* 0x0001ec0000000000 */
[----:B0-----:R-:W-:Y:S05]  /*2040*/  BRA `(.L_x_41) ;  /* 0x0000000000087947 */ /* 0x001fea0003800000 */
.L_x_40:
[----:B------:R-:W-:Y:S05]  /*2050*/  NANOSLEEP 0x15e ;  /* 0x0000015e0000795d */ /* 0x000fea0003800000 */
[----:B------:R-:W-:Y:S01]  /*2060*/  NOP ;  /* 0x0000000000007918 */ /* 0x000fe20000000000 */
.L_x_41:
[----:B------:R-:W2:Y:S01]  /*2070*/  LD.E.64.STRONG.GPU R18, desc[UR8][R4.64+-0x100] ;  /* 0xffff000804127980 */ /* 0x000ea2000c10fb00 */
[----:B------:R-:W-:Y:S01]  /*2080*/  UMOV UR5, 0xffffffff ;  /* 0xffffffff00057882 */ /* 0x000fe20000000000 */
[----:B--2---:R-:W-:Y:S02]  /*2090*/  ISETP.NE.AND P0, PT, R18, 0x63, PT ;  /* 0x000000631200780c */ /* 0x004fe40003f05270 */
[----:B------:R-:W-:Y:S11]  /*20a0*/  BRA.DIV UR5, `(.L_x_42) ;  /* 0x00000016058c7947 */ /* 0x000ff6000b800000 */
[----:B------:R-:W-:-:S13]  /*20b0*/  VOTE.ANY P0, !P0 ;  /* 0x0000000000ff7806 */ /* 0x000fda0004000100 */
.L_x_100:
[----:B------:R-:W-:Y:S05]  /*20c0*/  @P0 BRA `(.L_x_43) ;  /* 0xfffffffc00d00947 */ /* 0x000fea000383ffff */
.L_x_39:
[----:B------:R-:W-:Y:S01]  /*20d0*/  UMOV UR5, 0xffffffff ;  /* 0xffffffff00057882 */ /* 0x000fe20000000000 */
[----:B------:R-:W-:Y:S02]  /*20e0*/  ISETP.NE.AND P0, PT, R18, 0x65, PT ;  /* 0x000000651200780c */ /* 0x000fe40003f05270 */
[----:B------:R-:W-:Y:S11]  /*20f0*/  BRA.DIV UR5, `(.L_x_44) ;  /* 0x0000001605987947 */ /* 0x000ff6000b800000 */
[----:B------:R-:W0:Y:S01]  /*2100*/  S2R R0, SR_GEMASK ;  /* 0x0000000000007919 */ /* 0x000e220000003c00 */
[----:B------:R-:W-:Y:S01]  /*2110*/  VOTE.ANY R3, PT, !P0 ;  /* 0x0000000000037806 */ /* 0x000fe200040e0100 */
[----:B------:R-:W-:Y:S01]  /*2120*/  VIADD R6, R6, 0xffffffe0 ;  /* 0xffffffe006067836 */ /* 0x000fe20000000000 */
[----:B------:R-:W1:Y:S02]  /*2130*/  S2R R4, SR_LANEID ;  /* 0x0000000000047919 */ /* 0x000e640000000000 */
[----:B0-----:R-:W-:-:S05]  /*2140*/  LOP3.LUT R3, R3, 0x80000000, R0, 0xec, !PT ;  /* 0x8000000003037812 */ /* 0x001fca00078eec00 */
[----:B------:R-:W-:-:S05]  /*2150*/  VIADD R0, R3, 0xffffffff ;  /* 0xffffffff03007836 */ /* 0x000fca0000000000 */
[----:B------:R-:W-:Y:S01]  /*2160*/  LOP3.LUT R0, R3, R0, RZ, 0xc, !PT ;  /* 0x0000000003007212 */ /* 0x000fe200078e0cff */
[----:B-1----:R-:W-:-:S05]  /*2170*/  VIADD R3, R4, 0x4 ;  /* 0x0000000404037836 */ /* 0x002fca0000000000 */
        /* <DEDUP_REMOVED lines=24> */
.L_x_109:
[----:B------:R-:W-:Y:S05]  /*2300*/  @P0 BRA `(.L_x_45) ;  /* 0xfffffffc00140947 */ /* 0x000fea000383ffff */
.L_x_37:
[----:B------:R-:W0:Y:S01]  /*2310*/  S2R R0, SR_LANEID ;  /* 0x0000000000007919 */ /* 0x000e220000000000 */
[----:B------:R-:W-:Y:S01]  /*2320*/  ISETP.NE.AND P0, PT, R26, RZ, PT ;  /* 0x000000ff1a00720c */ /* 0x000fe20003f05270 */
[----:B------:R-:W-:-:S12]  /*2330*/  IMAD.MOV.U32 R20, RZ, RZ, R27 ;  /* 0x000000ffff147224 */ /* 0x000fd800078e001b */
[----:B------:R-:W1:Y:S01]  /*2340*/  @!P0 S2R R3, SR_CgaCtaId ;  /* 0x0000000000038919 */ /* 0x000e620000008800 */
[----:B------:R-:W-:Y:S02]  /*2350*/  @!P0 IMAD.IADD R25, R25, 0x1, R23 ;  /* 0x0000000119198824 */ /* 0x000fe400078e0217 */
[----:B------:R-:W-:-:S05]  /*2360*/  @!P0 IMAD.MOV.U32 R24, RZ, RZ, 0x65 ;  /* 0x00000065ff188424 */ /* 0x000fca00078e00ff */
[----:B------:R2:W-:Y:S01]  /*2370*/  @!P0 ST.E.64.STRONG.GPU desc[UR8][R28.64+0x100], R24 ;  /* 0x000100181c008985 */ /* 0x0005e2000c10fb08 */
[----:B0-----:R-:W-:Y:S02]  /*2380*/  ISETP.NE.AND P1, PT, R0, RZ, PT ;  /* 0x000000ff0000720c */ /* 0x001fe40003f25270 */
[----:B------:R-:W-:-:S11]  /*2390*/  @!P0 MOV R0, 0x400 ;  /* 0x0000040000008802 */ /* 0x000fd60000000f00 */
[----:B------:R-:W0:Y:S01]  /*23a0*/  @!P1 S2R R5, SR_CgaCtaId ;  /* 0x0000000000059919 */ /* 0x000e220000008800 */
[----:B------:R-:W-:Y:S01]  /*23b0*/  @!P1 MOV R2, 0x400 ;  /* 0x0000040000029802 */ /* 0x000fe20000000f00 */
[----:B------:R-:W-:Y:S01]  /*23c0*/  @!P1 IMAD.MOV.U32 R20, RZ, RZ, R23 ;  /* 0x000000ffff149224 */ /* 0x000fe200078e0017 */
[----:B-1----:R-:W-:-:S05]  /*23d0*/  @!P0 LEA R0, R3, R0, 0x18 ;  /* 0x0000000003008211 */ /* 0x002fca00078ec0ff */
[----:B------:R2:W-:Y:S04]  /*23e0*/  @!P0 STS [R0+0x28], R25 ;  /* 0x0000281900008388 */ /* 0x0005e80000000800 */
[----:B------:R2:W-:Y:S01]  /*23f0*/  @!P0 STS [R0+0x24], R23 ;  /* 0x0000241700008388 */ /* 0x0005e20000000800 */
[----:B0-----:R-:W-:-:S05]  /*2400*/  @!P1 LEA R2, R5, R2, 0x18 ;  /* 0x0000000205029211 */ /* 0x001fca00078ec0ff */
[----:B------:R2:W-:Y:S02]  /*2410*/  @!P1 STS [R2+0x14], R23 ;  /* 0x0000141702009388 */ /* 0x0005e40000000800 */
.L_x_27:
[----:B------:R-:W-:Y:S05]  /*2420*/  WARPSYNC.ALL ;  /* 0x0000000000007948 */ /* 0x000fea0003800000 */
[----:B------:R-:W0:Y:S08]  /*2430*/  S2UR UR5, SR_CgaCtaId ;  /* 0x00000000000579c3 */ /* 0x000e300000008800 */
[----:B------:R-:W-:Y:S01]  /*2440*/  BAR.SYNC.DEFER_BLOCKING 0x0 ;  /* 0x0000000000007b1d */ /* 0x000fe20000010000 */
[----:B------:R-:W-:-:S05]  /*2450*/  ISETP.NE.AND P0, PT, R26, RZ, PT ;  /* 0x000000ff1a00720c */ /* 0x000fca0003f05270 */
[----:B------:R-:W-:Y:S02]  /*2460*/  UMOV UR4, 0x400 ;  /* 0x0000040000047882 */ /* 0x000fe40000000000 */
[----:B0-----:R-:W-:-:S09]  /*2470*/  ULEA UR4, UR5, UR4, 0x18 ;  /* 0x0000000405047291 */ /* 0x001fd2000f8ec0ff */
[----:B--2---:R-:W0:Y:S04]  /*2480*/  LDS R0, [UR4+0x14] ;  /* 0x00001404ff007984 */ /* 0x004e280008000800 */
[----:B------:R-:W1:Y:S01]  /*2490*/  LDS R2, [UR4+0x28] ;  /* 0x00002804ff027984 */ /* 0x000e620008000800 */
[----:B0-----:R-:W-:Y:S02]  /*24a0*/  SEL R3, R0, RZ, P0 ;  /* 0x000000ff00037207 */ /* 0x001fe40000000000 */
[----:B-1----:R-:W-:-:S03]  /*24b0*/  IADD3 R17, PT, PT, R17, -0x80, R2 ;  /* 0xffffff8011117810 */ /* 0x002fc60007ffe002 */
        /* <DEDUP_REMOVED lines=11> */
.L_x_46:
[----:B-----5:R-:W-:-:S04]  /*2570*/  IADD3 R0, P0, PT, R5, R2, RZ ;  /* 0x0000000205007210 */ /* 0x020fc80007f1e0ff */
[----:B------:R-:W-:Y:S02]  /*2580*/  LEA.HI.X.SX32 R3, R5, R3, 0x1, P0 ;  /* 0x0000000305037211 */ /* 0x000fe400000f0eff */
[----:B------:R-:W-:-:S04]  /*2590*/  LEA R2, P0, R0, UR6, 0x5 ;  /* 0x0000000600027c11 */ /* 0x000fc8000f8028ff */
[----:B------:R-:W-:-:S05]  /*25a0*/  LEA.HI.X R3, R0, UR7, R3, 0x5, P0 ;  /* 0x0000000700037c11 */ /* 0x000fca00080f2c03 */
[----:B------:R1:W-:Y:S04]  /*25b0*/  STG.E.ENL2.256 desc[UR8][R2.64], R8, R12 ;  /* 0xf8000008020c797f */ /* 0x0003e8000f121808 */
.L_x_25:
[----:B------:R-:W-:Y:S05]  /*25c0*/  BSYNC.RECONVERGENT B0 ;  /* 0x0000000000007941 */ /* 0x000fea0003800200 */
.L_x_23:
[----:B------:R-:W2:Y:S02]  /*25d0*/  S2R R0, SR_TID.X ;  /* 0x0000000000007919 */ /* 0x000ea40000002100 */
[----:B--2---:R-:W-:-:S13]  /*25e0*/  ISETP.NE.AND P0, PT, R0, RZ, PT ;  /* 0x000000ff0000720c */ /* 0x004fda0003f05270 */
[----:B------:R-:W-:Y:S05]  /*25f0*/  @P0 EXIT ;  /* 0x000000000000094d */ /* 0x000fea0003800000 */
[----:B------:R-:W2:Y:S02]  /*2600*/  LDCU.U8 UR4, c[0x0][0x3b9] ;  /* 0x00007720ff0477ac */ /* 0x000ea40008000000 */
[----:B--2---:R-:W-:-:S09]  /*2610*/  UISETP.NE.AND UP0, UPT, UR4, URZ, UPT ;  /* 0x000000ff0400728c */ /* 0x004fd2000bf05270 */
[----:B------:R-:W-:Y:S05]  /*2620*/  BRA.U !UP0, `(.L_x_47) ;  /* 0x0000000108287547 */ /* 0x000fea000b800000 */
[----:B------:R-:W2:Y:S01]  /*2630*/  LDCU.U8 UR4, c[0x0][0x3b8] ;  /* 0x00007700ff0477ac */ /* 0x000ea20008000000 */
[----:B01----:R-:W0:Y:S01]  /*2640*/  LDC.64 R2, c[0x0][0x398] ;  /* 0x0000e600ff027b82 */ /* 0x003e220000000a00 */
[----:B------:R-:W-:Y:S01]  /*2650*/  IMAD.MOV.U32 R4, RZ, RZ, RZ ;  /* 0x000000ffff047224 */ /* 0x000fe200078e00ff */
[----:B--2---:R-:W-:-:S09]  /*2660*/  UISETP.NE.AND UP0, UPT, UR4, URZ, UPT ;  /* 0x000000ff0400728c */ /* 0x004fd2000bf05270 */
[----:B------:R-:W-:Y:S05]  /*2670*/  BRA.U UP0, `(.L_x_48) ;  /* 0x0000000100087547 */ /* 0x000fea000b800000 */
[----:B------:R-:W1:Y:S02]  /*2680*/  LDC.64 R4, c[0x0][0x3d0] ;  /* 0x0000f400ff047b82 */ /* 0x000e640000000a00 */
[----:B-1----:R1:W5:Y:S02]  /*2690*/  LDG.E R4, desc[UR8][R4.64] ;  /* 0x0000000804047981 */ /* 0x002364000c1e1900 */
.L_x_48:
[----:B-----5:R-:W-:-:S05]  /*26a0*/  IMAD.IADD R17, R4, 0x1, R17 ;  /* 0x0000000104117824 */ /* 0x020fca00078e0211 */
[----:B0-----:R-:W-:Y:S01]  /*26b0*/  STG.E desc[UR8][R2.64], R17 ;  /* 0x0000001102007986 */ /* 0x001fe2000c101908 */
[----:B------:R-:W-:Y:S05]  /*26c0*/  EXIT ;  /* 0x000000000000794d */ /* 0x000fea0003800000 */
.L_x_47:
[----:B------:R-:W2:Y:S01]  /*26d0*/  LDCU.U8 UR4, c[0x0][0x3b8] ;  /* 0x00007700ff0477ac */ /* 0x000ea20008000000 */
[----:B0-----:R-:W0:Y:S01]  /*26e0*/  LDC.64 R4, c[0x0][0x3d8] ;  /* 0x0000f600ff047b82 */ /* 0x001e220000000a00 */
[----:B-1----:R-:W-:Y:S01]  /*26f0*/  CS2R R2, SRZ ;  /* 0x0000000000027805 */ /* 0x002fe2000001ff00 */
[----:B--2---:R-:W-:-:S09]  /*2700*/  UISETP.NE.AND UP0, UPT, UR4, URZ, UPT ;  /* 0x000000ff0400728c */ /* 0x004fd2000bf05270 */
[----:B------:R-:W-:Y:S05]  /*2710*/  BRA.U UP0, `(.L_x_49) ;  /* 0x0000000100087547 */ /* 0x000fea000b800000 */
[----:B------:R-:W1:Y:S02]  /*2720*/  LDC.64 R2, c[0x0][0x3d0] ;  /* 0x0000f400ff027b82 */ /* 0x000e640000000a00 */
[----:B-1----:R-:W5:Y:S02]  /*2730*/  LDG.E.64 R2, desc[UR8][R2.64] ;  /* 0x0000000802027981 */ /* 0x002f64000c1e1b00 */
.L_x_49:
[----:B-----5:R-:W-:-:S04]  /*2740*/  IADD3 R2, P0, PT, R17, R2, RZ ;  /* 0x0000000211027210 */ /* 0x020fc80007f1e0ff */
[----:B------:R-:W-:-:S05]  /*2750*/  LEA.HI.X.SX32 R3, R17, R3, 0x1, P0 ;  /* 0x0000000311037211 */ /* 0x000fca00000f0eff */
[----:B0-----:R-:W-:Y:S01]  /*2760*/  STG.E.64 desc[UR8][R4.64], R2 ;  /* 0x0000000204007986 */ /* 0x001fe2000c101b08 */
[----:B------:R-:W-:Y:S05]  /*2770*/  EXIT ;  /* 0x000000000000794d */ /* 0x000fea0003800000 */
.L_x_6:
[----:B------:R-:W-:Y:S01]  /*2780*/  BSSY B0, `(.L_x_50) ;  /* 0x0000006000007945 */ /* 0x000fe20003800000 */
[----:B------:R-:W-:Y:S01]  /*2790*/  PLOP3.LUT P0, PT, P0, PT, PT, 0x8, 0x80 ;  /* 0x000000000080781c */ /* 0x000fe2000070e170 */
[----:B------:R-:W-:-:S12]  /*27a0*/  IMAD.MOV.U32 R3, RZ, RZ, -0x1 ;  /* 0xffffffffff037424 */ /* 0x000fd800078e00ff */
[----:B------:R-:W-:Y:S05]  /*27b0*/  WARPSYNC.COLLECTIVE R3, `(.L_x_51) ;  /* 0x0000000003087348 */ /* 0x000fea0003c00000 */
[----:B------:R-:W-:Y:S01]  /*27c0*/  VOTE.ANY P0, P0 ;  /* 0x0000000000ff7806 */ /* 0x000fe20000000100 */
[----:B------:R-:W-:-:S12]  /*27d0*/  ENDCOLLECTIVE ;  /* 0x000000000000791b */ /* 0x000fd80003800000 */
.L_x_51:
[----:B------:R-:W-:Y:S05]  /*27e0*/  BSYNC B0 ;  /* 0x0000000000007941 */ /* 0x000fea0003800000 */
.L_x_50:
[----:B------:R-:W-:Y:S05]  /*27f0*/  BRA `(.L_x_52) ;  /* 0xffffffe000607947 */ /* 0x000fea000383ffff */
.L_x_10:
[----:B------:R-:W-:Y:S01]  /*2800*/  BSSY B0, `(.L_x_53) ;  /* 0x0000006000007945 */ /* 0x000fe20003800000 */
[----:B------:R-:W-:Y:S01]  /*2810*/  PLOP3.LUT P0, PT, P0, PT, PT, 0x8, 0x80 ;  /* 0x000000000080781c */ /* 0x000fe2000070e170 */
[----:B------:R-:W-:-:S12]  /*2820*/  IMAD.MOV.U32 R3, RZ, RZ, -0x1 ;  /* 0xffffffffff037424 */ /* 0x000fd800078e00ff */
[----:B------:R-:W-:Y:S05]  /*2830*/  WARPSYNC.COLLECTIVE R3, `(.L_x_54) ;  /* 0x0000000003087348 */ /* 0x000fea0003c00000 */
[----:B------:R-:W-:Y:S01]  /*2840*/  VOTE.ANY P0, P0 ;  /* 0x0000000000ff7806 */ /* 0x000fe20000000100 */
[----:B------:R-:W-:-:S12]  /*2850*/  ENDCOLLECTIVE ;  /* 0x000000000000791b */ /* 0x000fd80003800000 */
.L_x_54:
[----:B------:R-:W-:Y:S05]  /*2860*/  BSYNC B0 ;  /* 0x0000000000007941 */ /* 0x000fea0003800000 */
.L_x_53:
[----:B------:R-:W-:Y:S05]  /*2870*/  BRA `(.L_x_55) ;  /* 0xffffffe000707947 */ /* 0x000fea000383ffff */
.L_x_12:
[----:B------:R-:W0:Y:S01]  /*2880*/  S2R R0, SR_GEMASK ;  /* 0x0000000000007919 */ /* 0x000e220000003c00 */
[----:B------:R-:W-:Y:S01]  /*2890*/  BSSY B0, `(.L_x_56) ;  /* 0x0000007000007945 */ /* 0x000fe20003800000 */
[----:B------:R-:W-:Y:S01]  /*28a0*/  ISETP.NE.AND P0, PT, R18, 0x65, PT ;  /* 0x000000651200780c */ /* 0x000fe20003f05270 */
[----:B------:R-:W-:Y:S01]  /*28b0*/  IMAD.MOV.U32 R3, RZ, RZ, -0x1 ;  /* 0xffffffffff037424 */ /* 0x000fe200078e00ff */
[----:B------:R-:W-:-:S13]  /*28c0*/  PLOP3.LUT P1, PT, P1, PT, PT, 0x8, 0x80 ;  /* 0x000000000080781c */ /* 0x000fda0000f2e170 */
[----:B0-----:R-:W-:Y:S05]  /*28d0*/  WARPSYNC.COLLECTIVE R3, `(.L_x_57) ;  /* 0x0000000003087348 */ /* 0x001fea0003c00000 */
[----:B------:R-:W-:Y:S01]  /*28e0*/  VOTE.ANY R3, PT, P1 ;  /* 0x0000000000037806 */ /* 0x000fe200008e0100 */
[----:B0-----:R-:W-:Y:S06]  /*28f0*/  ENDCOLLECTIVE ;  /* 0x000000000000791b */ /* 0x001fec0003800000 */
.L_x_57:
[----:B------:R-:W-:Y:S05]  /*2900*/  BSYNC B0 ;  /* 0x0000000000007941 */ /* 0x000fea0003800000 */
.L_x_56:
[----:B------:R-:W-:Y:S01]  /*2910*/  LOP3.LUT R3, R3, 0x80000000, R0, 0xec, !PT ;  /* 0x8000000003037812 */ /* 0x000fe200078eec00 */
[----:B------:R-:W-:Y:S02]  /*2920*/  IMAD.MOV.U32 R4, RZ, RZ, R19 ;  /* 0x000000ffff047224 */ /* 0x000fe400078e0013 */
[----:B------:R-:W-:Y:S02]  /*2930*/  IMAD.MOV.U32 R2, RZ, RZ, 0x1 ;  /* 0x00000001ff027424 */ /* 0x000fe400078e00ff */
[----:B------:R-:W-:Y:S02]  /*2940*/  VIADD R0, R3, 0xffffffff ;  /* 0xffffffff03007836 */ /* 0x000fe40000000000 */
[C---:B------:R-:W-:Y:S02]  /*2950*/  VIADD R20, R29.reuse, 0x2 ;  /* 0x000000021d147836 */ /* 0x040fe40000000000 */
[----:B------:R-:W-:Y:S01]  /*2960*/  VIADD R17, R29, 0x4 ;  /* 0x000000041d117836 */ /* 0x000fe20000000000 */
[----:B------:R-:W-:Y:S01]  /*2970*/  LOP3.LUT R16, R3, R0, RZ, 0xc, !PT ;  /* 0x0000000003107212 */ /* 0x000fe200078e0cff */
[----:B------:R-:W-:-:S03]  /*2980*/  IMAD.MOV.U32 R3, RZ, RZ, -0x1 ;  /* 0xffffffffff037424 */ /* 0x000fc600078e00ff */
[----:B------:R0:W1:Y:S02]  /*2990*/  POPC R0, R16 ;  /* 0x0000001000007309 */ /* 0x0000640000000000 */
[----:B0-----:R-:W-:-:S07]  /*29a0*/  VIADD R16, R29, 0x8 ;  /* 0x000000081d107836 */ /* 0x001fce0000000000 */
[----:B-1----:R-:W-:Y:S05]  /*29b0*/  WARPSYNC.COLLECTIVE R3, `(.L_x_58) ;  /* 0x0000000003087348 */ /* 0x002fea0003c00000 */
[----:B-1----:R0:W1:Y:S02]  /*29c0*/  SHFL.DOWN P1, R5, R4, R2, R0 ;  /* 0x0800000204057389 */ /* 0x0020640000020000 */
[----:B01----:R-:W-:Y:S05]  /*29d0*/  ENDCOLLECTIVE ;  /* 0x000000000000791b */ /* 0x003fea0003800000 */
.L_x_58:
[----:B------:R-:W-:Y:S01]  /*29e0*/  IMAD.MOV.U32 R2, RZ, RZ, 0x2 ;  /* 0x00000002ff027424 */ /* 0x000fe200078e00ff */
[----:B------:R-:W-:-:S04]  /*29f0*/  ISETP.GE.AND P1, PT, R29, R0, PT ;  /* 0x000000001d00720c */ /* 0x000fc80003f26270 */
[----:B------:R-:W-:-:S05]  /*2a00*/  SEL R18, R5, RZ, !P1 ;  /* 0x000000ff05127207 */ /* 0x000fca0004800000 */
[----:B------:R-:W-:-:S04]  /*2a10*/  IMAD.IADD R21, R18, 0x1, R19 ;  /* 0x0000000112157824 */ /* 0x000fc800078e0213 */
[----:B------:R-:W-:-:S07]  /*2a20*/  IMAD.MOV.U32 R4, RZ, RZ, R21 ;  /* 0x000000ffff047224 */ /* 0x000fce00078e0015 */
[----:B------:R-:W-:Y:S05]  /*2a30*/  WARPSYNC.COLLECTIVE R3, `(.L_x_59) ;  /* 0x0000000003087348 */ /* 0x000fea0003c00000 */
[----:B------:R0:W1:Y:S02]  /*2a40*/  SHFL.DOWN P1, R5, R4, R2, R0 ;  /* 0x0800000204057389 */ /* 0x0000640000020000 */
[----:B01----:R-:W-:Y:S05]  /*2a50*/  ENDCOLLECTIVE ;  /* 0x000000000000791b */ /* 0x003fea0003800000 */
.L_x_59:
[----:B------:R-:W-:Y:S01]  /*2a60*/  IMAD.MOV.U32 R2, RZ, RZ, 0x4 ;  /* 0x00000004ff027424 */ /* 0x000fe200078e00ff */
[----:B------:R-:W-:-:S04]  /*2a70*/  ISETP.GT.AND P1, PT, R20, R0, PT ;  /* 0x000000001400720c */ /* 0x000fc80003f24270 */
[----:B------:R-:W-:-:S05]  /*2a80*/  SEL R22, R5, RZ, !P1 ;  /* 0x000000ff05167207 */ /* 0x000fca0004800000 */
[----:B------:R-:W-:-:S04]  /*2a90*/  IMAD.IADD R22, R21, 0x1, R22 ;  /* 0x0000000115167824 */ /* 0x000fc800078e0216 */
[----:B------:R-:W-:-:S07]  /*2aa0*/  IMAD.MOV.U32 R4, RZ, RZ, R22 ;  /* 0x000000ffff047224 */ /* 0x000fce00078e0016 */
[----:B------:R-:W-:Y:S05]  /*2ab0*/  WARPSYNC.COLLECTIVE R3, `(.L_x_60) ;  /* 0x0000000003087348 */ /* 0x000fea0003c00000 */
[----:B------:R0:W1:Y:S02]  /*2ac0*/  SHFL.DOWN P1, R5, R4, R2, R0 ;  /* 0x0800000204057389 */ /* 0x0000640000020000 */
[----:B01----:R-:W-:Y:S05]  /*2ad0*/  ENDCOLLECTIVE ;  /* 0x000000000000791b */ /* 0x003fea0003800000 */
.L_x_60:
[----:B------:R-:W-:Y:S01]  /*2ae0*/  IMAD.MOV.U32 R2, RZ, RZ, 0x8 ;  /* 0x00000008ff027424 */ /* 0x000fe200078e00ff */
[----:B------:R-:W-:-:S04]  /*2af0*/  ISETP.GT.AND P1, PT, R17, R0, PT ;  /* 0x000000001100720c */ /* 0x000fc80003f24270 */
[----:B------:R-:W-:-:S05]  /*2b00*/  SEL R5, R5, RZ, !P1 ;  /* 0x000000ff05057207 */ /* 0x000fca0004800000 */
[----:B------:R-:W-:Y:S02]  /*2b10*/  IMAD.IADD R19, R22, 0x1, R5 ;  /* 0x0000000116137824 */ /* 0x000fe400078e0205 */
[----:B------:R-:W-:Y:S02]  /*2b20*/  VIADD R22, R29, 0x10 ;  /* 0x000000101d167836 */ /* 0x000fe40000000000 */
[----:B------:R-:W-:-:S07]  /*2b30*/  IMAD.MOV.U32 R4, RZ, RZ, R19 ;  /* 0x000000ffff047224 */ /* 0x000fce00078e0013 */
[----:B------:R-:W-:Y:S05]  /*2b40*/  WARPSYNC.COLLECTIVE R3, `(.L_x_61) ;  /* 0x0000000003087348 */ /* 0x000fea0003c00000 */
[----:B------:R0:W1:Y:S02]  /*2b50*/  SHFL.DOWN P1, R5, R4, R2, R0 ;  /* 0x0800000204057389 */ /* 0x0000640000020000 */
[----:B01----:R-:W-:Y:S05]  /*2b60*/  ENDCOLLECTIVE ;  /* 0x000000000000791b */ /* 0x003fea0003800000 */
.L_x_61:
        /* <DEDUP_REMOVED lines=8> */
.L_x_62:
[----:B------:R-:W-:Y:S05]  /*2bf0*/  WARPSYNC.COLLECTIVE R3, `(.L_x_63) ;  /* 0x0000000003087348 */ /* 0x000fea0003c00000 */
[----:B------:R-:W-:Y:S01]  /*2c00*/  VOTE.ALL P0, P0 ;  /* 0x0000000000ff7806 */ /* 0x000fe20000000000 */
[----:B------:R-:W-:-:S12]  /*2c10*/  ENDCOLLECTIVE ;  /* 0x000000000000791b */ /* 0x000fd80003800000 */
.L_x_63:
[----:B------:R-:W-:-:S04]  /*2c20*/  ISETP.GT.AND P1, PT, R22, R0, PT ;  /* 0x000000001600720c */ /* 0x000fc80003f24270 */
[----:B------:R-:W-:Y:S02]  /*2c30*/  SEL R18, R5, RZ, !P1 ;  /* 0x000000ff05127207 */ /* 0x000fe40004800000 */
[----:B------:R-:W0:Y:S03]  /*2c40*/  LDC.64 R4, c[0x0][0x3a0] ;  /* 0x0000e800ff047b82 */ /* 0x000e260000000a00 */
[----:B------:R-:W-:Y:S01]  /*2c50*/  IMAD.IADD R23, R23, 0x1, R18 ;  /* 0x0000000117177824 */ /* 0x000fe200078e0212 */
[----:B0-----:R-:W-:-:S05]  /*2c60*/  IADD3 R21, P1, PT, R4, 0x100, RZ ;  /* 0x0000010004157810 */ /* 0x001fca0007f3e0ff */
[----:B------:R-:W-:Y:S01]  /*2c70*/  IMAD.X R24, RZ, RZ, R5, P1 ;  /* 0x000000ffff187224 */ /* 0x000fe200008e0605 */
[----:B------:R-:W-:Y:S07]  /*2c80*/  BRA `(.L_x_64) ;  /* 0xffffffe000087947 */ /* 0x000fee000383ffff */
.L_x_14:
[----:B------:R-:W-:Y:S01]  /*2c90*/  BSSY B0, `(.L_x_65) ;  /* 0x0000006000007945 */ /* 0x000fe20003800000 */
[----:B------:R-:W-:Y:S01]  /*2ca0*/  PLOP3.LUT P0, PT, P0, PT, PT, 0x8, 0x80 ;  /* 0x000000000080781c */ /* 0x000fe2000070e170 */
[----:B------:R-:W-:-:S12]  /*2cb0*/  IMAD.MOV.U32 R3, RZ, RZ, -0x1 ;  /* 0xffffffffff037424 */ /* 0x000fd800078e00ff */
[----:B------:R-:W-:Y:S05]  /*2cc0*/  WARPSYNC.COLLECTIVE R3, `(.L_x_66) ;  /* 0x0000000003087348 */ /* 0x000fea0003c00000 */
[----:B------:R-:W-:Y:S01]  /*2cd0*/  VOTE.ANY P0, P0 ;  /* 0x0000000000ff7806 */ /* 0x000fe20000000100 */
[----:B------:R-:W-:-:S12]  /*2ce0*/  ENDCOLLECTIVE ;  /* 0x000000000000791b */ /* 0x000fd80003800000 */
.L_x_66:
[----:B------:R-:W-:Y:S05]  /*2cf0*/  BSYNC B0 ;  /* 0x0000000000007941 */ /* 0x000fea0003800000 */
.L_x_65:
[----:B------:R-:W-:Y:S05]  /*2d00*/  BRA `(.L_x_67) ;  /* 0xffffffe000107947 */ /* 0x000fea000383ffff */
.L_x_18:
[----:B------:R-:W-:Y:S01]  /*2d10*/  BSSY B0, `(.L_x_68) ;  /* 0x0000006000007945 */ /* 0x000fe20003800000 */
[----:B------:R-:W-:Y:S01]  /*2d20*/  PLOP3.LUT P0, PT, P0, PT, PT, 0x8, 0x80 ;  /* 0x000000000080781c */ /* 0x000fe2000070e170 */
[----:B------:R-:W-:-:S12]  /*2d30*/  IMAD.MOV.U32 R3, RZ, RZ, -0x1 ;  /* 0xffffffffff037424 */ /* 0x000fd800078e00ff */
[----:B------:R-:W-:Y:S05]  /*2d40*/  WARPSYNC.COLLECTIVE R3, `(.L_x_69) ;  /* 0x0000000003087348 */ /* 0x000fea0003c00000 */
[----:B------:R-:W-:Y:S01]  /*2d50*/  VOTE.ANY P0, P0 ;  /* 0x0000000000ff7806 */ /* 0x000fe20000000100 */
[----:B------:R-:W-:-:S12]  /*2d60*/  ENDCOLLECTIVE ;  /* 0x000000000000791b */ /* 0x000fd80003800000 */
.L_x_69:
[----:B------:R-:W-:Y:S05]  /*2d70*/  BSYNC B0 ;  /* 0x0000000000007941 */ /* 0x000fea0003800000 */
.L_x_68:
[----:B------:R-:W-:Y:S05]  /*2d80*/  BRA `(.L_x_70) ;  /* 0xffffffe000247947 */ /* 0x000fea000383ffff */
.L_x_20:
[----:B------:R-:W-:Y:S01]  /*2d90*/  BSSY B0, `(.L_x_71) ;  /* 0x0000006000007945 */ /* 0x000fe20003800000 */
[----:B------:R-:W-:Y:S01]  /*2da0*/  PLOP3.LUT P1, PT, P0, PT, PT, 0x8, 0x80 ;  /* 0x000000000080781c */ /* 0x000fe2000072e170 */
[----:B------:R-:W-:-:S12]  /*2db0*/  IMAD.MOV.U32 R3, RZ, RZ, -0x1 ;  /* 0xffffffffff037424 */ /* 0x000fd800078e00ff */
[----:B------:R-:W-:Y:S05]  /*2dc0*/  WARPSYNC.COLLECTIVE R3, `(.L_x_72) ;  /* 0x0000000003087348 */ /* 0x000fea0003c00000 */
[----:B------:R-:W-:Y:S01]  /*2dd0*/  VOTE.ANY R3, PT, P1 ;  /* 0x0000000000037806 */ /* 0x000fe200008e0100 */
[----:B------:R-:W-:Y:S06]  /*2de0*/  ENDCOLLECTIVE ;  /* 0x000000000000791b */ /* 0x000fec0003800000 */
.L_x_72:
[----:B------:R-:W-:Y:S05]  /*2df0*/  BSYNC B0 ;  /* 0x0000000000007941 */ /* 0x000fea0003800000 */
.L_x_71:
[----:B------:R-:W0:Y:S01]  /*2e00*/  S2R R0, SR_GEMASK ;  /* 0x0000000000007919 */ /* 0x000e220000003c00 */
[----:B------:R-:W-:Y:S02]  /*2e10*/  IMAD.MOV.U32 R4, RZ, RZ, R19 ;  /* 0x000000ffff047224 */ /* 0x000fe400078e0013 */
[----:B------:R-:W-:Y:S02]  /*2e20*/  IMAD.MOV.U32 R2, RZ, RZ, 0x1 ;  /* 0x00000001ff027424 */ /* 0x000fe400078e00ff */
[----:B------:R-:W-:Y:S01]  /*2e30*/  VIADD R6, R6, 0xffffffe0 ;  /* 0xffffffe006067836 */ /* 0x000fe20000000000 */
[----:B0-----:R-:W-:-:S05]  /*2e40*/  LOP3.LUT R3, R3, 0x80000000, R0, 0xec, !PT ;  /* 0x8000000003037812 */ /* 0x001fca00078eec00 */
[----:B------:R-:W-:-:S05]  /*2e50*/  VIADD R0, R3, 0xffffffff ;  /* 0xffffffff03007836 */ /* 0x000fca0000000000 */
[----:B------:R-:W-:Y:S01]  /*2e60*/  LOP3.LUT R0, R3, R0, RZ, 0xc, !PT ;  /* 0x0000000003007212 */ /* 0x000fe200078e0cff */
[----:B------:R-:W-:-:S05]  /*2e70*/  IMAD.MOV.U32 R3, RZ, RZ, -0x1 ;  /* 0xffffffffff037424 */ /* 0x000fca00078e00ff */
[----:B------:R-:W0:Y:S02]  /*2e80*/  POPC R0, R0 ;  /* 0x0000000000007309 */ /* 0x000e240000000000 */
[----:B0-----:R-:W-:Y:S05]  /*2e90*/  WARPSYNC.COLLECTIVE R3, `(.L_x_73) ;  /* 0x0000000003087348 */ /* 0x001fea0003c00000 */
[----:B0-----:R0:W1:Y:S02]  /*2ea0*/  SHFL.DOWN P1, R5, R4, R2, R0 ;  /* 0x0800000204057389 */ /* 0x0010640000020000 */
[----:B01----:R-:W-:Y:S05]  /*2eb0*/  ENDCOLLECTIVE ;  /* 0x000000000000791b */ /* 0x003fea0003800000 */
.L_x_73:
[----:B------:R-:W-:Y:S01]  /*2ec0*/  ISETP.GE.AND P0, PT, R29, R0, PT ;  /* 0x000000001d00720c */ /* 0x000fe20003f06270 */
[----:B------:R-:W-:-:S03]  /*2ed0*/  IMAD.MOV.U32 R2, RZ, RZ, 0x2 ;  /* 0x00000002ff027424 */ /* 0x000fc600078e00ff */
[----:B------:R-:W-:Y:S02]  /*2ee0*/  SEL R5, R5, RZ, !P0 ;  /* 0x000000ff05057207 */ /* 0x000fe40004000000 */
[----:B------:R-:W-:-:S03]  /*2ef0*/  ISETP.GT.AND P0, PT, R20, R0, PT ;  /* 0x000000001400720c */ /* 0x000fc60003f04270 */
[----:B------:R-:W-:-:S04]  /*2f00*/  IMAD.IADD R19, R5, 0x1, R19 ;  /* 0x0000000105137824 */ /* 0x000fc800078e0213 */
[----:B------:R-:W-:-:S07]  /*2f10*/  IMAD.MOV.U32 R4, RZ, RZ, R19 ;  /* 0x000000ffff047224 */ /* 0x000fce00078e0013 */
[----:B------:R-:W-:Y:S05]  /*2f20*/  WARPSYNC.COLLECTIVE R3, `(.L_x_74) ;  /* 0x0000000003087348 */ /* 0x000fea0003c00000 */
[----:B------:R0:W1:Y:S02]  /*2f30*/  SHFL.DOWN P1, R5, R4, R2, R0 ;  /* 0x0800000204057389 */ /* 0x0000640000020000 */
[----:B01----:R-:W-:Y:S05]  /*2f40*/  ENDCOLLECTIVE ;  /* 0x000000000000791b */ /* 0x003fea0003800000 */
.L_x_74:
[----:B------:R-:W-:Y:S01]  /*2f50*/  IMAD.MOV.U32 R2, RZ, RZ, 0x4 ;  /* 0x00000004ff027424 */ /* 0x000fe200078e00ff */
[----:B------:R-:W-:Y:S02]  /*2f60*/  SEL R5, R5, RZ, !P0 ;  /* 0x000000ff05057207 */ /* 0x000fe40004000000 */
[----:B------:R-:W-:-:S03]  /*2f70*/  ISETP.GT.AND P0, PT, R17, R0, PT ;  /* 0x000000001100720c */ /* 0x000fc60003f04270 */
[----:B------:R-:W-:-:S04]  /*2f80*/  IMAD.IADD R19, R19, 0x1, R5 ;  /* 0x0000000113137824 */ /* 0x000fc800078e0205 */
[----:B------:R-:W-:-:S07]  /*2f90*/  IMAD.MOV.U32 R4, RZ, RZ, R19 ;  /* 0x000000ffff047224 */ /* 0x000fce00078e0013 */
[----:B------:R-:W-:Y:S05]  /*2fa0*/  WARPSYNC.COLLECTIVE R3, `(.L_x_75) ;  /* 0x0000000003087348 */ /* 0x000fea0003c00000 */
[----:B------:R0:W1:Y:S02]  /*2fb0*/  SHFL.DOWN P1, R5, R4, R2, R0 ;  /* 0x0800000204057389 */ /* 0x0000640000020000 */
[----:B01----:R-:W-:Y:S05]  /*2fc0*/  ENDCOLLECTIVE ;  /* 0x000000000000791b */ /* 0x003fea0003800000 */
.L_x_75:
        /* <DEDUP_REMOVED lines=8> */
.L_x_76:
        /* <DEDUP_REMOVED lines=8> */
.L_x_77:
[----:B------:R-:W-:Y:S02]  /*30d0*/  SEL R5, R5, RZ, !P0 ;  /* 0x000000ff05057207 */ /* 0x000fe40004000000 */
[----:B------:R-:W-:Y:S02]  /*30e0*/  ISETP.NE.AND P0, PT, R18, 0x65, PT ;  /* 0x000000651200780c */ /* 0x000fe40003f05270 */
[----:B------:R-:W-:-:S11]  /*30f0*/  IADD3 R23, PT, PT, R19, R5, R23 ;  /* 0x0000000513177210 */ /* 0x000fd60007ffe017 */
[----:B------:R-:W-:Y:S05]  /*3100*/  WARPSYNC.COLLECTIVE R3, `(.L_x_78) ;  /* 0x0000000003087348 */ /* 0x000fea0003c00000 */
[----:B------:R-:W-:Y:S01]  /*3110*/  VOTE.ALL P0, P0 ;  /* 0x0000000000ff7806 */ /* 0x000fe20000000000 */
[----:B------:R-:W-:-:S12]  /*3120*/  ENDCOLLECTIVE ;  /* 0x000000000000791b */ /* 0x000fd80003800000 */
.L_x_78:
[----:B------:R-:W-:Y:S05]  /*3130*/  BRA `(.L_x_79) ;  /* 0xffffffdc00bc7947 */ /* 0x000fea000383ffff */
.L_x_30:
[----:B------:R-:W-:Y:S01]  /*3140*/  BSSY B1, `(.L_x_80) ;  /* 0x0000006000017945 */ /* 0x000fe20003800000 */
[----:B------:R-:W-:Y:S01]  /*3150*/  PLOP3.LUT P0, PT, P0, PT, PT, 0x8, 0x80 ;  /* 0x000000000080781c */ /* 0x000fe2000070e170 */
[----:B------:R-:W-:-:S12]  /*3160*/  IMAD.MOV.U32 R3, RZ, RZ, -0x1 ;  /* 0xffffffffff037424 */ /* 0x000fd800078e00ff */
[----:B------:R-:W-:Y:S05]  /*3170*/  WARPSYNC.COLLECTIVE R3, `(.L_x_81) ;  /* 0x0000000003087348 */ /* 0x000fea0003c00000 */
[----:B------:R-:W-:Y:S01]  /*3180*/  VOTE.ANY P0, P0 ;  /* 0x0000000000ff7806 */ /* 0x000fe20000000100 */
[----:B------:R-:W-:-:S12]  /*3190*/  ENDCOLLECTIVE ;  /* 0x000000000000791b */ /* 0x000fd80003800000 */
.L_x_81:
[----:B------:R-:W-:Y:S05]  /*31a0*/  BSYNC B1 ;  /* 0x0000000000017941 */ /* 0x000fea0003800000 */
.L_x_80:
[----:B------:R-:W-:Y:S05]  /*31b0*/  BRA `(.L_x_82) ;  /* 0xffffffe800947947 */ /* 0x000fea000383ffff */
.L_x_34:
[----:B------:R-:W-:Y:S01]  /*31c0*/  BSSY B1, `(.L_x_83) ;  /* 0x0000006000017945 */ /* 0x000fe20003800000 */
[----:B------:R-:W-:Y:S01]  /*31d0*/  PLOP3.LUT P0, PT, P0, PT, PT, 0x8, 0x80 ;  /* 0x000000000080781c */ /* 0x000fe2000070e170 */
[----:B------:R-:W-:-:S12]  /*31e0*/  IMAD.MOV.U32 R3, RZ, RZ, -0x1 ;  /* 0xffffffffff037424 */ /* 0x000fd800078e00ff */
[----:B------:R-:W-:Y:S05]  /*31f0*/  WARPSYNC.COLLECTIVE R3, `(.L_x_84) ;  /* 0x0000000003087348 */ /* 0x000fea0003c00000 */
[----:B------:R-:W-:Y:S01]  /*3200*/  VOTE.ANY P0, P0 ;  /* 0x0000000000ff7806 */ /* 0x000fe20000000100 */
[----:B------:R-:W-:-:S12]  /*3210*/  ENDCOLLECTIVE ;  /* 0x000000000000791b */ /* 0x000fd80003800000 */
.L_x_84:
[----:B------:R-:W-:Y:S05]  /*3220*/  BSYNC B1 ;  /* 0x0000000000017941 */ /* 0x000fea0003800000 */
.L_x_83:
[----:B------:R-:W-:Y:S05]  /*3230*/  BRA `(.L_x_85) ;  /* 0xffffffe800a47947 */ /* 0x000fea000383ffff */
.L_x_36:
[----:B------:R-:W0:Y:S01]  /*3240*/  S2R R0, SR_GEMASK ;  /* 0x0000000000007919 */ /* 0x000e220000003c00 */
[----:B------:R-:W-:Y:S01]  /*3250*/  BSSY B1, `(.L_x_86) ;  /* 0x0000006000017945 */ /* 0x000fe20003800000 */
[----:B------:R-:W-:Y:S01]  /*3260*/  PLOP3.LUT P1, PT, P0, PT, PT, 0x8, 0x80 ;  /* 0x000000000080781c */ /* 0x000fe2000072e170 */
[----:B------:R-:W-:-:S12]  /*3270*/  IMAD.MOV.U32 R3, RZ, RZ, -0x1 ;  /* 0xffffffffff037424 */ /* 0x000fd800078e00ff */
[----:B0-----:R-:W-:Y:S05]  /*3280*/  WARPSYNC.COLLECTIVE R3, `(.L_x_87) ;  /* 0x0000000003087348 */ /* 0x001fea0003c00000 */
[----:B------:R-:W-:Y:S01]  /*3290*/  VOTE.ANY R3, PT, P1 ;  /* 0x0000000000037806 */ /* 0x000fe200008e0100 */
[----:B0-----:R-:W-:Y:S06]  /*32a0*/  ENDCOLLECTIVE ;  /* 0x000000000000791b */ /* 0x001fec0003800000 */
.L_x_87:
[----:B------:R-:W-:Y:S05]  /*32b0*/  BSYNC B1 ;  /* 0x0000000000017941 */ /* 0x000fea0003800000 */
.L_x_86:
[----:B------:R-:W-:Y:S01]  /*32c0*/  LOP3.LUT R3, R3, 0x80000000, R0, 0xec, !PT ;  /* 0x8000000003037812 */ /* 0x000fe200078eec00 */
[----:B------:R-:W0:Y:S01]  /*32d0*/  S2R R24, SR_LANEID ;  /* 0x0000000000187919 */ /* 0x000e220000000000 */
[----:B------:R-:W-:Y:S02]  /*32e0*/  IMAD.MOV.U32 R4, RZ, RZ, R19 ;  /* 0x000000ffff047224 */ /* 0x000fe400078e0013 */
[----:B------:R-:W-:Y:S02]  /*32f0*/  IMAD.MOV.U32 R2, RZ, RZ, 0x1 ;  /* 0x00000001ff027424 */ /* 0x000fe400078e00ff */
[----:B------:R-:W-:-:S05]  /*3300*/  VIADD R0, R3, 0xffffffff ;  /* 0xffffffff03007836 */ /* 0x000fca0000000000 */
[----:B------:R-:W-:Y:S01]  /*3310*/  LOP3.LUT R20, R3, R0, RZ, 0xc, !PT ;  /* 0x0000000003147212 */ /* 0x000fe200078e0cff */
[----:B------:R-:W-:-:S03]  /*3320*/  IMAD.MOV.U32 R3, RZ, RZ, -0x1 ;  /* 0xffffffffff037424 */ /* 0x000fc600078e00ff */
[----:B------:R1:W2:Y:S04]  /*3330*/  POPC R0, R20 ;  /* 0x0000001400007309 */ /* 0x0002a80000000000 */
[----:B012---:R-:W-:Y:S05]  /*3340*/  WARPSYNC.COLLECTIVE R3, `(.L_x_88) ;  /* 0x0000000003087348 */ /* 0x007fea0003c00000 */
[----:B--2---:R2:W3:Y:S02]  /*3350*/  SHFL.DOWN P1, R5, R4, R2, R0 ;  /* 0x0800000204057389 */ /* 0x0044e40000020000 */
[----:B0123--:R-:W-:Y:S05]  /*3360*/  ENDCOLLECTIVE ;  /* 0x000000000000791b */ /* 0x00ffea0003800000 */
.L_x_88:
[CC--:B------:R-:W-:Y:S01]  /*3370*/  ISETP.GE.AND P0, PT, R24.reuse, R0.reuse, PT ;  /* 0x000000001800720c */ /* 0x0c0fe20003f06270 */
[----:B------:R-:W-:Y:S02]  /*3380*/  VIADD R20, R24, 0x2 ;  /* 0x0000000218147836 */ /* 0x000fe40000000000 */
        /* <DEDUP_REMOVED lines=8> */
.L_x_89:
[----:B------:R-:W-:Y:S01]  /*3410*/  IMAD.MOV.U32 R2, RZ, RZ, 0x4 ;  /* 0x00000004ff027424 */ /* 0x000fe200078e00ff */
[----:B------:R-:W-:Y:S01]  /*3420*/  SEL R22, R5, RZ, !P0 ;  /* 0x000000ff05167207 */ /* 0x000fe20004000000 */
[----:B------:R-:W-:-:S04]  /*3430*/  VIADD R5, R24, 0x4 ;  /* 0x0000000418057836 */ /* 0x000fc80000000000 */
[----:B------:R-:W-:Y:S01]  /*3440*/  IMAD.IADD R21, R23, 0x1, R22 ;  /* 0x0000000117157824 */ /* 0x000fe200078e0216 */
[----:B------:R-:W-:-:S03]  /*3450*/  ISETP.GT.AND P0, PT, R5, R0, PT ;  /* 0x000000000500720c */ /* 0x000fc60003f04270 */
[----:B------:R-:W-:-:S10]  /*3460*/  IMAD.MOV.U32 R4, RZ, RZ, R21 ;  /* 0x000000ffff047224 */ /* 0x000fd400078e0015 */
[----:B------:R-:W-:Y:S05]  /*3470*/  WARPSYNC.COLLECTIVE R3, `(.L_x_90) ;  /* 0x0000000003087348 */ /* 0x000fea0003c00000 */
[----:B------:R0:W1:Y:S02]  /*3480*/  SHFL.DOWN P1, R5, R4, R2, R0 ;  /* 0x0800000204057389 */ /* 0x0000640000020000 */
[----:B01----:R-:W-:Y:S05]  /*3490*/  ENDCOLLECTIVE ;  /* 0x000000000000791b */ /* 0x003fea0003800000 */
.L_x_90:
        /* <DEDUP_REMOVED lines=9> */
.L_x_91:
[----:B------:R-:W-:Y:S01]  /*3530*/  IMAD.MOV.U32 R2, RZ, RZ, 0x10 ;  /* 0x00000010ff027424 */ /* 0x000fe200078e00ff */
[----:B------:R-:W-:Y:S02]  /*3540*/  SEL R22, R5, RZ, !P0 ;  /* 0x000000ff05167207 */ /* 0x000fe40004000000 */
[----:B------:R-:W-:-:S03]  /*3550*/  ISETP.NE.AND P0, PT, R18, 0x65, PT ;  /* 0x000000651200780c */ /* 0x000fc60003f05270 */
[----:B------:R-:W-:Y:S02]  /*3560*/  IMAD.IADD R23, R19, 0x1, R22 ;  /* 0x0000000113177824 */ /* 0x000fe400078e0216 */
[----:B------:R-:W-:Y:S02]  /*3570*/  VIADD R22, R24, 0x10 ;  /* 0x0000001018167836 */ /* 0x000fe40000000000 */
[----:B------:R-:W-:-:S07]  /*3580*/  IMAD.MOV.U32 R4, RZ, RZ, R23 ;  /* 0x000000ffff047224 */ /* 0x000fce00078e0017 */
[----:B------:R-:W-:Y:S05]  /*3590*/  WARPSYNC.COLLECTIVE R3, `(.L_x_92) ;  /* 0x0000000003087348 */ /* 0x000fea0003c00000 */
[----:B------:R0:W1:Y:S02]  /*35a0*/  SHFL.DOWN P1, R5, R4, R2, R0 ;  /* 0x0800000204057389 */ /* 0x0000640000020000 */
[----:B01----:R-:W-:Y:S05]  /*35b0*/  ENDCOLLECTIVE ;  /* 0x000000000000791b */ /* 0x003fea0003800000 */
.L_x_92:
[----:B------:R-:W-:Y:S05]  /*35c0*/  WARPSYNC.COLLECTIVE R3, `(.L_x_93) ;  /* 0x0000000003087348 */ /* 0x000fea0003c00000 */
[----:B------:R-:W-:Y:S01]  /*35d0*/  VOTE.ALL P0, P0 ;  /* 0x0000000000ff7806 */ /* 0x000fe20000000000 */
[----:B------:R-:W-:-:S12]  /*35e0*/  ENDCOLLECTIVE ;  /* 0x000000000000791b */ /* 0x000fd80003800000 */
.L_x_93:
[----:B------:R-:W-:-:S04]  /*35f0*/  ISETP.GT.AND P1, PT, R22, R0, PT ;  /* 0x000000001600720c */ /* 0x000fc80003f24270 */
[----:B------:R-:W-:Y:S02]  /*3600*/  SEL R18, R5, RZ, !P1 ;  /* 0x000000ff05127207 */ /* 0x000fe40004800000 */
[----:B------:R-:W0:Y:S03]  /*3610*/  LDC.64 R4, c[0x0][0x3a0] ;  /* 0x0000e800ff047b82 */ /* 0x000e260000000a00 */
[----:B------:R-:W-:Y:S01]  /*3620*/  IMAD.IADD R23, R23, 0x1, R18 ;  /* 0x0000000117177824 */ /* 0x000fe200078e0212 */
[----:B0-----:R-:W-:-:S05]  /*3630*/  IADD3 R21, P1, PT, R4, 0x100, RZ ;  /* 0x0000010004157810 */ /* 0x001fca0007f3e0ff */
[----:B------:R-:W-:Y:S01]  /*3640*/  IMAD.X R24, RZ, RZ, R5, P1 ;  /* 0x000000ffff187224 */ /* 0x000fe200008e0605 */
[----:B------:R-:W-:Y:S07]  /*3650*/  BRA `(.L_x_94) ;  /* 0xffffffe8003c7947 */ /* 0x000fee000383ffff */
.L_x_38:
[----:B------:R-:W-:Y:S01]  /*3660*/  BSSY B1, `(.L_x_95) ;  /* 0x0000006000017945 */ /* 0x000fe20003800000 */
[----:B------:R-:W-:Y:S01]  /*3670*/  PLOP3.LUT P0, PT, P0, PT, PT, 0x8, 0x80 ;  /* 0x000000000080781c */ /* 0x000fe2000070e170 */
[----:B------:R-:W-:-:S12]  /*3680*/  IMAD.MOV.U32 R3, RZ, RZ, -0x1 ;  /* 0xffffffffff037424 */ /* 0x000fd800078e00ff */
[----:B------:R-:W-:Y:S05]  /*3690*/  WARPSYNC.COLLECTIVE R3, `(.L_x_96) ;  /* 0x0000000003087348 */ /* 0x000fea0003c00000 */
[----:B------:R-:W-:Y:S01]  /*36a0*/  VOTE.ANY P0, P0 ;  /* 0x0000000000ff7806 */ /* 0x000fe20000000100 */
[----:B------:R-:W-:-:S12]  /*36b0*/  ENDCOLLECTIVE ;  /* 0x000000000000791b */ /* 0x000fd80003800000 */
.L_x_96:
[----:B------:R-:W-:Y:S05]  /*36c0*/  BSYNC B1 ;  /* 0x0000000000017941 */ /* 0x000fea0003800000 */
.L_x_95:
[----:B------:R-:W-:Y:S05]  /*36d0*/  BRA `(.L_x_97) ;  /* 0xffffffe800447947 */ /* 0x000fea000383ffff */
.L_x_42:
[----:B------:R-:W-:Y:S01]  /*36e0*/  BSSY B1, `(.L_x_98) ;  /* 0x0000006000017945 */ /* 0x000fe20003800000 */
[----:B------:R-:W-:Y:S01]  /*36f0*/  PLOP3.LUT P0, PT, P0, PT, PT, 0x8, 0x80 ;  /* 0x000000000080781c */ /* 0x000fe2000070e170 */
[----:B------:R-:W-:-:S12]  /*3700*/  IMAD.MOV.U32 R3, RZ, RZ, -0x1 ;  /* 0xffffffffff037424 */ /* 0x000fd800078e00ff */
[----:B------:R-:W-:Y:S05]  /*3710*/  WARPSYNC.COLLECTIVE R3, `(.L_x_99) ;  /* 0x0000000003087348 */ /* 0x000fea0003c00000 */
[----:B------:R-:W-:Y:S01]  /*3720*/  VOTE.ANY P0, P0 ;  /* 0x0000000000ff7806 */ /* 0x000fe20000000100 */
[----:B------:R-:W-:-:S12]  /*3730*/  ENDCOLLECTIVE ;  /* 0x000000000000791b */ /* 0x000fd80003800000 */
.L_x_99:
[----:B------:R-:W-:Y:S05]  /*3740*/  BSYNC B1 ;  /* 0x0000000000017941 */ /* 0x000fea0003800000 */
.L_x_98:
[----:B------:R-:W-:Y:S05]  /*3750*/  BRA `(.L_x_100) ;  /* 0xffffffe800587947 */ /* 0x000fea000383ffff */
.L_x_44:
[----:B------:R-:W-:Y:S01]  /*3760*/  BSSY B1, `(.L_x_101) ;  /* 0x0000006000017945 */ /* 0x000fe20003800000 */
[----:B------:R-:W-:Y:S01]  /*3770*/  PLOP3.LUT P1, PT, P0, PT, PT, 0x8, 0x80 ;  /* 0x000000000080781c */ /* 0x000fe2000072e170 */
[----:B------:R-:W-:-:S12]  /*3780*/  IMAD.MOV.U32 R3, RZ, RZ, -0x1 ;  /* 0xffffffffff037424 */ /* 0x000fd800078e00ff */
[----:B------:R-:W-:Y:S05]  /*3790*/  WARPSYNC.COLLECTIVE R3, `(.L_x_102) ;  /* 0x0000000003087348 */ /* 0x000fea0003c00000 */
[----:B------:R-:W-:Y:S01]  /*37a0*/  VOTE.ANY R3, PT, P1 ;  /* 0x0000000000037806 */ /* 0x000fe200008e0100 */
[----:B------:R-:W-:Y:S06]  /*37b0*/  ENDCOLLECTIVE ;  /* 0x000000000000791b */ /* 0x000fec0003800000 */
.L_x_102:
[----:B------:R-:W-:Y:S05]  /*37c0*/  BSYNC B1 ;  /* 0x0000000000017941 */ /* 0x000fea0003800000 */
.L_x_101:
        /* <DEDUP_REMOVED lines=12> */
.L_x_103:
[----:B------:R-:W0:Y:S01]  /*3890*/  S2R R3, SR_LANEID ;  /* 0x0000000000037919 */ /* 0x000e220000000000 */
[----:B------:R-:W-:Y:S01]  /*38a0*/  IMAD.MOV.U32 R2, RZ, RZ, 0x2 ;  /* 0x00000002ff027424 */ /* 0x000fe200078e00ff */
[----:B0-----:R-:W-:Y:S01]  /*38b0*/  ISETP.GE.AND P0, PT, R3, R0, PT ;  /* 0x000000000300720c */ /* 0x001fe20003f06270 */
[----:B------:R-:W-:-:S03]  /*38c0*/  IMAD.MOV.U32 R3, RZ, RZ, -0x1 ;  /* 0xffffffffff037424 */ /* 0x000fc600078e00ff */
[----:B------:R-:W-:Y:S02]  /*38d0*/  SEL R5, R5, RZ, !P0 ;  /* 0x000000ff05057207 */ /* 0x000fe40004000000 */
[----:B------:R-:W-:-:S03]  /*38e0*/  ISETP.GT.AND P0, PT, R20, R0, PT ;  /* 0x000000001400720c */ /* 0x000fc60003f04270 */
[----:B------:R-:W-:-:S04]  /*38f0*/  IMAD.IADD R19, R5, 0x1, R19 ;  /* 0x0000000105137824 */ /* 0x000fc800078e0213 */
[----:B------:R-:W-:-:S07]  /*3900*/  IMAD.MOV.U32 R4, RZ, RZ, R19 ;  /* 0x000000ffff047224 */ /* 0x000fce00078e0013 */
[----:B------:R-:W-:Y:S05]  /*3910*/  WARPSYNC.COLLECTIVE R3, `(.L_x_104) ;  /* 0x0000000003087348 */ /* 0x000fea0003c00000 */
[----:B------:R0:W1:Y:S02]  /*3920*/  SHFL.DOWN P1, R5, R4, R2, R0 ;  /* 0x0800000204057389 */ /* 0x0000640000020000 */
[----:B01----:R-:W-:Y:S05]  /*3930*/  ENDCOLLECTIVE ;  /* 0x000000000000791b */ /* 0x003fea0003800000 */
.L_x_104:
[----:B------:R-:W0:Y:S01]  /*3940*/  S2R R3, SR_LANEID ;  /* 0x0000000000037919 */ /* 0x000e220000000000 */
[----:B------:R-:W-:Y:S01]  /*3950*/  IMAD.MOV.U32 R2, RZ, RZ, 0x4 ;  /* 0x00000004ff027424 */ /* 0x000fe200078e00ff */
[----:B------:R-:W-:-:S05]  /*3960*/  SEL R5, R5, RZ, !P0 ;  /* 0x000000ff05057207 */ /* 0x000fca0004000000 */
[----:B------:R-:W-:-:S04]  /*3970*/  IMAD.IADD R19, R19, 0x1, R5 ;  /* 0x0000000113137824 */ /* 0x000fc800078e0205 */
[----:B------:R-:W-:Y:S02]  /*3980*/  IMAD.MOV.U32 R4, RZ, RZ, R19 ;  /* 0x000000ffff047224 */ /* 0x000fe400078e0013 */
[----:B0-----:R-:W-:Y:S02]  /*3990*/  VIADD R5, R3, 0x4 ;  /* 0x0000000403057836 */ /* 0x001fe40000000000 */
[----:B------:R-:W-:-:S03]  /*39a0*/  IMAD.MOV.U32 R3, RZ, RZ, -0x1 ;  /* 0xffffffffff037424 */ /* 0x000fc600078e00ff */
[----:B------:R-:W-:-:S13]  /*39b0*/  ISETP.GT.AND P0, PT, R5, R0, PT ;  /* 0x000000000500720c */ /* 0x000fda0003f04270 */
[----:B------:R-:W-:Y:S05]  /*39c0*/  WARPSYNC.COLLECTIVE R3, `(.L_x_105) ;  /* 0x0000000003087348 */ /* 0x000fea0003c00000 */
[----:B------:R0:W1:Y:S02]  /*39d0*/  SHFL.DOWN P1, R5, R4, R2, R0 ;  /* 0x0800000204057389 */ /* 0x0000640000020000 */
[----:B01----:R-:W-:Y:S05]  /*39e0*/  ENDCOLLECTIVE ;  /* 0x000000000000791b */ /* 0x003fea0003800000 */
.L_x_105:
        /* <DEDUP_REMOVED lines=11> */
.L_x_106:
        /* <DEDUP_REMOVED lines=8> */
.L_x_107:
[----:B------:R-:W-:Y:S02]  /*3b20*/  SEL R5, R5, RZ, !P0 ;  /* 0x000000ff05057207 */ /* 0x000fe40004000000 */
[----:B------:R-:W-:Y:S02]  /*3b30*/  ISETP.NE.AND P0, PT, R18, 0x65, PT ;  /* 0x000000651200780c */ /* 0x000fe40003f05270 */
[----:B------:R-:W-:-:S11]  /*3b40*/  IADD3 R23, PT, PT, R19, R5, R23 ;  /* 0x0000000513177210 */ /* 0x000fd60007ffe017 */
[----:B------:R-:W-:Y:S05]  /*3b50*/  WARPSYNC.COLLECTIVE R3, `(.L_x_108) ;  /* 0x0000000003087348 */ /* 0x000fea0003c00000 */
[----:B------:R-:W-:Y:S01]  /*3b60*/  VOTE.ALL P0, P0 ;  /* 0x0000000000ff7806 */ /* 0x000fe20000000000 */
[----:B------:R-:W-:-:S12]  /*3b70*/  ENDCOLLECTIVE ;  /* 0x000000000000791b */ /* 0x000fd80003800000 */
.L_x_108:
[----:B------:R-:W-:Y:S05]  /*3b80*/  BRA `(.L_x_109) ;  /* 0xffffffe400dc7947 */ /* 0x000fea000383ffff */
.L_x_110:
[----:B------:R-:W-:-:S00]  /*3b90*/  BRA `(.L_x_110) ;  /* 0xfffffffc00fc7947 */ /* 0x000fc0000383ffff */
[----:B------:R-:W-:-:S00]  /*3ba0*/  NOP ;  /* 0x0000000000007918 */ /* 0x000fc00000000000 */
        /* <DEDUP_REMOVED lines=13> */
.L_x_368:


//--------------------- .text._ZN3cub18CUB_300001_SM_10006detail6select23DeviceSelectSweepKernelINS2_10policy_hubI12GpuDetectionNS0_8NullTypeEiLb0ELNS0_10SelectImplE0EE10Policy1000EPS5_PS6_SA_PiNS0_13ScanTileStateIiLb1EEE16IsValidDetectionS6_iNS2_19streaming_context_tIlLb1EEELS7_0EEEvT0_T1_T2_T3_T4_T5_T6_T7_iT8_NS1_7vsmem_tE --------------------------
	.section	.text._ZN3cub18CUB_300001_SM_10006detail6select23DeviceSelectSweepKernelINS2_10policy_hubI12GpuDetectionNS0_8NullTypeEiLb0ELNS0_10SelectImplE0EE10Policy1000EPS5_PS6_SA_PiNS0_13ScanTileStateIiLb1EEE16IsValidDetectionS6_iNS2_19streaming_context_tIlLb1EEELS7_0EEEvT0_T1_T2_T3_T4_T5_T6_T7_iT8_NS1_7vsmem_tE,"ax",@progbits
	.align	128
        .global         _ZN3cub18CUB_300001_SM_10006detail6select23DeviceSelectSweepKernelINS2_10policy_hubI12GpuDetectionNS0_8NullTypeEiLb0ELNS0_10SelectImplE0EE10Policy1000EPS5_PS6_SA_PiNS0_13ScanTileStateIiLb1EEE16IsValidDetectionS6_iNS2_19streaming_context_tIlLb1EEELS7_0EEEvT0_T1_T2_T3_T4_T5_T6_T7_iT8_NS1_7vsmem_tE
        .type           _ZN3cub18CUB_300001_SM_10006detail6select23DeviceSelectSweepKernelINS2_10policy_hubI12GpuDetectionNS0_8NullTypeEiLb0ELNS0_10SelectImplE0EE10Policy1000EPS5_PS6_SA_PiNS0_13ScanTileStateIiLb1EEE16IsValidDetectionS6_iNS2_19streaming_context_tIlLb1EEELS7_0EEEvT0_T1_T2_T3_T4_T5_T6_T7_iT8_NS1_7vsmem_tE,@function
        .size           _ZN3cub18CUB_300001_SM_10006detail6select23DeviceSelectSweepKernelINS2_10policy_hubI12GpuDetectionNS0_8NullTypeEiLb0ELNS0_10SelectImplE0EE10Policy1000EPS5_PS6_SA_PiNS0_13ScanTileStateIiLb1EEE16IsValidDetectionS6_iNS2_19streaming_context_tIlLb1EEELS7_0EEEvT0_T1_T2_T3_T4_T5_T6_T7_iT8_NS1_7vsmem_tE,(.L_x_369 - _ZN3cub18CUB_300001_SM_10006detail6select23DeviceSelectSweepKernelINS2_10policy_hubI12GpuDetectionNS0_8NullTypeEiLb0ELNS0_10SelectImplE0EE10Policy1000EPS5_PS6_SA_PiNS0_13ScanTileStateIiLb1EEE16IsValidDetectionS6_iNS2_19streaming_context_tIlLb1EEELS7_0EEEvT0_T1_T2_T3_T4_T5_T6_T7_iT8_NS1_7vsmem_tE)
        .other          _ZN3cub18CUB_300001_SM_10006detail6select23DeviceSelectSweepKernelINS2_10policy_hubI12GpuDetectionNS0_8NullTypeEiLb0ELNS0_10SelectImplE0EE10Policy1000EPS5_PS6_SA_PiNS0_13ScanTileStateIiLb1EEE16IsValidDetectionS6_iNS2_19streaming_context_tIlLb1EEELS7_0EEEvT0_T1_T2_T3_T4_T5_T6_T7_iT8_NS1_7vsmem_tE,@"STO_CUDA_ENTRY STV_DEFAULT"
_ZN3cub18CUB_300001_SM_10006detail6select23DeviceSelectSweepKernelINS2_10policy_hubI12GpuDetectionNS0_8NullTypeEiLb0ELNS0_10SelectImplE0EE10Policy1000EPS5_PS6_SA_PiNS0_13ScanTileStateIiLb1EEE16IsValidDetectionS6_iNS2_19streaming_context_tIlLb1EEELS7_0EEEvT0_T1_T2_T3_T4_T5_T6_T7_iT8_NS1_7vsmem_tE:
.text._ZN3cub18CUB_300001_SM_10006detail6select23DeviceSelectSweepKernelINS2_10policy_hubI12GpuDetectionNS0_8NullTypeEiLb0ELNS0_10SelectImplE0EE10Policy1000EPS5_PS6_SA_PiNS0_13ScanTileStateIiLb1EEE16IsValidDetectionS6_iNS2_19streaming_context_tIlLb1EEELS7_0EEEvT0_T1_T2_T3_T4_T5_T6_T7_iT8_NS1_7vsmem_tE:
        /* <DEDUP_REMOVED lines=69> */
.L_x_113:
        /* <DEDUP_REMOVED lines=11> */
.L_x_112:
        /* <DEDUP_REMOVED lines=64> */
.L_x_115:
[----:B------:R-:W-:Y:S05]  /*0900*/  NANOSLEEP 0x1c2 ;  /* 0x000001c20000795d */ /* 0x000fea0003800000 */
[----:B------:R-:W-:Y:S01]  /*0910*/  NOP ;  /* 0x0000000000007918 */ /* 0x000fe20000000000 */
.L_x_116:
[----:B------:R-:W-:-:S05]  /*0920*/  IMAD.WIDE R4, R6, 0x8, R4 ;  /* 0x0000000806047825 */ /* 0x000fca00078e0204 */
[----:B------:R-:W2:Y:S01]  /*0930*/  LD.E.64.STRONG.GPU R18, desc[UR8][R4.64+0x100] ;  /* 0x0001000804127980 */ /* 0x000ea2000c10fb00 */
[----:B------:R-:W-:Y:S01]  /*0940*/  UMOV UR5, 0xffffffff ;  /* 0xffffffff00057882 */ /* 0x000fe20000000000 */
[----:B--2---:R-:W-:Y:S02]  /*0950*/  ISETP.NE.AND P0, PT, R18, 0x63, PT ;  /* 0x000000631200780c */ /* 0x004fe40003f05270 */
[----:B------:R-:W-:Y:S11]  /*0960*/  BRA.DIV UR5, `(.L_x_117) ;  /* 0x0000001e05847947 */ /* 0x000ff6000b800000 */
[----:B------:R-:W-:-:S13]  /*0970*/  VOTE.ANY P0, !P0 ;  /* 0x0000000000ff7806 */ /* 0x000fda0004000100 */
.L_x_163:
[----:B------:R-:W-:Y:S05]  /*0980*/  @!P0 BRA `(.L_x_118) ;  /* 0x0000000000308947 */ /* 0x000fea0003800000 */
.L_x_122:
[----:B------:R-:W-:Y:S05]  /*0990*/  YIELD ;  /* 0x0000000000007946 */ /* 0x000fea0003800000 */
[----:B------:R-:W-:Y:S05]  /*09a0*/  @P1 BRA `(.L_x_119) ;  /* 0x0000000000081947 */ /* 0x000fea0003800000 */
[----:B------:R0:W-:Y:S06]  /*09b0*/  MEMBAR.SC.CTA ;  /* 0x0000000000007992 */ /* 0x0001ec0000000000 */
[----:B0-----:R-:W-:Y:S05]  /*09c0*/  BRA `(.L_x_120) ;  /* 0x0000000000087947 */ /* 0x001fea0003800000 */
.L_x_119:
[----:B------:R-:W-:Y:S05]  /*09d0*/  NANOSLEEP 0x15e ;  /* 0x0000015e0000795d */ /* 0x000fea0003800000 */
[----:B------:R-:W-:Y:S01]  /*09e0*/  NOP ;  /* 0x0000000000007918 */ /* 0x000fe20000000000 */
.L_x_120:
[----:B------:R-:W2:Y:S01]  /*09f0*/  LD.E.64.STRONG.GPU R18, desc[UR8][R4.64+0x100] ;  /* 0x0001000804127980 */ /* 0x000ea2000c10fb00 */
[----:B------:R-:W-:Y:S01]  /*0a00*/  UMOV UR5, 0xffffffff ;  /* 0xffffffff00057882 */ /* 0x000fe20000000000 */
[----:B--2---:R-:W-:Y:S02]  /*0a10*/  ISETP.NE.AND P0, PT, R18, 0x63, PT ;  /* 0x000000631200780c */ /* 0x004fe40003f05270 */
[----:B------:R-:W-:Y:S11]  /*0a20*/  BRA.DIV UR5, `(.L_x_121) ;  /* 0x0000001e05747947 */ /* 0x000ff6000b800000 */
[----:B------:R-:W-:-:S13]  /*0a30*/  VOTE.ANY P0, !P0 ;  /* 0x0000000000ff7806 */ /* 0x000fda0004000100 */
.L_x_166:
[----:B------:R-:W-:Y:S05]  /*0a40*/  @P0 BRA `(.L_x_122) ;  /* 0xfffffffc00d00947 */ /* 0x000fea000383ffff */
.L_x_118:
        /* <DEDUP_REMOVED lines=38> */
.L_x_175:
[----:B------:R-:W-:Y:S05]  /*0cb0*/  @!P0 BRA `(.L_x_124) ;  /* 0x0000000000e08947 */ /* 0x000fea0003800000 */
.L_x_132:
        /* <DEDUP_REMOVED lines=9> */
.L_x_178:
[----:B------:R-:W-:Y:S05]  /*0d50*/  @!P0 BRA `(.L_x_126) ;  /* 0x0000000000348947 */ /* 0x000fea0003800000 */
[----:B------:R-:W-:-:S13]  /*0d60*/  ISETP.GT.U32.AND P1, PT, R7, 0x1f3, PT ;  /* 0x000001f30700780c */ /* 0x000fda0003f24070 */
.L_x_130:
[----:B------:R-:W-:Y:S05]  /*0d70*/  YIELD ;  /* 0x0000000000007946 */ /* 0x000fea0003800000 */
[----:B------:R-:W-:Y:S05]  /*0d80*/  @P1 BRA `(.L_x_127) ;  /* 0x0000000000081947 */ /* 0x000fea0003800000 */
[----:B------:R0:W-:Y:S06]  /*0d90*/  MEMBAR.SC.CTA ;  /* 0x0000000000007992 */ /* 0x0001ec0000000000 */
[----:B0-----:R-:W-:Y:S05]  /*0da0*/  BRA `(.L_x_128) ;  /* 0x0000000000087947 */ /* 0x001fea0003800000 */
.L_x_127:
[----:B------:R-:W-:Y:S05]  /*0db0*/  NANOSLEEP 0x15e ;  /* 0x0000015e0000795d */ /* 0x000fea0003800000 */
[----:B------:R-:W-:Y:S01]  /*0dc0*/  NOP ;  /* 0x0000000000007918 */ /* 0x000fe20000000000 */
.L_x_128:
[----:B------:R-:W2:Y:S01]  /*0dd0*/  LD.E.64.STRONG.GPU R18, desc[UR8][R4.64+-0x100] ;  /* 0xffff000804127980 */ /* 0x000ea2000c10fb00 */
[----:B------:R-:W-:Y:S01]  /*0de0*/  UMOV UR5, 0xffffffff ;  /* 0xffffffff00057882 */ /* 0x000fe20000000000 */
[----:B--2---:R-:W-:Y:S02]  /*0df0*/  ISETP.NE.AND P0, PT, R18, 0x63, PT ;  /* 0x000000631200780c */ /* 0x004fe40003f05270 */
[----:B------:R-:W-:Y:S11]  /*0e00*/  BRA.DIV UR5, `(.L_x_129) ;  /* 0x0000001e05c07947 */ /* 0x000ff6000b800000 */
[----:B------:R-:W-:-:S13]  /*0e10*/  VOTE.ANY P0, !P0 ;  /* 0x0000000000ff7806 */ /* 0x000fda0004000100 */
.L_x_181:
[----:B------:R-:W-:Y:S05]  /*0e20*/  @P0 BRA `(.L_x_130) ;  /* 0xfffffffc00d00947 */ /* 0x000fea000383ffff */
.L_x_126:
        /* <DEDUP_REMOVED lines=32> */
.L_x_190:
[----:B------:R-:W-:Y:S05]  /*1030*/  @P0 BRA `(.L_x_132) ;  /* 0xfffffffc00200947 */ /* 0x000fea000383ffff */
.L_x_124:
        /* <DEDUP_REMOVED lines=17> */
.L_x_114:
        /* <DEDUP_REMOVED lines=14> */
.L_x_133:
        /* <DEDUP_REMOVED lines=11> */
.L_x_111:
        /* <DEDUP_REMOVED lines=67> */
.L_x_137:
[----:B-----5:R-:W-:-:S04]  /*1710*/  IADD3 R0, P0, PT, R13, R2, RZ ;  /* 0x000000020d007210 */ /* 0x020fc80007f1e0ff */
[----:B------:R-:W-:Y:S02]  /*1720*/  LEA.HI.X.SX32 R3, R13, R3, 0x1, P0 ;  /* 0x000000030d037211 */ /* 0x000fe400000f0eff */
[----:B------:R-:W-:-:S04]  /*1730*/  LEA R2, P0, R0, UR6, 0x5 ;  /* 0x0000000600027c11 */ /* 0x000fc8000f8028ff */
[----:B------:R-:W-:-:S05]  /*1740*/  LEA.HI.X R3, R0, UR7, R3, 0x5, P0 ;  /* 0x0000000700037c11 */ /* 0x000fca00080f2c03 */
[----:B------:R0:W-:Y:S01]  /*1750*/  STG.E.ENL2.256 desc[UR8][R2.64], R4, R8 ;  /* 0xf80000040208797f */ /* 0x0001e2000f121808 */
[----:B------:R-:W-:Y:S05]  /*1760*/  BRA `(.L_x_136) ;  /* 0x0000000c00947947 */ /* 0x000fea0003800000 */
.L_x_135:
        /* <DEDUP_REMOVED lines=66> */
.L_x_139:
[----:B------:R-:W-:Y:S05]  /*1b90*/  NANOSLEEP 0x1c2 ;  /* 0x000001c20000795d */ /* 0x000fea0003800000 */
[----:B------:R-:W-:Y:S01]  /*1ba0*/  NOP ;  /* 0x0000000000007918 */ /* 0x000fe20000000000 */
.L_x_140:
[----:B------:R-:W-:-:S05]  /*1bb0*/  IMAD.WIDE R4, R6, 0x8, R4 ;  /* 0x0000000806047825 */ /* 0x000fca00078e0204 */
[----:B------:R-:W2:Y:S01]  /*1bc0*/  LD.E.64.STRONG.GPU R18, desc[UR8][R4.64+0x100] ;  /* 0x0001000804127980 */ /* 0x000ea2000c10fb00 */
[----:B------:R-:W-:Y:S01]  /*1bd0*/  UMOV UR5, 0xffffffff ;  /* 0xffffffff00057882 */ /* 0x000fe20000000000 */
[----:B--2---:R-:W-:Y:S02]  /*1be0*/  ISETP.NE.AND P0, PT, R18, 0x63, PT ;  /* 0x000000631200780c */ /* 0x004fe40003f05270 */
[----:B------:R-:W-:Y:S11]  /*1bf0*/  BRA.DIV UR5, `(.L_x_141) ;  /* 0x0000001605507947 */ /* 0x000ff6000b800000 */
[----:B------:R-:W-:-:S13]  /*1c00*/  VOTE.ANY P0, !P0 ;  /* 0x0000000000ff7806 */ /* 0x000fda0004000100 */
.L_x_193:
[----:B------:R-:W-:Y:S05]  /*1c10*/  @!P0 BRA `(.L_x_142) ;  /* 0x0000000000308947 */ /* 0x000fea0003800000 */
.L_x_146:
[----:B------:R-:W-:Y:S05]  /*1c20*/  YIELD ;  /* 0x0000000000007946 */ /* 0x000fea0003800000 */
[----:B------:R-:W-:Y:S05]  /*1c30*/  @P1 BRA `(.L_x_143) ;  /* 0x0000000000081947 */ /* 0x000fea0003800000 */
[----:B------:R0:W-:Y:S06]  /*1c40*/  MEMBAR.SC.CTA ;  /* 0x0000000000007992 */ /* 0x0001ec0000000000 */
[----:B0-----:R-:W-:Y:S05]  /*1c50*/  BRA `(.L_x_144) ;  /* 0x0000000000087947 */ /* 0x001fea0003800000 */
.L_x_143:
[----:B------:R-:W-:Y:S05]  /*1c60*/  NANOSLEEP 0x15e ;  /* 0x0000015e0000795d */ /* 0x000fea0003800000 */
[----:B------:R-:W-:Y:S01]  /*1c70*/  NOP ;  /* 0x0000000000007918 */ /* 0x000fe20000000000 */
.L_x_144:
[----:B------:R-:W2:Y:S01]  /*1c80*/  LD.E.64.STRONG.GPU R18, desc[UR8][R4.64+0x100] ;  /* 0x0001000804127980 */ /* 0x000ea2000c10fb00 */
[----:B------:R-:W-:Y:S01]  /*1c90*/  UMOV UR5, 0xffffffff ;  /* 0xffffffff00057882 */ /* 0x000fe20000000000 */
[----:B--2---:R-:W-:Y:S02]  /*1ca0*/  ISETP.NE.AND P0, PT, R18, 0x63, PT ;  /* 0x000000631200780c */ /* 0x004fe40003f05270 */
[----:B------:R-:W-:Y:S11]  /*1cb0*/  BRA.DIV UR5, `(.L_x_145) ;  /* 0x0000001605407947 */ /* 0x000ff6000b800000 */
[----:B------:R-:W-:-:S13]  /*1cc0*/  VOTE.ANY P0, !P0 ;  /* 0x0000000000ff7806 */ /* 0x000fda0004000100 */
.L_x_196:
[----:B------:R-:W-:Y:S05]  /*1cd0*/  @P0 BRA `(.L_x_146) ;  /* 0xfffffffc00d00947 */ /* 0x000fea000383ffff */
.L_x_142:
        /* <DEDUP_REMOVED lines=39> */
.L_x_205:
[----:B------:R-:W-:Y:S05]  /*1f50*/  @!P0 BRA `(.L_x_148) ;  /* 0x0000000000ec8947 */ /* 0x000fea0003800000 */
.L_x_156:
        /* <DEDUP_REMOVED lines=9> */
.L_x_208:
[----:B------:R-:W-:Y:S05]  /*1ff0*/  @!P0 BRA `(.L_x_150) ;  /* 0x0000000000348947 */ /* 0x000fea0003800000 */
[----:B------:R-:W-:-:S13]  /*2000*/  ISETP.GT.U32.AND P1, PT, R7, 0x1f3, PT ;  /* 0x000001f30700780c */ /* 0x000fda0003f24070 */
.L_x_154:
[----:B------:R-:W-:Y:S05]  /*2010*/  YIELD ;  /* 0x0000000000007946 */ /* 0x000fea0003800000 */
[----:B------:R-:W-:Y:S05]  /*2020*/  @P1 BRA `(.L_x_151) ;  /* 0x0000000000081947 */ /* 0x000fea0003800000 */
[----:B------:R0:W-:Y:S06]  /*2030*/  MEMBAR.SC.CTA ;  /* 0x0000000000007992 */ /* 0x0001ec0000000000 */
[----:B0-----:R-:W-:Y:S05]  /*2040*/  BRA `(.L_x_152) ;  /* 0x0000000000087947 */ /* 0x001fea0003800000 */
.L_x_151:
[----:B------:R-:W-:Y:S05]  /*2050*/  NANOSLEEP 0x15e ;  /* 0x0000015e0000795d */ /* 0x000fea0003800000 */
[----:B------:R-:W-:Y:S01]  /*2060*/  NOP ;  /* 0x0000000000007918 */ /* 0x000fe20000000000 */
.L_x_152:
[----:B------:R-:W2:Y:S01]  /*2070*/  LD.E.64.STRONG.GPU R18, desc[UR8][R4.64+-0x100] ;  /* 0xffff000804127980 */ /* 0x000ea2000c10fb00 */
[----:B------:R-:W-:Y:S01]  /*2080*/  UMOV UR5, 0xffffffff ;  /* 0xffffffff00057882 */ /* 0x000fe20000000000 */
[----:B--2---:R-:W-:Y:S02]  /*2090*/  ISETP.NE.AND P0, PT, R18, 0x63, PT ;  /* 0x000000631200780c */ /* 0x004fe40003f05270 */
[----:B------:R-:W-:Y:S11]  /*20a0*/  BRA.DIV UR5, `(.L_x_153) ;  /* 0x00000016058c7947 */ /* 0x000ff6000b800000 */
[----:B------:R-:W-:-:S13]  /*20b0*/  VOTE.ANY P0, !P0 ;  /* 0x0000000000ff7806 */ /* 0x000fda0004000100 */
.L_x_211:
[----:B------:R-:W-:Y:S05]  /*20c0*/  @P0 BRA `(.L_x_154) ;  /* 0xfffffffc00d00947 */ /* 0x000fea000383ffff */
.L_x_150:
        /* <DEDUP_REMOVED lines=35> */
.L_x_220:
[----:B------:R-:W-:Y:S05]  /*2300*/  @P0 BRA `(.L_x_156) ;  /* 0xfffffffc00140947 */ /* 0x000fea000383ffff */
.L_x_148:
        /* <DEDUP_REMOVED lines=17> */
.L_x_138:
        /* <DEDUP_REMOVED lines=21> */
.L_x_157:
[----:B-----5:R-:W-:-:S04]  /*2570*/  IADD3 R0, P0, PT, R5, R2, RZ ;  /* 0x0000000205007210 */ /* 0x020fc80007f1e0ff */
[----:B------:R-:W-:Y:S02]  /*2580*/  LEA.HI.X.SX32 R3, R5, R3, 0x1, P0 ;  /* 0x0000000305037211 */ /* 0x000fe400000f0eff */
[----:B------:R-:W-:-:S04]  /*2590*/  LEA R2, P0, R0, UR6, 0x5 ;  /* 0x0000000600027c11 */ /* 0x000fc8000f8028ff */
[----:B------:R-:W-:-:S05]  /*25a0*/  LEA.HI.X R3, R0, UR7, R3, 0x5, P0 ;  /* 0x0000000700037c11 */ /* 0x000fca00080f2c03 */
[----:B------:R1:W-:Y:S04]  /*25b0*/  STG.E.ENL2.256 desc[UR8][R2.64], R8, R12 ;  /* 0xf8000008020c797f */ /* 0x0003e8000f121808 */
.L_x_136:
[----:B------:R-:W-:Y:S05]  /*25c0*/  BSYNC.RECONVERGENT B0 ;  /* 0x0000000000007941 */ /* 0x000fea0003800200 */
.L_x_134:
        /* <DEDUP_REMOVED lines=13> */
.L_x_159:
[----:B-----5:R-:W-:-:S05]  /*26a0*/  IMAD.IADD R17, R4, 0x1, R17 ;  /* 0x0000000104117824 */ /* 0x020fca00078e0211 */
[----:B0-----:R-:W-:Y:S01]  /*26b0*/  STG.E desc[UR8][R2.64], R17 ;  /* 0x0000001102007986 */ /* 0x001fe2000c101908 */
[----:B------:R-:W-:Y:S05]  /*26c0*/  EXIT ;  /* 0x000000000000794d */ /* 0x000fea0003800000 */
.L_x_158:
[----:B------:R-:W2:Y:S01]  /*26d0*/  LDCU.U8 UR4, c[0x0][0x3b8] ;  /* 0x00007700ff0477ac */ /* 0x000ea20008000000 */
[----:B0-----:R-:W0:Y:S01]  /*26e0*/  LDC.64 R4, c[0x0][0x3d8] ;  /* 0x0000f600ff047b82 */ /* 0x001e220000000a00 */
[----:B-1----:R-:W-:Y:S01]  /*26f0*/  CS2R R2, SRZ ;  /* 0x0000000000027805 */ /* 0x002fe2000001ff00 */
[----:B--2---:R-:W-:-:S09]  /*2700*/  UISETP.NE.AND UP0, UPT, UR4, URZ, UPT ;  /* 0x000000ff0400728c */ /* 0x004fd2000bf05270 */
[----:B------:R-:W-:Y:S05]  /*2710*/  BRA.U UP0, `(.L_x_160) ;  /* 0x0000000100087547 */ /* 0x000fea000b800000 */
[----:B------:R-:W1:Y:S02]  /*2720*/  LDC.64 R2, c[0x0][0x3d0] ;  /* 0x0000f400ff027b82 */ /* 0x000e640000000a00 */
[----:B-1----:R-:W5:Y:S02]  /*2730*/  LDG.E.64 R2, desc[UR8][R2.64] ;  /* 0x0000000802027981 */ /* 0x002f64000c1e1b00 */
.L_x_160:
[----:B-----5:R-:W-:-:S04]  /*2740*/  IADD3 R2, P0, PT, R17, R2, RZ ;  /* 0x0000000211027210 */ /* 0x020fc80007f1e0ff */
[----:B------:R-:W-:-:S05]  /*2750*/  LEA.HI.X.SX32 R3, R17, R3, 0x1, P0 ;  /* 0x0000000311037211 */ /* 0x000fca00000f0eff */
[----:B0-----:R-:W-:Y:S01]  /*2760*/  STG.E.64 desc[UR8][R4.64], R2 ;  /* 0x0000000204007986 */ /* 0x001fe2000c101b08 */
[----:B------:R-:W-:Y:S05]  /*2770*/  EXIT ;  /* 0x000000000000794d */ /* 0x000fea0003800000 */
.L_x_117:
[----:B------:R-:W-:Y:S01]  /*2780*/  BSSY B0, `(.L_x_161) ;  /* 0x0000006000007945 */ /* 0x000fe20003800000 */
[----:B------:R-:W-:Y:S01]  /*2790*/  PLOP3.LUT P0, PT, P0, PT, PT, 0x8, 0x80 ;  /* 0x000000000080781c */ /* 0x000fe2000070e170 */
[----:B------:R-:W-:-:S12]  /*27a0*/  IMAD.MOV.U32 R3, RZ, RZ, -0x1 ;  /* 0xffffffffff037424 */ /* 0x000fd800078e00ff */
[----:B------:R-:W-:Y:S05]  /*27b0*/  WARPSYNC.COLLECTIVE R3, `(.L_x_162) ;  /* 0x0000000003087348 */ /* 0x000fea0003c00000 */
[----:B------:R-:W-:Y:S01]  /*27c0*/  VOTE.ANY P0, P0 ;  /* 0x0000000000ff7806 */ /* 0x000fe20000000100 */
[----:B------:R-:W-:-:S12]  /*27d0*/  ENDCOLLECTIVE ;  /* 0x000000000000791b */ /* 0x000fd80003800000 */
.L_x_162:
[----:B------:R-:W-:Y:S05]  /*27e0*/  BSYNC B0 ;  /* 0x0000000000007941 */ /* 0x000fea0003800000 */
.L_x_161:
[----:B------:R-:W-:Y:S05]  /*27f0*/  BRA `(.L_x_163) ;  /* 0xffffffe000607947 */ /* 0x000fea000383ffff */
.L_x_121:
[----:B------:R-:W-:Y:S01]  /*2800*/  BSSY B0, `(.L_x_164) ;  /* 0x0000006000007945 */ /* 0x000fe20003800000 */
[----:B------:R-:W-:Y:S01]  /*2810*/  PLOP3.LUT P0, PT, P0, PT, PT, 0x8, 0x80 ;  /* 0x000000000080781c */ /* 0x000fe2000070e170 */
[----:B------:R-:W-:-:S12]  /*2820*/  IMAD.MOV.U32 R3, RZ, RZ, -0x1 ;  /* 0xffffffffff037424 */ /* 0x000fd800078e00ff */
[----:B------:R-:W-:Y:S05]  /*2830*/  WARPSYNC.COLLECTIVE R3, `(.L_x_165) ;  /* 0x0000000003087348 */ /* 0x000fea0003c00000 */
[----:B------:R-:W-:Y:S01]  /*2840*/  VOTE.ANY P0, P0 ;  /* 0x0000000000ff7806 */ /* 0x000fe20000000100 */
[----:B------:R-:W-:-:S12]  /*2850*/  ENDCOLLECTIVE ;  /* 0x000000000000791b */ /* 0x000fd80003800000 */
.L_x_165:
[----:B------:R-:W-:Y:S05]  /*2860*/  BSYNC B0 ;  /* 0x0000000000007941 */ /* 0x000fea0003800000 */
.L_x_164:
[----:B------:R-:W-:Y:S05]  /*2870*/  BRA `(.L_x_166) ;  /* 0xffffffe000707947 */ /* 0x000fea000383ffff */
.L_x_123:
        /* <DEDUP_REMOVED lines=8> */
.L_x_168:
[----:B------:R-:W-:Y:S05]  /*2900*/  BSYNC B0 ;  /* 0x0000000000007941 */ /* 0x000fea0003800000 */
.L_x_167:
        /* <DEDUP_REMOVED lines=13> */
.L_x_169:
        /* <DEDUP_REMOVED lines=8> */
.L_x_170:
        /* <DEDUP_REMOVED lines=8> */
.L_x_171:
        /* <DEDUP_REMOVED lines=9> */
.L_x_172:
        /* <DEDUP_REMOVED lines=8> */
.L_x_173:
[----:B------:R-:W-:Y:S05]  /*2bf0*/  WARPSYNC.COLLECTIVE R3, `(.L_x_174) ;  /* 0x0000000003087348 */ /* 0x000fea0003c00000 */
[----:B------:R-:W-:Y:S01]  /*2c00*/  VOTE.ALL P0, P0 ;  /* 0x0000000000ff7806 */ /* 0x000fe20000000000 */
[----:B------:R-:W-:-:S12]  /*2c10*/  ENDCOLLECTIVE ;  /* 0x000000000000791b */ /* 0x000fd80003800000 */
.L_x_174:
[----:B------:R-:W-:-:S04]  /*2c20*/  ISETP.GT.AND P1, PT, R22, R0, PT ;  /* 0x000000001600720c */ /* 0x000fc80003f24270 */
[----:B------:R-:W-:Y:S02]  /*2c30*/  SEL R18, R5, RZ, !P1 ;  /* 0x000000ff05127207 */ /* 0x000fe40004800000 */
[----:B------:R-:W0:Y:S03]  /*2c40*/  LDC.64 R4, c[0x0][0x3a0] ;  /* 0x0000e800ff047b82 */ /* 0x000e260000000a00 */
[----:B------:R-:W-:Y:S01]  /*2c50*/  IMAD.IADD R23, R23, 0x1, R18 ;  /* 0x0000000117177824 */ /* 0x000fe200078e0212 */
[----:B0-----:R-:W-:-:S05]  /*2c60*/  IADD3 R21, P1, PT, R4, 0x100, RZ ;  /* 0x0000010004157810 */ /* 0x001fca0007f3e0ff */
[----:B------:R-:W-:Y:S01]  /*2c70*/  IMAD.X R24, RZ, RZ, R5, P1 ;  /* 0x000000ffff187224 */ /* 0x000fe200008e0605 */
[----:B------:R-:W-:Y:S07]  /*2c80*/  BRA `(.L_x_175) ;  /* 0xffffffe000087947 */ /* 0x000fee000383ffff */
.L_x_125:
[----:B------:R-:W-:Y:S01]  /*2c90*/  BSSY B0, `(.L_x_176) ;  /* 0x0000006000007945 */ /* 0x000fe20003800000 */
[----:B------:R-:W-:Y:S01]  /*2ca0*/  PLOP3.LUT P0, PT, P0, PT, PT, 0x8, 0x80 ;  /* 0x000000000080781c */ /* 0x000fe2000070e170 */
[----:B------:R-:W-:-:S12]  /*2cb0*/  IMAD.MOV.U32 R3, RZ, RZ, -0x1 ;  /* 0xffffffffff037424 */ /* 0x000fd800078e00ff */
[----:B------:R-:W-:Y:S05]  /*2cc0*/  WARPSYNC.COLLECTIVE R3, `(.L_x_177) ;  /* 0x0000000003087348 */ /* 0x000fea0003c00000 */
[----:B------:R-:W-:Y:S01]  /*2cd0*/  VOTE.ANY P0, P0 ;  /* 0x0000000000ff7806 */ /* 0x000fe20000000100 */
[----:B------:R-:W-:-:S12]  /*2ce0*/  ENDCOLLECTIVE ;  /* 0x000000000000791b */ /* 0x000fd80003800000 */
.L_x_177:
[----:B------:R-:W-:Y:S05]  /*2cf0*/  BSYNC B0 ;  /* 0x0000000000007941 */ /* 0x000fea0003800000 */
.L_x_176:
[----:B------:R-:W-:Y:S05]  /*2d00*/  BRA `(.L_x_178) ;  /* 0xffffffe000107947 */ /* 0x000fea000383ffff */
.L_x_129:
[----:B------:R-:W-:Y:S01]  /*2d10*/  BSSY B0, `(.L_x_179) ;  /* 0x0000006000007945 */ /* 0x000fe20003800000 */
[----:B------:R-:W-:Y:S01]  /*2d20*/  PLOP3.LUT P0, PT, P0, PT, PT, 0x8, 0x80 ;  /* 0x000000000080781c */ /* 0x000fe2000070e170 */
[----:B------:R-:W-:-:S12]  /*2d30*/  IMAD.MOV.U32 R3, RZ, RZ, -0x1 ;  /* 0xffffffffff037424 */ /* 0x000fd800078e00ff */
[----:B------:R-:W-:Y:S05]  /*2d40*/  WARPSYNC.COLLECTIVE R3, `(.L_x_180) ;  /* 0x0000000003087348 */ /* 0x000fea0003c00000 */
[----:B------:R-:W-:Y:S01]  /*2d50*/  VOTE.ANY P0, P0 ;  /* 0x0000000000ff7806 */ /* 0x000fe20000000100 */
[----:B------:R-:W-:-:S12]  /*2d60*/  ENDCOLLECTIVE ;  /* 0x000000000000791b */ /* 0x000fd80003800000 */
.L_x_180:
[----:B------:R-:W-:Y:S05]  /*2d70*/  BSYNC B0 ;  /* 0x0000000000007941 */ /* 0x000fea0003800000 */
.L_x_179:
[----:B------:R-:W-:Y:S05]  /*2d80*/  BRA `(.L_x_181) ;  /* 0xffffffe000247947 */ /* 0x000fea000383ffff */
.L_x_131:
[----:B------:R-:W-:Y:S01]  /*2d90*/  BSSY B0, `(.L_x_182) ;  /* 0x0000006000007945 */ /* 0x000fe20003800000 */
[----:B------:R-:W-:Y:S01]  /*2da0*/  PLOP3.LUT P1, PT, P0, PT, PT, 0x8, 0x80 ;  /* 0x000000000080781c */ /* 0x000fe2000072e170 */
[----:B------:R-:W-:-:S12]  /*2db0*/  IMAD.MOV.U32 R3, RZ, RZ, -0x1 ;  /* 0xffffffffff037424 */ /* 0x000fd800078e00ff */
[----:B------:R-:W-:Y:S05]  /*2dc0*/  WARPSYNC.COLLECTIVE R3, `(.L_x_183) ;  /* 0x0000000003087348 */ /* 0x000fea0003c00000 */
[----:B------:R-:W-:Y:S01]  /*2dd0*/  VOTE.ANY R3, PT, P1 ;  /* 0x0000000000037806 */ /* 0x000fe200008e0100 */
[----:B------:R-:W-:Y:S06]  /*2de0*/  ENDCOLLECTIVE ;  /* 0x000000000000791b */ /* 0x000fec0003800000 */
.L_x_183:
[----:B------:R-:W-:Y:S05]  /*2df0*/  BSYNC B0 ;  /* 0x0000000000007941 */ /* 0x000fea0003800000 */
.L_x_182:
        /* <DEDUP_REMOVED lines=12> */
.L_x_184:
        /* <DEDUP_REMOVED lines=9> */
.L_x_185:
        /* <DEDUP_REMOVED lines=8> */
.L_x_186:
        /* <DEDUP_REMOVED lines=8> */
.L_x_187:
        /* <DEDUP_REMOVED lines=8> */
.L_x_188:
[----:B------:R-:W-:Y:S02]  /*30d0*/  SEL R5, R5, RZ, !P0 ;  /* 0x000000ff05057207 */ /* 0x000fe40004000000 */
[----:B------:R-:W-:Y:S02]  /*30e0*/  ISETP.NE.AND P0, PT, R18, 0x65, PT ;  /* 0x000000651200780c */ /* 0x000fe40003f05270 */
[----:B------:R-:W-:-:S11]  /*30f0*/  IADD3 R23, PT, PT, R19, R5, R23 ;  /* 0x0000000513177210 */ /* 0x000fd60007ffe017 */
[----:B------:R-:W-:Y:S05]  /*3100*/  WARPSYNC.COLLECTIVE R3, `(.L_x_189) ;  /* 0x0000000003087348 */ /* 0x000fea0003c00000 */
[----:B------:R-:W-:Y:S01]  /*3110*/  VOTE.ALL P0, P0 ;  /* 0x0000000000ff7806 */ /* 0x000fe20000000000 */
[----:B------:R-:W-:-:S12]  /*3120*/  ENDCOLLECTIVE ;  /* 0x000000000000791b */ /* 0x000fd80003800000 */
.L_x_189:
[----:B------:R-:W-:Y:S05]  /*3130*/  BRA `(.L_x_190) ;  /* 0xffffffdc00bc7947 */ /* 0x000fea000383ffff */
.L_x_141:
[----:B------:R-:W-:Y:S01]  /*3140*/  BSSY B1, `(.L_x_191) ;  /* 0x0000006000017945 */ /* 0x000fe20003800000 */
[----:B------:R-:W-:Y:S01]  /*3150*/  PLOP3.LUT P0, PT, P0, PT, PT, 0x8, 0x80 ;  /* 0x000000000080781c */ /* 0x000fe2000070e170 */
[----:B------:R-:W-:-:S12]  /*3160*/  IMAD.MOV.U32 R3, RZ, RZ, -0x1 ;  /* 0xffffffffff037424 */ /* 0x000fd800078e00ff */
[----:B------:R-:W-:Y:S05]  /*3170*/  WARPSYNC.COLLECTIVE R3, `(.L_x_192) ;  /* 0x0000000003087348 */ /* 0x000fea0003c00000 */
[----:B------:R-:W-:Y:S01]  /*3180*/  VOTE.ANY P0, P0 ;  /* 0x0000000000ff7806 */ /* 0x000fe20000000100 */
[----:B------:R-:W-:-:S12]  /*3190*/  ENDCOLLECTIVE ;  /* 0x000000000000791b */ /* 0x000fd80003800000 */
.L_x_192:
[----:B------:R-:W-:Y:S05]  /*31a0*/  BSYNC B1 ;  /* 0x0000000000017941 */ /* 0x000fea0003800000 */
.L_x_191:
[----:B------:R-:W-:Y:S05]  /*31b0*/  BRA `(.L_x_193) ;  /* 0xffffffe800947947 */ /* 0x000fea000383ffff */
.L_x_145:
[----:B------:R-:W-:Y:S01]  /*31c0*/  BSSY B1, `(.L_x_194) ;  /* 0x0000006000017945 */ /* 0x000fe20003800000 */
[----:B------:R-:W-:Y:S01]  /*31d0*/  PLOP3.LUT P0, PT, P0, PT, PT, 0x8, 0x80 ;  /* 0x000000000080781c */ /* 0x000fe2000070e170 */
[----:B------:R-:W-:-:S12]  /*31e0*/  IMAD.MOV.U32 R3, RZ, RZ, -0x1 ;  /* 0xffffffffff037424 */ /* 0x000fd800078e00ff */
[----:B------:R-:W-:Y:S05]  /*31f0*/  WARPSYNC.COLLECTIVE R3, `(.L_x_195) ;  /* 0x0000000003087348 */ /* 0x000fea0003c00000 */
[----:B------:R-:W-:Y:S01]  /*3200*/  VOTE.ANY P0, P0 ;  /* 0x0000000000ff7806 */ /* 0x000fe20000000100 */
[----:B------:R-:W-:-:S12]  /*3210*/  ENDCOLLECTIVE ;  /* 0x000000000000791b */ /* 0x000fd80003800000 */
.L_x_195:
[----:B------:R-:W-:Y:S05]  /*3220*/  BSYNC B1 ;  /* 0x0000000000017941 */ /* 0x000fea0003800000 */
.L_x_194:
[----:B------:R-:W-:Y:S05]  /*3230*/  BRA `(.L_x_196) ;  /* 0xffffffe800a47947 */ /* 0x000fea000383ffff */
.L_x_147:
[----:B------:R-:W0:Y:S01]  /*3240*/  S2R R0, SR_GEMASK ;  /* 0x0000000000007919 */ /* 0x000e220000003c00 */
[----:B------:R-:W-:Y:S01]  /*3250*/  BSSY B1, `(.L_x_197) ;  /* 0x0000006000017945 */ /* 0x000fe20003800000 */
[----:B------:R-:W-:Y:S01]  /*3260*/  PLOP3.LUT P1, PT, P0, PT, PT, 0x8, 0x80 ;  /* 0x000000000080781c */ /* 0x000fe2000072e170 */
[----:B------:R-:W-:-:S12]  /*3270*/  IMAD.MOV.U32 R3, RZ, RZ, -0x1 ;  /* 0xffffffffff037424 */ /* 0x000fd800078e00ff */
[----:B0-----:R-:W-:Y:S05]  /*3280*/  WARPSYNC.COLLECTIVE R3, `(.L_x_198) ;  /* 0x0000000003087348 */ /* 0x001fea0003c00000 */
[----:B------:R-:W-:Y:S01]  /*3290*/  VOTE.ANY R3, PT, P1 ;  /* 0x0000000000037806 */ /* 0x000fe200008e0100 */
[----:B0-----:R-:W-:Y:S06]  /*32a0*/  ENDCOLLECTIVE ;  /* 0x000000000000791b */ /* 0x001fec0003800000 */
.L_x_198:
[----:B------:R-:W-:Y:S05]  /*32b0*/  BSYNC B1 ;  /* 0x0000000000017941 */ /* 0x000fea0003800000 */
.L_x_197:
        /* <DEDUP_REMOVED lines=11> */
.L_x_199:
        /* <DEDUP_REMOVED lines=10> */
.L_x_200:
        /* <DEDUP_REMOVED lines=9> */
.L_x_201:
        /* <DEDUP_REMOVED lines=9> */
.L_x_202:
        /* <DEDUP_REMOVED lines=9> */
.L_x_203:
[----:B------:R-:W-:Y:S05]  /*35c0*/  WARPSYNC.COLLECTIVE R3, `(.L_x_204) ;  /* 0x0000000003087348 */ /* 0x000fea0003c00000 */
[----:B------:R-:W-:Y:S01]  /*35d0*/  VOTE.ALL P0, P0 ;  /* 0x0000000000ff7806 */ /* 0x000fe20000000000 */
[----:B------:R-:W-:-:S12]  /*35e0*/  ENDCOLLECTIVE ;  /* 0x000000000000791b */ /* 0x000fd80003800000 */
.L_x_204:
[----:B------:R-:W-:-:S04]  /*35f0*/  ISETP.GT.AND P1, PT, R22, R0, PT ;  /* 0x000000001600720c */ /* 0x000fc80003f24270 */
[----:B------:R-:W-:Y:S02]  /*3600*/  SEL R18, R5, RZ, !P1 ;  /* 0x000000ff05127207 */ /* 0x000fe40004800000 */
[----:B------:R-:W0:Y:S03]  /*3610*/  LDC.64 R4, c[0x0][0x3a0] ;  /* 0x0000e800ff047b82 */ /* 0x000e260000000a00 */
[----:B------:R-:W-:Y:S01]  /*3620*/  IMAD.IADD R23, R23, 0x1, R18 ;  /* 0x0000000117177824 */ /* 0x000fe200078e0212 */
[----:B0-----:R-:W-:-:S05]  /*3630*/  IADD3 R21, P1, PT, R4, 0x100, RZ ;  /* 0x0000010004157810 */ /* 0x001fca0007f3e0ff */
[----:B------:R-:W-:Y:S01]  /*3640*/  IMAD.X R24, RZ, RZ, R5, P1 ;  /* 0x000000ffff187224 */ /* 0x000fe200008e0605 */
[----:B------:R-:W-:Y:S07]  /*3650*/  BRA `(.L_x_205) ;  /* 0xffffffe8003c7947 */ /* 0x000fee000383ffff */
.L_x_149:
[----:B------:R-:W-:Y:S01]  /*3660*/  BSSY B1, `(.L_x_206) ;  /* 0x0000006000017945 */ /* 0x000fe20003800000 */
[----:B------:R-:W-:Y:S01]  /*3670*/  PLOP3.LUT P0, PT, P0, PT, PT, 0x8, 0x80 ;  /* 0x000000000080781c */ /* 0x000fe2000070e170 */
[----:B------:R-:W-:-:S12]  /*3680*/  IMAD.MOV.U32 R3, RZ, RZ, -0x1 ;  /* 0xffffffffff037424 */ /* 0x000fd800078e00ff */
[----:B------:R-:W-:Y:S05]  /*3690*/  WARPSYNC.COLLECTIVE R3, `(.L_x_207) ;  /* 0x0000000003087348 */ /* 0x000fea0003c00000 */
[----:B------:R-:W-:Y:S01]  /*36a0*/  VOTE.ANY P0, P0 ;  /* 0x0000000000ff7806 */ /* 0x000fe20000000100 */
[----:B------:R-:W-:-:S12]  /*36b0*/  ENDCOLLECTIVE ;  /* 0x000000000000791b */ /* 0x000fd80003800000 */
.L_x_207:
[----:B------:R-:W-:Y:S05]  /*36c0*/  BSYNC B1 ;  /* 0x0000000000017941 */ /* 0x000fea0003800000 */
.L_x_206:
[----:B------:R-:W-:Y:S05]  /*36d0*/  BRA `(.L_x_208) ;  /* 0xffffffe800447947 */ /* 0x000fea000383ffff */
.L_x_153:
[----:B------:R-:W-:Y:S01]  /*36e0*/  BSSY B1, `(.L_x_209) ;  /* 0x0000006000017945 */ /* 0x000fe20003800000 */
[----:B------:R-:W-:Y:S01]  /*36f0*/  PLOP3.LUT P0, PT, P0, PT, PT, 0x8, 0x80 ;  /* 0x000000000080781c */ /* 0x000fe2000070e170 */
[----:B------:R-:W-:-:S12]  /*3700*/  IMAD.MOV.U32 R3, RZ, RZ, -0x1 ;  /* 0xffffffffff037424 */ /* 0x000fd800078e00ff */
[----:B------:R-:W-:Y:S05]  /*3710*/  WARPSYNC.COLLECTIVE R3, `(.L_x_210) ;  /* 0x0000000003087348 */ /* 0x000fea0003c00000 */
[----:B------:R-:W-:Y:S01]  /*3720*/  VOTE.ANY P0, P0 ;  /* 0x0000000000ff7806 */ /* 0x000fe20000000100 */
[----:B------:R-:W-:-:S12]  /*3730*/  ENDCOLLECTIVE ;  /* 0x000000000000791b */ /* 0x000fd80003800000 */
.L_x_210:
[----:B------:R-:W-:Y:S05]  /*3740*/  BSYNC B1 ;  /* 0x0000000000017941 */ /* 0x000fea0003800000 */
.L_x_209:
[----:B------:R-:W-:Y:S05]  /*3750*/  BRA `(.L_x_211) ;  /* 0xffffffe800587947 */ /* 0x000fea000383ffff */
.L_x_155:
[----:B------:R-:W-:Y:S01]  /*3760*/  BSSY B1, `(.L_x_212) ;  /* 0x0000006000017945 */ /* 0x000fe20003800000 */
[----:B------:R-:W-:Y:S01]  /*3770*/  PLOP3.LUT P1, PT, P0, PT, PT, 0x8, 0x80 ;  /* 0x000000000080781c */ /* 0x000fe2000072e170 */
[----:B------:R-:W-:-:S12]  /*3780*/  IMAD.MOV.U32 R3, RZ, RZ, -0x1 ;  /* 0xffffffffff037424 */ /* 0x000fd800078e00ff */
[----:B------:R-:W-:Y:S05]  /*3790*/  WARPSYNC.COLLECTIVE R3, `(.L_x_213) ;  /* 0x0000000003087348 */ /* 0x000fea0003c00000 */
[----:B------:R-:W-:Y:S01]  /*37a0*/  VOTE.ANY R3, PT, P1 ;  /* 0x0000000000037806 */ /* 0x000fe200008e0100 */
[----:B------:R-:W-:Y:S06]  /*37b0*/  ENDCOLLECTIVE ;  /* 0x000000000000791b */ /* 0x000fec0003800000 */
.L_x_213:
[----:B------:R-:W-:Y:S05]  /*37c0*/  BSYNC B1 ;  /* 0x0000000000017941 */ /* 0x000fea0003800000 */
.L_x_212:
        /* <DEDUP_REMOVED lines=12> */
.L_x_214:
        /* <DEDUP_REMOVED lines=11> */
.L_x_215:
        /* <DEDUP_REMOVED lines=11> */
.L_x_216:
        /* <DEDUP_REMOVED lines=11> */
.L_x_217:
        /* <DEDUP_REMOVED lines=8> */
.L_x_218:
[----:B------:R-:W-:Y:S02]  /*3b20*/  SEL R5, R5, RZ, !P0 ;  /* 0x000000ff05057207 */ /* 0x000fe40004000000 */
[----:B------:R-:W-:Y:S02]  /*3b30*/  ISETP.NE.AND P0, PT, R18, 0x65, PT ;  /* 0x000000651200780c */ /* 0x000fe40003f05270 */
[----:B------:R-:W-:-:S11]  /*3b40*/  IADD3 R23, PT, PT, R19, R5, R23 ;  /* 0x0000000513177210 */ /* 0x000fd60007ffe017 */
[----:B------:R-:W-:Y:S05]  /*3b50*/  WARPSYNC.COLLECTIVE R3, `(.L_x_219) ;  /* 0x0000000003087348 */ /* 0x000fea0003c00000 */
[----:B------:R-:W-:Y:S01]  /*3b60*/  VOTE.ALL P0, P0 ;  /* 0x0000000000ff7806 */ /* 0x000fe20000000000 */
[----:B------:R-:W-:-:S12]  /*3b70*/  ENDCOLLECTIVE ;  /* 0x000000000000791b */ /* 0x000fd80003800000 */
.L_x_219:
[----:B------:R-:W-:Y:S05]  /*3b80*/  BRA `(.L_x_220) ;  /* 0xffffffe400dc7947 */ /* 0x000fea000383ffff */
.L_x_221:
        /* <DEDUP_REMOVED lines=15> */
.L_x_369:


//--------------------- .text._ZN3cub18CUB_300001_SM_10006detail4scan23DeviceCompactInitKernelINS0_13ScanTileStateIiLb1EEEPiEEvT_iT0_ --------------------------
	.section	.text._ZN3cub18CUB_300001_SM_10006detail4scan23DeviceCompactInitKernelINS0_13ScanTileStateIiLb1EEEPiEEvT_iT0_,"ax",@progbits
	.align	128
        .global         _ZN3cub18CUB_300001_SM_10006detail4scan23DeviceCompactInitKernelINS0_13ScanTileStateIiLb1EEEPiEEvT_iT0_
        .type           _ZN3cub18CUB_300001_SM_10006detail4scan23DeviceCompactInitKernelINS0_13ScanTileStateIiLb1EEEPiEEvT_iT0_,@function
        .size           _ZN3cub18CUB_300001_SM_10006detail4scan23DeviceCompactInitKernelINS0_13ScanTileStateIiLb1EEEPiEEvT_iT0_,(.L_x_370 - _ZN3cub18CUB_300001_SM_10006detail4scan23DeviceCompactInitKernelINS0_13ScanTileStateIiLb1EEEPiEEvT_iT0_)
        .other          _ZN3cub18CUB_300001_SM_10006detail4scan23DeviceCompactInitKernelINS0_13ScanTileStateIiLb1EEEPiEEvT_iT0_,@"STO_CUDA_ENTRY STV_DEFAULT"
_ZN3cub18CUB_300001_SM_10006detail4scan23DeviceCompactInitKernelINS0_13ScanTileStateIiLb1EEEPiEEvT_iT0_:
.text._ZN3cub18CUB_300001_SM_10006detail4scan23DeviceCompactInitKernelINS0_13ScanTileStateIiLb1EEEPiEEvT_iT0_:
[----:B------:R-:W-:Y:S01]  /*0000*/  LDC R1, c[0x0][0x37c] ;  /* 0x0000df00ff017b82 */ /* 0x000fe20000000800 */
[----:B------:R-:W0:Y:S07]  /*0010*/  S2R R0, SR_TID.X ;  /* 0x0000000000007919 */ /* 0x000e2e0000002100 */
[----:B------:R-:W1:Y:S01]  /*0020*/  S2UR UR6, SR_CTAID.X ;  /* 0x00000000000679c3 */ /* 0x000e620000002500 */
[----:B------:R-:W2:Y:S07]  /*0030*/  LDCU UR4, c[0x0][0x388] ;  /* 0x00007100ff0477ac */ /* 0x000eae0008000800 */
[----:B------:R-:W1:Y:S01]  /*0040*/  LDC R7, c[0x0][0x360] ;  /* 0x0000d800ff077b82 */ /* 0x000e620000000800 */
[C---:B0-----:R-:W-:Y:S01]  /*0050*/  ISETP.GT.U32.AND P0, PT, R0.reuse, 0x1f, PT ;  /* 0x0000001f0000780c */ /* 0x041fe20003f04070 */
[----:B-1----:R-:W-:Y:S01]  /*0060*/  IMAD R7, R7, UR6, R0 ;  /* 0x0000000607077c24 */ /* 0x002fe2000f8e0200 */
[----:B------:R-:W-:-:S02]  /*0070*/  LOP3.LUT P2, RZ, R0, UR6, RZ, 0xfc, !PT ;  /* 0x0000000600ff7c12 */ /* 0x000fc4000f84fcff */
[----:B------:R-:W-:Y:S02]  /*0080*/  ISETP.NE.OR P0, PT, RZ, UR6, P0 ;  /* 0x00000006ff007c0c */ /* 0x000fe40008705670 */
[----:B--2---:R-:W-:Y:S01]  /*0090*/  ISETP.GE.AND P1, PT, R7, UR4, PT ;  /* 0x0000000407007c0c */ /* 0x004fe2000bf26270 */
[----:B------:R-:W0:Y:S10]  /*00a0*/  LDCU.64 UR4, c[0x0][0x358] ;  /* 0x00006b00ff0477ac */ /* 0x000e340008000a00 */
[----:B------:R-:W1:Y:S02]  /*00b0*/  @!P0 LDC.64 R4, c[0x0][0x380] ;  /* 0x0000e000ff048b82 */ /* 0x000e640000000a00 */
[----:B------:R-:W-:-:S06]  /*00c0*/  @!P1 MOV R6, 0x63 ;  /* 0x0000006300069802 */ /* 0x000fcc0000000f00 */
[----:B------:R-:W2:Y:S01]  /*00d0*/  @!P1 LDC.64 R2, c[0x0][0x380] ;  /* 0x0000e000ff029b82 */ /* 0x000ea20000000a00 */
[----:B-1----:R-:W-:-:S04]  /*00e0*/  @!P0 IMAD.WIDE.U32 R4, R0, 0x8, R4 ;  /* 0x0000000800048825 */ /* 0x002fc800078e0004 */
[----:B--2---:R-:W-:-:S04]  /*00f0*/  @!P1 IMAD.WIDE R2, R7, 0x8, R2 ;  /* 0x0000000807029825 */ /* 0x004fc800078e0202 */
[----:B------:R-:W-:-:S05]  /*0100*/  IMAD.MOV.U32 R7, RZ, RZ, RZ ;  /* 0x000000ffff077224 */ /* 0x000fca00078e00ff */
[----:B0-----:R0:W-:Y:S04]  /*0110*/  @!P1 STG.E.64 desc[UR4][R2.64+0x100], R6 ;  /* 0x0001000602009986 */ /* 0x0011e8000c101b04 */
[----:B------:R0:W-:Y:S01]  /*0120*/  @!P0 STG.E.64 desc[UR4][R4.64], RZ ;  /* 0x000000ff04008986 */ /* 0x0001e2000c101b04 */
[----:B------:R-:W-:Y:S05]  /*0130*/  @P2 EXIT ;  /* 0x000000000000294d */ /* 0x000fea0003800000 */
[----:B0-----:R-:W0:Y:S02]  /*0140*/  LDC.64 R2, c[0x0][0x390] ;  /* 0x0000e400ff027b82 */ /* 0x001e240000000a00 */
[----:B0-----:R-:W-:Y:S01]  /*0150*/  STG.E desc[UR4][R2.64], RZ ;  /* 0x000000ff02007986 */ /* 0x001fe2000c101904 */
[----:B------:R-:W-:Y:S05]  /*0160*/  EXIT ;  /* 0x000000000000794d */ /* 0x000fea0003800000 */
.L_x_222:
        /* <DEDUP_REMOVED lines=9> */
.L_x_370:


//--------------------- .text._ZN3cub18CUB_300001_SM_10006detail10merge_sort26DeviceMergeSortMergeKernelINS2_10policy_hubIN6thrust24THRUST_300001_SM_1000_NS10device_ptrI12GpuDetectionEEE9Policy600ES9_PNS0_8NullTypeES9_SD_m20ConfidenceComparatorS8_SC_EEvbT2_T3_T4_PT6_PT7_T5_PSH_SH_NS1_7vsmem_tE --------------------------
	.section	.text._ZN3cub18CUB_300001_SM_10006detail10merge_sort26DeviceMergeSortMergeKernelINS2_10policy_hubIN6thrust24THRUST_300001_SM_1000_NS10device_ptrI12GpuDetectionEEE9Policy600ES9_PNS0_8NullTypeES9_SD_m20ConfidenceComparatorS8_SC_EEvbT2_T3_T4_PT6_PT7_T5_PSH_SH_NS1_7vsmem_tE,"ax",@progbits
	.align	128
        .global         _ZN3cub18CUB_300001_SM_10006detail10merge_sort26DeviceMergeSortMergeKernelINS2_10policy_hubIN6thrust24THRUST_300001_SM_1000_NS10device_ptrI12GpuDetectionEEE9Policy600ES9_PNS0_8NullTypeES9_SD_m20ConfidenceComparatorS8_SC_EEvbT2_T3_T4_PT6_PT7_T5_PSH_SH_NS1_7vsmem_tE
        .type           _ZN3cub18CUB_300001_SM_10006detail10merge_sort26DeviceMergeSortMergeKernelINS2_10policy_hubIN6thrust24THRUST_300001_SM_1000_NS10device_ptrI12GpuDetectionEEE9Policy600ES9_PNS0_8NullTypeES9_SD_m20ConfidenceComparatorS8_SC_EEvbT2_T3_T4_PT6_PT7_T5_PSH_SH_NS1_7vsmem_tE,@function
        .size           _ZN3cub18CUB_300001_SM_10006detail10merge_sort26DeviceMergeSortMergeKernelINS2_10policy_hubIN6thrust24THRUST_300001_SM_1000_NS10device_ptrI12GpuDetectionEEE9Policy600ES9_PNS0_8NullTypeES9_SD_m20ConfidenceComparatorS8_SC_EEvbT2_T3_T4_PT6_PT7_T5_PSH_SH_NS1_7vsmem_tE,(.L_x_371 - _ZN3cub18CUB_300001_SM_10006detail10merge_sort26DeviceMergeSortMergeKernelINS2_10policy_hubIN6thrust24THRUST_300001_SM_1000_NS10device_ptrI12GpuDetectionEEE9Policy600ES9_PNS0_8NullTypeES9_SD_m20ConfidenceComparatorS8_SC_EEvbT2_T3_T4_PT6_PT7_T5_PSH_SH_NS1_7vsmem_tE)
        .other          _ZN3cub18CUB_300001_SM_10006detail10merge_sort26DeviceMergeSortMergeKernelINS2_10policy_hubIN6thrust24THRUST_300001_SM_1000_NS10device_ptrI12GpuDetectionEEE9Policy600ES9_PNS0_8NullTypeES9_SD_m20ConfidenceComparatorS8_SC_EEvbT2_T3_T4_PT6_PT7_T5_PSH_SH_NS1_7vsmem_tE,@"STO_CUDA_ENTRY STV_DEFAULT"
_ZN3cub18CUB_300001_SM_10006detail10merge_sort26DeviceMergeSortMergeKernelINS2_10policy_hubIN6thrust24THRUST_300001_SM_1000_NS10device_ptrI12GpuDetectionEEE9Policy600ES9_PNS0_8NullTypeES9_SD_m20ConfidenceComparatorS8_SC_EEvbT2_T3_T4_PT6_PT7_T5_PSH_SH_NS1_7vsmem_tE:
.text._ZN3cub18CUB_300001_SM_10006detail10merge_sort26DeviceMergeSortMergeKernelINS2_10policy_hubIN6thrust24THRUST_300001_SM_1000_NS10device_ptrI12GpuDetectionEEE9Policy600ES9_PNS0_8NullTypeES9_SD_m20ConfidenceComparatorS8_SC_EEvbT2_T3_T4_PT6_PT7_T5_PSH_SH_NS1_7vsmem_tE:
[----:B------:R-:W-:Y:S01]  /*0000*/  LDC R1, c[0x0][0x37c] ;  /* 0x0000df00ff017b82 */ /* 0x000fe20000000800 */
[----:B------:R-:W0:Y:S01]  /*0010*/  S2R R0, SR_CTAID.X ;  /* 0x0000000000007919 */ /* 0x000e220000002500 */
[----:B------:R-:W1:Y:S06]  /*0020*/  LDCU UR4, c[0x0][0x370] ;  /* 0x00006e00ff0477ac */ /* 0x000e6c0008000800 */
[----:B------:R-:W2:Y:S01]  /*0030*/  LDC.64 R4, c[0x0][0x3c0] ;  /* 0x0000f000ff047b82 */ /* 0x000ea20000000a00 */
[----:B------:R-:W3:Y:S01]  /*0040*/  S2R R2, SR_TID.X ;  /* 0x0000000000027919 */ /* 0x000ee20000002100 */
[----:B------:R-:W4:Y:S01]  /*0050*/  LDCU.64 UR6, c[0x0][0x358] ;  /* 0x00006b00ff0677ac */ /* 0x000f220008000a00 */
[----:B-1----:R-:W-:-:S06]  /*0060*/  UIADD3 UR4, UPT, UPT, UR4, -0x1, URZ ;  /* 0xffffffff04047890 */ /* 0x002fcc000fffe0ff */
[----:B0-----:R-:W-:-:S13]  /*0070*/  ISETP.GE.U32.AND P0, PT, R0, UR4, PT ;  /* 0x0000000400007c0c */ /* 0x001fda000bf06070 */
[----:B---34-:R-:W-:Y:S05]  /*0080*/  @P0 BRA `(.L_x_223) ;  /* 0x0000000c00a00947 */ /* 0x018fea0003800000 */
[----:B------:R-:W0:Y:S01]  /*0090*/  LDC.64 R14, c[0x0][0x3b8] ;  /* 0x0000ee00ff0e7b82 */ /* 0x000e220000000a00 */
[----:B--2---:R-:W-:-:S07]  /*00a0*/  IADD3 R21, P3, PT, RZ, -R4, RZ ;  /* 0x80000004ff157210 */ /* 0x004fce0007f7e0ff */
[----:B------:R-:W1:Y:S01]  /*00b0*/  LDC.64 R12, c[0x0][0x398] ;  /* 0x0000e600ff0c7b82 */ /* 0x000e620000000a00 */
[----:B------:R-:W-:Y:S01]  /*00c0*/  IMAD.WIDE.U32 R8, R4, 0x100, RZ ;  /* 0x0000010004087825 */ /* 0x000fe200078e00ff */
[----:B------:R-:W2:Y:S01]  /*00d0*/  LDCU.U8 UR4, c[0x0][0x380] ;  /* 0x00007000ff0477ac */ /* 0x000ea20008000000 */
[----:B0-----:R-:W-:-:S04]  /*00e0*/  LEA R14, P0, R0, R14, 0x3 ;  /* 0x0000000e000e7211 */ /* 0x001fc800078018ff */
[----:B------:R-:W-:-:S05]  /*00f0*/  LEA.HI.X R15, R0, R15, RZ, 0x3, P0 ;  /* 0x0000000f000f7211 */ /* 0x000fca00000f1cff */
[----:B------:R-:W3:Y:S04]  /*0100*/  LDG.E.64 R16, desc[UR6][R14.64+0x8] ;  /* 0x000008060e107981 */ /* 0x000ee8000c1e1b00 */
[----:B------:R0:W4:Y:S01]  /*0110*/  LDG.E.64 R6, desc[UR6][R14.64] ;  /* 0x000000060e067981 */ /* 0x000122000c1e1b00 */
[-C--:B------:R-:W-:Y:S01]  /*0120*/  LOP3.LUT R19, R21, R0.reuse, RZ, 0xc0, !PT ;  /* 0x0000000015137212 */ /* 0x080fe200078ec0ff */
[----:B------:R-:W-:Y:S01]  /*0130*/  IMAD.SHL.U32 R3, R5, 0x100, RZ ;  /* 0x0000010005037824 */ /* 0x000fe200078e00ff */
[----:B------:R-:W-:Y:S01]  /*0140*/  LOP3.LUT R10, R21, R0, RZ, 0xfc, !PT ;  /* 0x00000000150a7212 */ /* 0x000fe200078efcff */
[----:B--2---:R-:W-:Y:S01]  /*0150*/  UPRMT UR4, UR4, 0x8880, URZ ;  /* 0x0000888004047896 */ /* 0x004fe200080000ff */
[----:B------:R-:W-:Y:S01]  /*0160*/  LOP3.LUT R8, R8, 0xfffffe00, RZ, 0xc0, !PT ;  /* 0xfffffe0008087812 */ /* 0x000fe200078ec0ff */
[----:B------:R-:W-:Y:S01]  /*0170*/  IMAD.SHL.U32 R11, R19, 0x200, RZ ;  /* 0x00000200130b7824 */ /* 0x000fe200078e00ff */
[----:B------:R-:W-:Y:S01]  /*0180*/  ISETP.NE.U32.AND P1, PT, R10, -0x1, PT ;  /* 0xffffffff0a00780c */ /* 0x000fe20003f25070 */
[----:B------:R-:W-:Y:S01]  /*0190*/  IMAD.IADD R4, R9, 0x1, R3 ;  /* 0x0000000109047824 */ /* 0x000fe200078e0203 */
[----:B------:R-:W-:Y:S01]  /*01a0*/  SHF.L.U64.HI R9, R19, 0x9, RZ ;  /* 0x0000000913097819 */ /* 0x000fe200000102ff */
[----:B0-----:R-:W-:Y:S01]  /*01b0*/  IMAD.X R15, RZ, RZ, ~R5, P3 ;  /* 0x000000ffff0f7224 */ /* 0x001fe200018e0e05 */
[----:B------:R-:W-:Y:S01]  /*01c0*/  IADD3 R10, P2, PT, R0, -R19, RZ ;  /* 0x80000013000a7210 */ /* 0x000fe20007f5e0ff */
[----:B------:R-:W-:Y:S01]  /*01d0*/  UISETP.NE.AND UP0, UPT, UR4, URZ, UPT ;  /* 0x000000ff0400728c */ /* 0x000fe2000bf05270 */
[----:B-1----:R-:W-:Y:S01]  /*01e0*/  IADD3 R19, P4, PT, -R11, R12, RZ ;  /* 0x0000000c0b137210 */ /* 0x002fe20007f9e1ff */
[----:B------:R-:W-:Y:S01]  /*01f0*/  IMAD.MOV.U32 R12, RZ, RZ, 0x1ff ;  /* 0x000001ffff0c7424 */ /* 0x000fe200078e00ff */
[----:B------:R-:W-:Y:S01]  /*0200*/  ISETP.NE.AND.EX P1, PT, R15, -0x1, PT, P1 ;  /* 0xffffffff0f00780c */ /* 0x000fe20003f25310 */
[----:B------:R-:W-:Y:S01]  /*0210*/  IMAD.SHL.U32 R5, R10, 0x200, RZ ;  /* 0x000002000a057824 */ /* 0x000fe200078e00ff */
[----:B------:R-:W-:Y:S01]  /*0220*/  ACQBULK ;  /* 0x000000000000782e */ /* 0x000fe20000000000 */
[----:B------:R-:W-:Y:S01]  /*0230*/  IMAD.X R21, R13, 0x1, ~R9, P4 ;  /* 0x000000010d157824 */ /* 0x000fe200020e0e09 */
[----:B---3--:R-:W-:-:S02]  /*0240*/  IADD3 R3, P0, PT, R16, -R11, RZ ;  /* 0x8000000b10037210 */ /* 0x008fc40007f1e0ff */
[----:B----4-:R-:W-:-:S03]  /*0250*/  IADD3 R14, P3, PT, R6, -R11, RZ ;  /* 0x8000000b060e7210 */ /* 0x010fc60007f7e0ff */
[--C-:B------:R-:W-:Y:S01]  /*0260*/  IMAD.X R16, R17, 0x1, ~R9.reuse, P0 ;  /* 0x0000000111107824 */ /* 0x100fe200000e0e09 */
[----:B------:R-:W-:Y:S01]  /*0270*/  ISETP.NE.U32.AND P0, PT, R10, -0x1, PT ;  /* 0xffffffff0a00780c */ /* 0x000fe20003f05070 */
[----:B------:R-:W-:Y:S01]  /*0280*/  IMAD.X R17, RZ, RZ, -0x1, P2 ;  /* 0xffffffffff117424 */ /* 0x000fe200010e06ff */
[----:B------:R-:W-:Y:S01]  /*0290*/  ISETP.GT.U32.AND P2, PT, R19, R8, PT ;  /* 0x000000081300720c */ /* 0x000fe20003f44070 */
[----:B------:R-:W-:-:S03]  /*02a0*/  IMAD.X R13, R7, 0x1, ~R9, P3 ;  /* 0x00000001070d7824 */ /* 0x000fc600018e0e09 */
[----:B------:R-:W-:Y:S02]  /*02b0*/  ISETP.NE.AND.EX P0, PT, R17, -0x1, PT, P0 ;  /* 0xffffffff1100780c */ /* 0x000fe40003f05300 */
[----:B------:R-:W-:Y:S02]  /*02c0*/  SHF.L.U64.HI R17, R10, 0x9, R17 ;  /* 0x000000090a117819 */ /* 0x000fe40000010211 */
[----:B------:R-:W-:Y:S02]  /*02d0*/  SEL R10, R12, 0x200, !P0 ;  /* 0x000002000c0a7807 */ /* 0x000fe40004000000 */
[----:B------:R-:W-:Y:S02]  /*02e0*/  ISETP.GT.U32.AND.EX P0, PT, R21, R4, PT, P2 ;  /* 0x000000041500720c */ /* 0x000fe40003f04120 */
[----:B------:R-:W-:Y:S02]  /*02f0*/  IADD3 R12, P2, PT, -R14, R5, RZ ;  /* 0x000000050e0c7210 */ /* 0x000fe40007f5e1ff */
[----:B------:R-:W-:-:S02]  /*0300*/  IADD3 R5, P3, P4, -R3, R10, R5 ;  /* 0x0000000a03057210 */ /* 0x000fc40007c7e105 */
[----:B------:R-:W-:Y:S01]  /*0310*/  SEL R15, R19, R8, P0 ;  /* 0x00000008130f7207 */ /* 0x000fe20000000000 */
[----:B------:R-:W-:Y:S01]  /*0320*/  IMAD.X R10, R17, 0x1, ~R13, P2 ;  /* 0x00000001110a7824 */ /* 0x000fe200010e0e0d */
[----:B------:R-:W-:Y:S02]  /*0330*/  IADD3.X R13, PT, PT, ~R16, RZ, R17, P3, P4 ;  /* 0x000000ff100d7210 */ /* 0x000fe40001fe8511 */
[----:B------:R-:W-:Y:S02]  /*0340*/  SEL R17, R21, R4, P0 ;  /* 0x0000000415117207 */ /* 0x000fe40000000000 */
[----:B------:R-:W-:Y:S02]  /*0350*/  IADD3 R15, P0, PT, R15, -R8, RZ ;  /* 0x800000080f0f7210 */ /* 0x000fe40007f1e0ff */
[----:B------:R-:W-:Y:S02]  /*0360*/  SEL R20, R8, R5, !P1 ;  /* 0x0000000508147207 */ /* 0x000fe40004800000 */
[----:B------:R-:W-:Y:S01]  /*0370*/  SEL R5, R4, R13, !P1 ;  /* 0x0000000d04057207 */ /* 0x000fe20004800000 */
[----:B------:R-:W-:Y:S01]  /*0380*/  IMAD.X R13, R17, 0x1, ~R4, P0 ;  /* 0x00000001110d7824 */ /* 0x000fe200000e0e04 */
[----:B------:R-:W-:-:S02]  /*0390*/  ISETP.LT.U32.AND P2, PT, R8, R19, PT ;  /* 0x000000130800720c */ /* 0x000fc40003f41070 */
[-C--:B------:R-:W-:Y:S02]  /*03a0*/  ISETP.LT.U32.AND P3, PT, R12, R15.reuse, PT ;  /* 0x0000000f0c00720c */ /* 0x080fe40003f61070 */
[----:B------:R-:W-:Y:S02]  /*03b0*/  ISETP.LT.U32.AND P0, PT, R20, R15, PT ;  /* 0x0000000f1400720c */ /* 0x000fe40003f01070 */
[----:B------:R-:W-:Y:S02]  /*03c0*/  ISETP.LT.U32.AND.EX P2, PT, R4, R21, PT, P2 ;  /* 0x000000150400720c */ /* 0x000fe40003f41120 */
[-C--:B------:R-:W-:Y:S02]  /*03d0*/  ISETP.LT.U32.AND.EX P3, PT, R10, R13.reuse, PT, P3 ;  /* 0x0000000d0a00720c */ /* 0x080fe40003f61130 */
[----:B------:R-:W-:Y:S02]  /*03e0*/  ISETP.LT.U32.AND.EX P0, PT, R5, R13, PT, P0 ;  /* 0x0000000d0500720c */ /* 0x000fe40003f01100 */
[----:B------:R-:W-:-:S02]  /*03f0*/  @!P1 SEL R3, R8, R19, P2 ;  /* 0x0000001308039207 */ /* 0x000fc40001000000 */
[-C--:B------:R-:W-:Y:S02]  /*0400*/  SEL R5, R12, R15.reuse, P3 ;  /* 0x0000000f0c057207 */ /* 0x080fe40001800000 */
[----:B------:R-:W-:Y:S01]  /*0410*/  SEL R20, R20, R15, P0 ;  /* 0x0000000f14147207 */ /* 0x000fe20000000000 */
[----:B------:R-:W-:Y:S01]  /*0420*/  IMAD.IADD R3, R3, 0x1, -R14 ;  /* 0x0000000103037824 */ /* 0x000fe200078e0a0e */
[----:B------:R-:W-:-:S03]  /*0430*/  SEL R12, R10, R13, P3 ;  /* 0x0000000d0a0c7207 */ /* 0x000fc60001800000 */
[----:B------:R-:W-:Y:S01]  /*0440*/  IMAD.IADD R20, R20, 0x1, -R5 ;  /* 0x0000000114147824 */ /* 0x000fe200078e0a05 */
[----:B------:R-:W-:Y:S06]  /*0450*/  BRA.U !UP0, `(.L_x_224) ;  /* 0x0000000108507547 */ /* 0x000fec000b800000 */
[----:B------:R-:W0:Y:S01]  /*0460*/  LDCU.64 UR4, c[0x0][0x388] ;  /* 0x00007100ff0477ac */ /* 0x000e220008000a00 */
[----:B------:R-:W-:Y:S01]  /*0470*/  IADD3 R10, P0, P1, R5, R11, R8 ;  /* 0x0000000b050a7210 */ /* 0x000fe2000791e008 */
[----:B------:R-:W-:Y:S01]  /*0480*/  IMAD.IADD R5, R2, 0x1, -R3 ;  /* 0x0000000102057824 */ /* 0x000fe200078e0a03 */
[----:B------:R-:W-:Y:S01]  /*0490*/  IADD3 R8, P2, PT, R6, R2, RZ ;  /* 0x0000000206087210 */ /* 0x000fe20007f5e0ff */
[----:B------:R-:W-:Y:S01]  /*04a0*/  VIADD R6, R2, 0x100 ;  /* 0x0000010002067836 */ /* 0x000fe20000000000 */
[----:B------:R-:W-:Y:S02]  /*04b0*/  IADD3.X R12, PT, PT, R12, R9, R4, P0, P1 ;  /* 0x000000090c0c7210 */ /* 0x000fe400007e2404 */
[----:B------:R-:W-:Y:S01]  /*04c0*/  IADD3 R4, P3, PT, R5, R10, RZ ;  /* 0x0000000a05047210 */ /* 0x000fe20007f7e0ff */
[----:B------:R-:W-:Y:S01]  /*04d0*/  IMAD.X R7, RZ, RZ, R7, P2 ;  /* 0x000000ffff077224 */ /* 0x000fe200010e0607 */
[-C--:B------:R-:W-:Y:S02]  /*04e0*/  ISETP.GE.AND P1, PT, R6, R3.reuse, PT ;  /* 0x000000030600720c */ /* 0x080fe40003f26270 */
[----:B------:R-:W-:-:S02]  /*04f0*/  ISETP.GE.AND P0, PT, R2, R3, PT ;  /* 0x000000030200720c */ /* 0x000fc40003f06270 */
[----:B------:R-:W-:Y:S02]  /*0500*/  LEA.HI.X.SX32 R5, R5, R12, 0x1, P3 ;  /* 0x0000000c05057211 */ /* 0x000fe400018f0eff */
[----:B0-----:R-:W-:Y:S02]  /*0510*/  LEA R22, P2, R8, UR4, 0x5 ;  /* 0x0000000408167c11 */ /* 0x001fe4000f8428ff */
[----:B------:R-:W-:Y:S02]  /*0520*/  LEA R24, P3, R4, UR4, 0x5 ;  /* 0x0000000404187c11 */ /* 0x000fe4000f8628ff */
[----:B------:R-:W-:Y:S02]  /*0530*/  LEA.HI.X R23, R8, UR5, R7, 0x5, P2 ;  /* 0x0000000508177c11 */ /* 0x000fe400090f2c07 */
[----:B------:R-:W-:-:S03]  /*0540*/  LEA.HI.X R25, R4, UR5, R5, 0x5, P3 ;  /* 0x0000000504197c11 */ /* 0x000fc600098f2c05 */
[----:B------:R0:W5:Y:S04]  /*0550*/  @!P0 LDG.E.ENL2.256 R12, R16, desc[UR6][R22.64] ;  /* 0xfe0000061610897e */ /* 0x000168000812190c */
[----:B------:R0:W5:Y:S04]  /*0560*/  @P1 LDG.E.ENL2.256 R4, R8, desc[UR6][R24.64+0x2000] ;  /* 0xfe0100061808197e */ /* 0x0001680008121904 */
[----:B------:R0:W5:Y:S04]  /*0570*/  @P0 LDG.E.ENL2.256 R12, R16, desc[UR6][R24.64] ;  /* 0xfe0000061810097e */ /* 0x000168000812190c */
[----:B------:R0:W5:Y:S01]  /*0580*/  @!P1 LDG.E.ENL2.256 R4, R8, desc[UR6][R22.64+0x2000] ;  /* 0xfe0100061608997e */ /* 0x0001620008121904 */
[----:B------:R-:W-:Y:S05]  /*0590*/  BRA `(.L_x_225) ;  /* 0x00000000004c7947 */ /* 0x000fea0003800000 */
.L_x_224:
        /* <DEDUP_REMOVED lines=11> */
[C---:B0-----:R-:W-:Y:S02]  /*0650*/  LEA R22, P0, R6.reuse, UR4, 0x5 ;  /* 0x0000000406167c11 */ /* 0x041fe4000f8028ff */
[C---:B------:R-:W-:Y:S02]  /*0660*/  LEA R24, P1, R5.reuse, UR4, 0x5 ;  /* 0x0000000405187c11 */ /* 0x040fe4000f8228ff */
[----:B------:R-:W-:Y:S02]  /*0670*/  LEA.HI.X R23, R6, UR5, R7, 0x5, P0 ;  /* 0x0000000506177c11 */ /* 0x000fe400080f2c07 */
[----:B------:R-:W-:-:S03]  /*0680*/  LEA.HI.X R25, R5, UR5, R4, 0x5, P1 ;  /* 0x0000000505197c11 */ /* 0x000fc600088f2c04 */
[----:B------:R1:W5:Y:S04]  /*0690*/  @!P2 LDG.E.ENL2.256 R12, R16, desc[UR6][R22.64] ;  /* 0xfe0000061610a97e */ /* 0x000368000812190c */
[----:B------:R1:W5:Y:S04]  /*06a0*/  @P3 LDG.E.ENL2.256 R4, R8, desc[UR6][R24.64+0x2000] ;  /* 0xfe0100061808397e */ /* 0x0003680008121904 */
[----:B------:R1:W5:Y:S04]  /*06b0*/  @P2 LDG.E.ENL2.256 R12, R16, desc[UR6][R24.64] ;  /* 0xfe0000061810297e */ /* 0x000368000812190c */
[----:B------:R1:W5:Y:S02]  /*06c0*/  @!P3 LDG.E.ENL2.256 R4, R8, desc[UR6][R22.64+0x2000] ;  /* 0xfe0100061608b97e */ /* 0x0003640008121904 */
.L_x_225:
[----:B01----:R-:W0:Y:S01]  /*06d0*/  S2R R22, SR_CgaCtaId ;  /* 0x0000000000167919 */ /* 0x003e220000008800 */
[----:B------:R-:W-:-:S04]  /*06e0*/  MOV R21, 0x400 ;  /* 0x0000040000157802 */ /* 0x000fc80000000f00 */
[----:B0-----:R-:W-:-:S05]  /*06f0*/  LEA R21, R22, R21, 0x18 ;  /* 0x0000001516157211 */ /* 0x001fca00078ec0ff */
[----:B------:R-:W-:-:S05]  /*0700*/  IMAD R22, R2, 0x20, R21 ;  /* 0x0000002002167824 */ /* 0x000fca00078e0215 */
[----:B-----5:R-:W-:Y:S04]  /*0710*/  STS.128 [R22], R16 ;  /* 0x0000001016007388 */ /* 0x020fe80000000c00 */
[----:B------:R-:W-:Y:S04]  /*0720*/  STS.128 [R22+0x10], R12 ;  /* 0x0000100c16007388 */ /* 0x000fe80000000c00 */
[----:B------:R-:W-:Y:S04]  /*0730*/  STS.128 [R22+0x2000], R8 ;  /* 0x0020000816007388 */ /* 0x000fe80000000c00 */
[----:B------:R0:W-:Y:S01]  /*0740*/  STS.128 [R22+0x2010], R4 ;  /* 0x0020100416007388 */ /* 0x0001e20000000c00 */
[----:B------:R-:W-:Y:S01]  /*0750*/  BAR.SYNC.DEFER_BLOCKING 0x0 ;  /* 0x0000000000007b1d */ /* 0x000fe20000010000 */
[----:B------:R-:W-:-:S07]  /*0760*/  IMAD.IADD R28, R3, 0x1, R20 ;  /* 0x00000001031c7824 */ /* 0x000fce00078e0214 */
[----:B------:R-:W-:Y:S01]  /*0770*/  PREEXIT ;  /* 0x000000000000782d */ /* 0x000fe20000000000 */
[----:B0-----:R-:W-:Y:S01]  /*0780*/  IMAD.SHL.U32 R5, R2, 0x2, RZ ;  /* 0x0000000202057824 */ /* 0x001fe200078e00ff */
[----:B------:R-:W-:Y:S01]  /*0790*/  BSSY.RECONVERGENT B0, `(.L_x_226) ;  /* 0x0000017000007945 */ /* 0x000fe20003800200 */
[----:B------:R-:W-:-:S03]  /*07a0*/  IMAD R4, R3, 0x20, R21 ;  /* 0x0000002003047824 */ /* 0x000fc600078e0215 */
[----:B------:R-:W-:-:S04]  /*07b0*/  VIMNMX R5, PT, PT, R28, R5, PT ;  /* 0x000000051c057248 */ /* 0x000fc80003fe0100 */
[C---:B------:R-:W-:Y:S01]  /*07c0*/  ISETP.GE.AND P0, PT, R5.reuse, R20, PT ;  /* 0x000000140500720c */ /* 0x040fe20003f06270 */
[----:B------:R-:W-:Y:S01]  /*07d0*/  IMAD.IADD R20, R5, 0x1, -R20 ;  /* 0x0000000105147824 */ /* 0x000fe200078e0a14 */
[----:B------:R-:W-:-:S04]  /*07e0*/  VIMNMX R7, PT, PT, R3, R5, PT ;  /* 0x0000000503077248 */ /* 0x000fc80003fe0100 */
[----:B------:R-:W-:-:S04]  /*07f0*/  SEL R30, R20, RZ, P0 ;  /* 0x000000ff141e7207 */ /* 0x000fc80000000000 */
[----:B------:R-:W-:-:S13]  /*0800*/  ISETP.GE.AND P0, PT, R30, R7, PT ;  /* 0x000000071e00720c */ /* 0x000fda0003f06270 */
[----:B------:R-:W-:Y:S05]  /*0810*/  @P0 BRA `(.L_x_227) ;  /* 0x0000000000380947 */ /* 0x000fea0003800000 */
.L_x_228:
[----:B------:R-:W-:-:S05]  /*0820*/  IMAD.IADD R6, R7, 0x1, -R30 ;  /* 0x0000000107067824 */ /* 0x000fca00078e0a1e */
[----:B------:R-:W-:-:S04]  /*0830*/  LEA.HI R9, R6, R6, RZ, 0x1 ;  /* 0x0000000606097211 */ /* 0x000fc800078f08ff */
[----:B------:R-:W-:-:S04]  /*0840*/  LEA.HI.SX32 R6, R9, R30, 0x1f ;  /* 0x0000001e09067211 */ /* 0x000fc800078ffaff */
[----:B------:R-:W-:-:S05]  /*0850*/  LOP3.LUT R8, RZ, R6, RZ, 0x33, !PT ;  /* 0x00000006ff087212 */ /* 0x000fca00078e33ff */
[----:B------:R-:W-:Y:S02]  /*0860*/  IMAD.IADD R9, R5, 0x1, R8 ;  /* 0x0000000105097824 */ /* 0x000fe400078e0208 */
[----:B------:R-:W-:Y:S02]  /*0870*/  IMAD R8, R6, 0x20, R21 ;  /* 0x0000002006087824 */ /* 0x000fe400078e0215 */
[----:B------:R-:W-:-:S04]  /*0880*/  IMAD R9, R9, 0x20, R4 ;  /* 0x0000002009097824 */ /* 0x000fc800078e0204 */
[----:B------:R-:W-:Y:S04]  /*0890*/  LDS R8, [R8+0x10] ;  /* 0x0000100008087984 */ /* 0x000fe80000000800 */
[----:B------:R-:W0:Y:S02]  /*08a0*/  LDS R9, [R9+0x10] ;  /* 0x0000100009097984 */ /* 0x000e240000000800 */
[----:B0-----:R-:W-:-:S04]  /*08b0*/  FSETP.GT.AND P0, PT, R9, R8, PT ;  /* 0x000000080900720b */ /* 0x001fc80003f04000 */
[----:B------:R-:W-:-:S09]  /*08c0*/  SEL R7, R7, R6, !P0 ;  /* 0x0000000607077207 */ /* 0x000fd20004000000 */
[----:B------:R-:W-:-:S05]  /*08d0*/  @!P0 VIADD R30, R6, 0x1 ;  /* 0x00000001061e8836 */ /* 0x000fca0000000000 */
[----:B------:R-:W-:-:S13]  /*08e0*/  ISETP.GE.AND P0, PT, R30, R7, PT ;  /* 0x000000071e00720c */ /* 0x000fda0003f06270 */
[----:B------:R-:W-:Y:S05]  /*08f0*/  @!P0 BRA `(.L_x_228) ;  /* 0xfffffffc00c88947 */ /* 0x000fea000383ffff */
.L_x_227:
[----:B------:R-:W-:Y:S05]  /*0900*/  BSYNC.RECONVERGENT B0 ;  /* 0x0000000000007941 */ /* 0x000fea0003800200 */
.L_x_226:
[----:B------:R-:W-:Y:S01]  /*0910*/  IMAD.IADD R5, R5, 0x1, -R30 ;  /* 0x0000000105057824 */ /* 0x000fe200078e0a1e */
[----:B------:R-:W-:Y:S01]  /*0920*/  PLOP3.LUT P0, PT, PT, PT, PT, 0x8, 0x80 ;  /* 0x000000000080781c */ /* 0x000fe20003f0e170 */
[----:B------:R-:W-:Y:S01]  /*0930*/  IMAD R33, R30, 0x20, R21 ;  /* 0x000000201e217824 */ /* 0x000fe200078e0215 */
[----:B------:R-:W0:Y:S01]  /*0940*/  S2UR UR5, SR_CgaCtaId ;  /* 0x00000000000579c3 */ /* 0x000e220000008800 */
[----:B------:R-:W-:Y:S01]  /*0950*/  IMAD R32, R5, 0x20, R4 ;  /* 0x0000002005207824 */ /* 0x000fe200078e0204 */
[----:B------:R-:W-:Y:S01]  /*0960*/  UMOV UR4, 0x400 ;  /* 0x0000040000047882 */ /* 0x000fe20000000000 */
[----:B------:R-:W-:Y:S01]  /*0970*/  IMAD.IADD R31, R3, 0x1, R5 ;  /* 0x00000001031f7824 */ /* 0x000fe200078e0205 */
[----:B------:R-:W-:Y:S03]  /*0980*/  LDS.128 R12, [R33+0x10] ;  /* 0x00001000210c7984 */ /* 0x000fe60000000c00 */
[C---:B------:R-:W-:Y:S01]  /*0990*/  VIADD R29, R31.reuse, 0x1 ;  /* 0x000000011f1d7836 */ /* 0x040fe20000000000 */
[----:B------:R-:W1:Y:S01]  /*09a0*/  LDS.128 R16, [R32+0x10] ;  /* 0x0000100020107984 */ /* 0x000e620000000c00 */
[----:B------:R-:W-:-:S03]  /*09b0*/  ISETP.GE.AND P2, PT, R31, R28, PT ;  /* 0x0000001c1f00720c */ /* 0x000fc60003f46270 */
[----:B------:R-:W-:Y:S04]  /*09c0*/  LDS.128 R20, [R33] ;  /* 0x0000000021147984 */ /* 0x000fe80000000c00 */
[----:B------:R-:W2:Y:S01]  /*09d0*/  LDS.128 R24, [R32] ;  /* 0x0000000020187984 */ /* 0x000ea20000000c00 */
[----:B0-----:R-:W-:-:S05]  /*09e0*/  ULEA UR4, UR5, UR4, 0x18 ;  /* 0x0000000405047291 */ /* 0x001fca000f8ec0ff */
[----:B-1----:R-:W-:-:S04]  /*09f0*/  @!P2 FSETP.GT.AND P1, PT, R16, R12, PT ;  /* 0x0000000c1000a20b */ /* 0x002fc80003f24000 */
[----:B------:R-:W-:-:S04]  /*0a00*/  @!P2 ISETP.GE.OR P0, PT, R30, R3, P1 ;  /* 0x000000031e00a20c */ /* 0x000fc80000f06670 */
[----:B------:R-:W-:Y:S02]  /*0a10*/  SEL R7, R19, R15, P0 ;  /* 0x0000000f13077207 */ /* 0x000fe40000000000 */
[----:B------:R-:W-:Y:S02]  /*0a20*/  SEL R6, R18, R14, P0 ;  /* 0x0000000e12067207 */ /* 0x000fe40000000000 */
[----:B------:R-:W-:Y:S02]  /*0a30*/  SEL R5, R17, R13, P0 ;  /* 0x0000000d11057207 */ /* 0x000fe40000000000 */
[----:B------:R-:W-:Y:S02]  /*0a40*/  FSEL R4, R16, R12, P0 ;  /* 0x0000000c10047208 */ /* 0x000fe40000000000 */
[----:B--2---:R-:W-:Y:S01]  /*0a50*/  FSEL R11, R27, R23, P0 ;  /* 0x000000171b0b7208 */ /* 0x004fe20000000000 */
[----:B------:R-:W-:Y:S01]  /*0a60*/  @P0 LDS.128 R16, [R32+0x30] ;  /* 0x0000300020100984 */ /* 0x000fe20000000c00 */
[----:B------:R-:W-:Y:S01]  /*0a70*/  FSEL R10, R26, R22, P0 ;  /* 0x000000161a0a7208 */ /* 0x000fe20000000000 */
[----:B------:R-:W-:Y:S01]  /*0a80*/  @!P0 IMAD.MOV R29, RZ, RZ, R31 ;  /* 0x000000ffff1d8224 */ /* 0x000fe200078e021f */
[----:B------:R-:W-:Y:S01]  /*0a90*/  FSEL R9, R25, R21, P0 ;  /* 0x0000001519097208 */ /* 0x000fe20000000000 */
[----:B------:R-:W0:Y:S01]  /*0aa0*/  @!P0 LDS.128 R12, [R33+0x30] ;  /* 0x00003000210c8984 */ /* 0x000e220000000c00 */
[----:B------:R-:W-:-:S02]  /*0ab0*/  FSEL R8, R24, R20, P0 ;  /* 0x0000001418087208 */ /* 0x000fc40000000000 */
[----:B------:R-:W-:Y:S01]  /*0ac0*/  ISETP.GE.AND P2, PT, R29, R28, PT ;  /* 0x0000001c1d00720c */ /* 0x000fe20003f46270 */
[----:B------:R-:W-:Y:S01]  /*0ad0*/  @P0 LDS.128 R24, [R32+0x20] ;  /* 0x0000200020180984 */ /* 0x000fe20000000c00 */
[----:B------:R-:W-:Y:S02]  /*0ae0*/  VIADD R28, R30, 0x1 ;  /* 0x000000011e1c7836 */ /* 0x000fe40000000000 */
[----:B------:R-:W-:Y:S01]  /*0af0*/  @P0 IMAD.MOV R28, RZ, RZ, R30 ;  /* 0x000000ffff1c0224 */ /* 0x000fe200078e021e */
[----:B------:R-:W1:Y:S01]  /*0b00*/  @!P0 LDS.128 R20, [R33+0x20] ;  /* 0x0000200021148984 */ /* 0x000e620000000c00 */
[----:B------:R-:W-:Y:S01]  /*0b10*/  BAR.SYNC.DEFER_BLOCKING 0x0 ;  /* 0x0000000000007b1d */ /* 0x000fe20000010000 */
[----:B------:R-:W-:-:S06]  /*0b20*/  PLOP3.LUT P0, PT, PT, PT, PT, 0x8, 0x80 ;  /* 0x000000000080781c */ /* 0x000fcc0003f0e170 */
[----:B0-----:R-:W-:-:S04]  /*0b30*/  @!P2 FSETP.GT.AND P1, PT, R16, R12, PT ;  /* 0x0000000c1000a20b */ /* 0x001fc80003f24000 */
[----:B------:R-:W-:Y:S01]  /*0b40*/  @!P2 ISETP.GE.OR P0, PT, R28, R3, P1 ;  /* 0x000000031c00a20c */ /* 0x000fe20000f06670 */
[----:B------:R-:W-:-:S03]  /*0b50*/  IMAD.SHL.U32 R3, R2, 0x2, RZ ;  /* 0x0000000202037824 */ /* 0x000fc600078e00ff */
[----:B------:R-:W-:Y:S02]  /*0b60*/  SEL R15, R19, R15, P0 ;  /* 0x0000000f130f7207 */ /* 0x000fe40000000000 */
[----:B------:R-:W-:Y:S02]  /*0b70*/  SEL R14, R18, R14, P0 ;  /* 0x0000000e120e7207 */ /* 0x000fe40000000000 */
[----:B------:R-:W-:Y:S02]  /*0b80*/  SEL R13, R17, R13, P0 ;  /* 0x0000000d110d7207 */ /* 0x000fe40000000000 */
[----:B------:R-:W-:Y:S02]  /*0b90*/  FSEL R12, R16, R12, P0 ;  /* 0x0000000c100c7208 */ /* 0x000fe40000000000 */
[----:B-1----:R-:W-:Y:S02]  /*0ba0*/  FSEL R35, R27, R23, P0 ;  /* 0x000000171b237208 */ /* 0x002fe40000000000 */
[----:B------:R-:W-:-:S02]  /*0bb0*/  FSEL R34, R26, R22, P0 ;  /* 0x000000161a227208 */ /* 0x000fc40000000000 */
[----:B------:R-:W-:Y:S02]  /*0bc0*/  FSEL R33, R25, R21, P0 ;  /* 0x0000001519217208 */ /* 0x000fe40000000000 */
[----:B------:R-:W-:Y:S01]  /*0bd0*/  FSEL R32, R24, R20, P0 ;  /* 0x0000001418207208 */ /* 0x000fe20000000000 */
[----:B------:R-:W-:Y:S06]  /*0be0*/  BRA.U !UP0, `(.L_x_229) ;  /* 0x0000000108607547 */ /* 0x000fec000b800000 */
[----:B------:R-:W0:Y:S01]  /*0bf0*/  S2R R17, SR_LANEID ;  /* 0x0000000000117919 */ /* 0x000e220000000000 */
[----:B------:R-:W-:-:S04]  /*0c00*/  LOP3.LUT R3, R3, 0x7c0, RZ, 0xc0, !PT ;  /* 0x000007c003037812 */ /* 0x000fc800078ec0ff */
[----:B------:R-:W-:Y:S01]  /*0c10*/  LOP3.LUT R2, R3, 0x1f, R2, 0xf8, !PT ;  /* 0x0000001f03027812 */ /* 0x000fe200078ef802 */
[----:B0-----:R-:W-:Y:S02]  /*0c20*/  IMAD R16, R17, 0x2, R3 ;  /* 0x0000000211107824 */ /* 0x001fe400078e0203 */
[----:B------:R-:W-:-:S03]  /*0c30*/  IMAD.MOV.U32 R3, RZ, RZ, RZ ;  /* 0x000000ffff037224 */ /* 0x000fc600078e00ff */
[C---:B------:R-:W-:Y:S01]  /*0c40*/  LEA R36, R16.reuse, UR4, 0x5 ;  /* 0x0000000410247c11 */ /* 0x040fe2000f8e28ff */
[----:B------:R-:W-:Y:S02]  /*0c50*/  IMAD.IADD R16, R16, 0x1, -R17 ;  /* 0x0000000110107824 */ /* 0x000fe400078e0a11 */
[----:B------:R-:W-:Y:S02]  /*0c60*/  IMAD.WIDE.U32 R2, R0, 0x200, R2 ;  /* 0x0000020000027825 */ /* 0x000fe400078e0002 */
[----:B------:R-:W-:Y:S01]  /*0c70*/  STS.128 [R36], R8 ;  /* 0x0000000824007388 */ /* 0x000fe20000000c00 */
[----:B------:R-:W-:Y:S01]  /*0c80*/  LEA R37, R16, UR4, 0x5 ;  /* 0x0000000410257c11 */ /* 0x000fe2000f8e28ff */
[----:B------:R-:W0:Y:S02]  /*0c90*/  LDCU.64 UR4, c[0x0][0x3a0] ;  /* 0x00007400ff0477ac */ /* 0x000e240008000a00 */
[----:B------:R0:W-:Y:S04]  /*0ca0*/  STS.128 [R36+0x10], R4 ;  /* 0x0000100424007388 */ /* 0x0001e80000000c00 */
[----:B------:R-:W-:Y:S04]  /*0cb0*/  STS.128 [R36+0x20], R32 ;  /* 0x0000202024007388 */ /* 0x000fe80000000c00 */
[----:B------:R-:W-:Y:S01]  /*0cc0*/  STS.128 [R36+0x30], R12 ;  /* 0x0000300c24007388 */ /* 0x000fe20000000c00 */
[----:B------:R-:W-:-:S03]  /*0cd0*/  NOP ;  /* 0x0000000000007918 */ /* 0x000fc60000000000 */
[----:B------:R-:W-:Y:S01]  /*0ce0*/  LDS.128 R24, [R37] ;  /* 0x0000000025187984 */ /* 0x000fe20000000c00 */
[----:B0-----:R-:W-:-:S03]  /*0cf0*/  LEA R4, P0, R2, UR4, 0x5 ;  /* 0x0000000402047c11 */ /* 0x001fc6000f8028ff */
[----:B------:R-:W0:Y:S01]  /*0d00*/  LDS.128 R28, [R37+0x10] ;  /* 0x00001000251c7984 */ /* 0x000e220000000c00 */
[----:B------:R-:W-:-:S03]  /*0d10*/  LEA.HI.X R5, R2, UR5, R3, 0x5, P0 ;  /* 0x0000000502057c11 */ /* 0x000fc600080f2c03 */
[----:B------:R-:W-:Y:S04]  /*0d20*/  LDS.128 R16, [R37+0x400] ;  /* 0x0004000025107984 */ /* 0x000fe80000000c00 */
[----:B------:R-:W1:Y:S04]  /*0d30*/  LDS.128 R20, [R37+0x410] ;  /* 0x0004100025147984 */ /* 0x000e680000000c00 */
[----:B0-----:R-:W-:Y:S04]  /*0d40*/  STG.E.ENL2.256 desc[UR6][R4.64], R24, R28 ;  /* 0xf8000018041c797f */ /* 0x001fe8000f121806 */
[----:B-1----:R-:W-:Y:S01]  /*0d50*/  STG.E.ENL2.256 desc[UR6][R4.64+0x400], R16, R20 ;  /* 0xf80020100414797f */ /* 0x002fe2000f121806 */
[----:B------:R-:W-:Y:S05]  /*0d60*/  EXIT ;  /* 0x000000000000794d */ /* 0x000fea0003800000 */
.L_x_229:
[----:B------:R-:W0:Y:S01]  /*0d70*/  S2R R16, SR_LANEID ;  /* 0x0000000000107919 */ /* 0x000e220000000000 */
[----:B------:R-:W-:-:S05]  /*0d80*/  LOP3.LUT R3, R3, 0x7c0, RZ, 0xc0, !PT ;  /* 0x000007c003037812 */ /* 0x000fca00078ec0ff */
[----:B0-----:R-:W-:-:S04]  /*0d90*/  IMAD R17, R16, 0x2, R3 ;  /* 0x0000000210117824 */ /* 0x001fc800078e0203 */
[C---:B------:R-:W-:Y:S01]  /*0da0*/  IMAD.IADD R16, R17.reuse, 0x1, -R16 ;  /* 0x0000000111107824 */ /* 0x040fe200078e0a10 */
[----:B------:R-:W-:-:S04]  /*0db0*/  LEA R36, R17, UR4, 0x5 ;  /* 0x0000000411247c11 */ /* 0x000fc8000f8e28ff */
[----:B------:R-:W-:Y:S01]  /*0dc0*/  LEA R37, R16, UR4, 0x5 ;  /* 0x0000000410257c11 */ /* 0x000fe2000f8e28ff */
[----:B------:R0:W-:Y:S01]  /*0dd0*/  STS.128 [R36], R8 ;  /* 0x0000000824007388 */ /* 0x0001e20000000c00 */
[----:B------:R-:W1:Y:S03]  /*0de0*/  LDCU.64 UR4, c[0x0][0x388] ;  /* 0x00007100ff0477ac */ /* 0x000e660008000a00 */
[----:B------:R-:W-:Y:S04]  /*0df0*/  STS.128 [R36+0x10], R4 ;  /* 0x0000100424007388 */ /* 0x000fe80000000c00 */
[----:B------:R-:W-:Y:S04]  /*0e00*/  STS.128 [R36+0x20], R32 ;  /* 0x0000202024007388 */ /* 0x000fe80000000c00 */
[----:B------:R-:W-:Y:S01]  /*0e10*/  STS.128 [R36+0x30], R12 ;  /* 0x0000300c24007388 */ /* 0x000fe20000000c00 */
[----:B------:R-:W-:-:S03]  /*0e20*/  NOP ;  /* 0x0000000000007918 */ /* 0x000fc60000000000 */
[----:B------:R-:W-:Y:S01]  /*0e30*/  LDS.128 R24, [R37] ;  /* 0x0000000025187984 */ /* 0x000fe20000000c00 */
[----:B0-----:R-:W-:Y:S01]  /*0e40*/  LOP3.LUT R8, R2, 0x1f, RZ, 0xc0, !PT ;  /* 0x0000001f02087812 */ /* 0x001fe200078ec0ff */
[----:B------:R-:W-:Y:S02]  /*0e50*/  IMAD.MOV.U32 R9, RZ, RZ, RZ ;  /* 0x000000ffff097224 */ /* 0x000fe400078e00ff */
[----:B------:R-:W0:Y:S02]  /*0e60*/  LDS.128 R28, [R37+0x10] ;  /* 0x00001000251c7984 */ /* 0x000e240000000c00 */
[----:B------:R-:W-:Y:S02]  /*0e70*/  IMAD.WIDE.U32 R8, R0, 0x200, R8 ;  /* 0x0000020000087825 */ /* 0x000fe400078e0008 */
[----:B------:R-:W-:Y:S01]  /*0e80*/  LDS.128 R16, [R37+0x400] ;  /* 0x0004000025107984 */ /* 0x000fe20000000c00 */
[----:B------:R-:W-:-:S03]  /*0e90*/  IADD3 R3, P0, PT, R3, R8, RZ ;  /* 0x0000000803037210 */ /* 0x000fc60007f1e0ff */
[----:B------:R-:W2:Y:S02]  /*0ea0*/  LDS.128 R20, [R37+0x410] ;  /* 0x0004100025147984 */ /* 0x000ea40000000c00 */
[----:B------:R-:W-:Y:S01]  /*0eb0*/  IMAD.X R8, RZ, RZ, R9, P0 ;  /* 0x000000ffff087224 */ /* 0x000fe200000e0609 */
[----:B-1----:R-:W-:-:S04]  /*0ec0*/  LEA R2, P0, R3, UR4, 0x5 ;  /* 0x0000000403027c11 */ /* 0x002fc8000f8028ff */
[----:B------:R-:W-:-:S05]  /*0ed0*/  LEA.HI.X R3, R3, UR5, R8, 0x5, P0 ;  /* 0x0000000503037c11 */ /* 0x000fca00080f2c08 */
[----:B0-----:R-:W-:Y:S04]  /*0ee0*/  STG.E.ENL2.256 desc[UR6][R2.64], R24, R28 ;  /* 0xf8000018021c797f */ /* 0x001fe8000f121806 */
[----:B--2---:R-:W-:Y:S01]  /*0ef0*/  STG.E.ENL2.256 desc[UR6][R2.64+0x400], R16, R20 ;  /* 0xf80020100214797f */ /* 0x004fe2000f121806 */
[----:B------:R-:W-:Y:S05]  /*0f00*/  EXIT ;  /* 0x000000000000794d */ /* 0x000fea0003800000 */
.L_x_223:
[----:B------:R-:W0:Y:S01]  /*0f10*/  LDC.64 R14, c[0x0][0x3b8] ;  /* 0x0000ee00ff0e7b82 */ /* 0x000e220000000a00 */
[----:B--2---:R-:W-:-:S07]  /*0f20*/  IADD3 R3, P2, PT, RZ, -R4, RZ ;  /* 0x80000004ff037210 */ /* 0x004fce0007f5e0ff */
[----:B------:R-:W1:Y:S01]  /*0f30*/  LDC.64 R10, c[0x0][0x398] ;  /* 0x0000e600ff0a7b82 */ /* 0x000e620000000a00 */
[----:B------:R-:W-:Y:S01]  /*0f40*/  IMAD.SHL.U32 R16, R4, 0x100, RZ ;  /* 0x0000010004107824 */ /* 0x000fe200078e00ff */
[----:B------:R-:W2:Y:S01]  /*0f50*/  LDCU.U8 UR4, c[0x0][0x380] ;  /* 0x00007000ff0477ac */ /* 0x000ea20008000000 */
[----:B0-----:R-:W-:-:S04]  /*0f60*/  LEA R14, P0, R0, R14, 0x3 ;  /* 0x0000000e000e7211 */ /* 0x001fc800078018ff */
[----:B------:R-:W-:-:S05]  /*0f70*/  LEA.HI.X R15, R0, R15, RZ, 0x3, P0 ;  /* 0x0000000f000f7211 */ /* 0x000fca00000f1cff */
[----:B------:R-:W3:Y:S04]  /*0f80*/  LDG.E.64 R12, desc[UR6][R14.64+0x8] ;  /* 0x000008060e0c7981 */ /* 0x000ee8000c1e1b00 */
[----:B------:R-:W4:Y:S01]  /*0f90*/  LDG.E.64 R6, desc[UR6][R14.64] ;  /* 0x000000060e067981 */ /* 0x000f22000c1e1b00 */
[CC--:B------:R-:W-:Y:S01]  /*0fa0*/  LOP3.LUT R17, R3.reuse, R0.reuse, RZ, 0xc0, !PT ;  /* 0x0000000003117212 */ /* 0x0c0fe200078ec0ff */
[----:B--2---:R-:W-:Y:S01]  /*0fb0*/  UPRMT UR4, UR4, 0x8880, URZ ;  /* 0x0000888004047896 */ /* 0x004fe200080000ff */
[----:B------:R-:W-:Y:S01]  /*0fc0*/  LOP3.LUT R8, R3, R0, RZ, 0xfc, !PT ;  /* 0x0000000003087212 */ /* 0x000fe200078efcff */
[----:B------:R-:W-:Y:S01]  /*0fd0*/  BSSY.RECONVERGENT B0, `(.L_x_230) ;  /* 0x0000066000007945 */ /* 0x000fe20003800200 */
[C---:B------:R-:W-:Y:S01]  /*0fe0*/  SHF.L.U64.HI R3, R17.reuse, 0x9, RZ ;  /* 0x0000000911037819 */ /* 0x040fe200000102ff */
[----:B------:R-:W-:Y:S01]  /*0ff0*/  IMAD.SHL.U32 R9, R17, 0x200, RZ ;  /* 0x0000020011097824 */ /* 0x000fe200078e00ff */
[----:B------:R-:W-:Y:S01]  /*1000*/  IADD3 R17, P3, PT, R0, -R17, RZ ;  /* 0x8000001100117210 */ /* 0x000fe20007f7e0ff */
[----:B------:R-:W-:Y:S01]  /*1010*/  UISETP.NE.AND UP0, UPT, UR4, URZ, UPT ;  /* 0x000000ff0400728c */ /* 0x000fe2000bf05270 */
[----:B------:R-:W-:Y:S01]  /*1020*/  ISETP.NE.U32.AND P1, PT, R8, -0x1, PT ;  /* 0xffffffff0800780c */ /* 0x000fe20003f25070 */
[----:B------:R-:W-:Y:S01]  /*1030*/  ACQBULK ;  /* 0x000000000000782e */ /* 0x000fe20000000000 */
[--C-:B------:R-:W-:Y:S01]  /*1040*/  SHF.L.U64.HI R8, R4, 0x8, R5.reuse ;  /* 0x0000000804087819 */ /* 0x100fe20000010205 */
[----:B------:R-:W-:Y:S01]  /*1050*/  IMAD.X R5, RZ, RZ, ~R5, P2 ;  /* 0x000000ffff057224 */ /* 0x000fe200010e0e05 */
[----:B-1----:R-:W-:Y:S01]  /*1060*/  IADD3 R19, P2, PT, -R9, R10, RZ ;  /* 0x0000000a09137210 */ /* 0x002fe20007f5e1ff */
[----:B------:R-:W-:Y:S01]  /*1070*/  IMAD.X R4, RZ, RZ, -0x1, P3 ;  /* 0xffffffffff047424 */ /* 0x000fe200018e06ff */
[----:B------:R-:W-:Y:S01]  /*1080*/  LOP3.LUT R16, R16, 0xfffffe00, RZ, 0xc0, !PT ;  /* 0xfffffe0010107812 */ /* 0x000fe200078ec0ff */
[----:B------:R-:W-:Y:S01]  /*1090*/  IMAD.MOV.U32 R10, RZ, RZ, 0x1ff ;  /* 0x000001ffff0a7424 */ /* 0x000fe200078e00ff */
[----:B------:R-:W-:Y:S01]  /*10a0*/  ISETP.NE.AND.EX P1, PT, R5, -0x1, PT, P1 ;  /* 0xffffffff0500780c */ /* 0x000fe20003f25310 */
[----:B------:R-:W-:Y:S01]  /*10b0*/  IMAD.X R21, R11, 0x1, ~R3, P2 ;  /* 0x000000010b157824 */ /* 0x000fe200010e0e03 */
[----:B---3--:R-:W-:-:S02]  /*10c0*/  IADD3 R29, P0, PT, R12, -R9, RZ ;  /* 0x800000090c1d7210 */ /* 0x008fc40007f1e0ff */
[----:B----4-:R-:W-:-:S03]  /*10d0*/  IADD3 R14, P3, PT, R6, -R9, RZ ;  /* 0x80000009060e7210 */ /* 0x010fc60007f7e0ff */
[--C-:B------:R-:W-:Y:S01]  /*10e0*/  IMAD.X R12, R13, 0x1, ~R3.reuse, P0 ;  /* 0x000000010d0c7824 */ /* 0x100fe200000e0e03 */
[----:B------:R-:W-:Y:S01]  /*10f0*/  ISETP.NE.U32.AND P0, PT, R17, -0x1, PT ;  /* 0xffffffff1100780c */ /* 0x000fe20003f05070 */
[----:B------:R-:W-:-:S03]  /*1100*/  IMAD.X R11, R7, 0x1, ~R3, P3 ;  /* 0x00000001070b7824 */ /* 0x000fc600018e0e03 */
[----:B------:R-:W-:Y:S02]  /*1110*/  ISETP.NE.AND.EX P2, PT, R4, -0x1, PT, P0 ;  /* 0xffffffff0400780c */ /* 0x000fe40003f45300 */
[----:B------:R-:W-:Y:S02]  /*1120*/  ISETP.GT.U32.AND P0, PT, R19, R16, PT ;  /* 0x000000101300720c */ /* 0x000fe40003f04070 */
[C---:B------:R-:W-:Y:S01]  /*1130*/  SHF.L.U64.HI R4, R17.reuse, 0x9, R4 ;  /* 0x0000000911047819 */ /* 0x040fe20000010204 */
[----:B------:R-:W-:Y:S01]  /*1140*/  IMAD.SHL.U32 R17, R17, 0x200, RZ ;  /* 0x0000020011117824 */ /* 0x000fe200078e00ff */
[----:B------:R-:W-:Y:S02]  /*1150*/  ISETP.GT.U32.AND.EX P0, PT, R21, R8, PT, P0 ;  /* 0x000000081500720c */ /* 0x000fe40003f04100 */
[----:B------:R-:W-:Y:S02]  /*1160*/  SEL R20, R10, 0x200, !P2 ;  /* 0x000002000a147807 */ /* 0x000fe40005000000 */
[----:B------:R-:W-:-:S02]  /*1170*/  SEL R13, R19, R16, P0 ;  /* 0x00000010130d7207 */ /* 0x000fc40000000000 */
[----:B------:R-:W-:Y:S02]  /*1180*/  IADD3 R20, P3, P4, -R29, R20, R17 ;  /* 0x000000141d147210 */ /* 0x000fe40007c7e111 */
[----:B------:R-:W-:Y:S02]  /*1190*/  SEL R15, R21, R8, P0 ;  /* 0x00000008150f7207 */ /* 0x000fe40000000000 */
[----:B------:R-:W-:Y:S02]  /*11a0*/  IADD3 R10, P2, PT, -R14, R17, RZ ;  /* 0x000000110e0a7210 */ /* 0x000fe40007f5e1ff */
[----:B------:R-:W-:Y:S02]  /*11b0*/  IADD3 R13, P0, PT, R13, -R16, RZ ;  /* 0x800000100d0d7210 */ /* 0x000fe40007f1e0ff */
[----:B------:R-:W-:Y:S01]  /*11c0*/  IADD3.X R5, PT, PT, ~R12, RZ, R4, P3, P4 ;  /* 0x000000ff0c057210 */ /* 0x000fe20001fe8504 */
[----:B------:R-:W-:Y:S01]  /*11d0*/  IMAD.X R11, R4, 0x1, ~R11, P2 ;  /* 0x00000001040b7824 */ /* 0x000fe200010e0e0b */
[C---:B------:R-:W-:Y:S01]  /*11e0*/  SEL R20, R16.reuse, R20, !P1 ;  /* 0x0000001410147207 */ /* 0x040fe20004800000 */
[----:B------:R-:W-:Y:S01]  /*11f0*/  IMAD.X R12, R15, 0x1, ~R8, P0 ;  /* 0x000000010f0c7824 */ /* 0x000fe200000e0e08 */
[----:B------:R-:W-:-:S02]  /*1200*/  ISETP.LT.U32.AND P2, PT, R16, R19, PT ;  /* 0x000000131000720c */ /* 0x000fc40003f41070 */
[----:B------:R-:W-:Y:S02]  /*1210*/  SEL R4, R8, R5, !P1 ;  /* 0x0000000508047207 */ /* 0x000fe40004800000 */
[-C--:B------:R-:W-:Y:S02]  /*1220*/  ISETP.LT.U32.AND P3, PT, R10, R13.reuse, PT ;  /* 0x0000000d0a00720c */ /* 0x080fe40003f61070 */
[----:B------:R-:W-:Y:S02]  /*1230*/  ISETP.LT.U32.AND P0, PT, R20, R13, PT ;  /* 0x0000000d1400720c */ /* 0x000fe40003f01070 */
[----:B------:R-:W-:Y:S02]  /*1240*/  ISETP.LT.U32.AND.EX P2, PT, R8, R21, PT, P2 ;  /* 0x000000150800720c */ /* 0x000fe40003f41120 */
[-C--:B------:R-:W-:Y:S02]  /*1250*/  ISETP.LT.U32.AND.EX P3, PT, R11, R12.reuse, PT, P3 ;  /* 0x0000000c0b00720c */ /* 0x080fe40003f61130 */
[----:B------:R-:W-:-:S02]  /*1260*/  ISETP.LT.U32.AND.EX P0, PT, R4, R12, PT, P0 ;  /* 0x0000000c0400720c */ /* 0x000fc40003f01100 */
[----:B------:R-:W-:Y:S02]  /*1270*/  @!P1 SEL R29, R16, R19, P2 ;  /* 0x00000013101d9207 */ /* 0x000fe40001000000 */
[-C--:B------:R-:W-:Y:S02]  /*1280*/  SEL R4, R10, R13.reuse, P3 ;  /* 0x0000000d0a047207 */ /* 0x080fe40001800000 */
[----:B------:R-:W-:Y:S01]  /*1290*/  SEL R20, R20, R13, P0 ;  /* 0x0000000d14147207 */ /* 0x000fe20000000000 */
[----:B------:R-:W-:Y:S01]  /*12a0*/  IMAD.IADD R29, R29, 0x1, -R14 ;  /* 0x000000011d1d7824 */ /* 0x000fe200078e0a0e */
[----:B------:R-:W-:-:S03]  /*12b0*/  SEL R10, R11, R12, P3 ;  /* 0x0000000c0b0a7207 */ /* 0x000fc60001800000 */
[----:B------:R-:W-:Y:S01]  /*12c0*/  IMAD.IADD R20, R20, 0x1, -R4 ;  /* 0x0000000114147824 */ /* 0x000fe200078e0a04 */
[----:B------:R-:W-:Y:S06]  /*12d0*/  BRA.U !UP0, `(.L_x_231) ;  /* 0x00000001086c7547 */ /* 0x000fec000b800000 */
[----:B------:R-:W-:Y:S01]  /*12e0*/  IADD3 R5, P0, P1, R4, R9, R16 ;  /* 0x0000000904057210 */ /* 0x000fe2000791e010 */
[----:B------:R-:W-:Y:S01]  /*12f0*/  IMAD.IADD R4, R2, 0x1, -R29 ;  /* 0x0000000102047824 */ /* 0x000fe200078e0a1d */
[----:B------:R-:W0:Y:S01]  /*1300*/  LDCU.64 UR4, c[0x0][0x388] ;  /* 0x00007100ff0477ac */ /* 0x000e220008000a00 */
[----:B------:R-:W-:Y:S01]  /*1310*/  BSSY.RECONVERGENT B1, `(.L_x_232) ;  /* 0x0000012000017945 */ /* 0x000fe20003800200 */
[----:B------:R-:W-:Y:S01]  /*1320*/  IADD3.X R3, PT, PT, R10, R3, R8, P0, P1 ;  /* 0x000000030a037210 */ /* 0x000fe200007e2408 */
[----:B------:R-:W-:Y:S01]  /*1330*/  VIADD R8, R2, 0x100 ;  /* 0x0000010002087836 */ /* 0x000fe20000000000 */
[----:B------:R-:W-:Y:S02]  /*1340*/  IADD3 R5, P1, PT, R4, R5, RZ ;  /* 0x0000000504057210 */ /* 0x000fe40007f3e0ff */
[----:B------:R-:W-:Y:S02]  /*1350*/  IADD3 R6, P0, PT, R6, R2, RZ ;  /* 0x0000000206067210 */ /* 0x000fe40007f1e0ff */
[----:B------:R-:W-:Y:S01]  /*1360*/  LEA.HI.X.SX32 R4, R4, R3, 0x1, P1 ;  /* 0x0000000304047211 */ /* 0x000fe200008f0eff */
[----:B------:R-:W-:-:S02]  /*1370*/  IMAD.IADD R3, R29, 0x1, R20 ;  /* 0x000000011d037824 */ /* 0x000fc400078e0214 */
[----:B------:R-:W-:-:S03]  /*1380*/  IMAD.X R7, RZ, RZ, R7, P0 ;  /* 0x000000ffff077224 */ /* 0x000fc600000e0607 */
[-C--:B------:R-:W-:Y:S02]  /*1390*/  ISETP.GE.AND P0, PT, R2, R3.reuse, PT ;  /* 0x000000030200720c */ /* 0x080fe40003f06270 */
[----:B------:R-:W-:Y:S02]  /*13a0*/  ISETP.GE.AND P1, PT, R8, R3, PT ;  /* 0x000000030800720c */ /* 0x000fe40003f26270 */
[C---:B0-----:R-:W-:Y:S02]  /*13b0*/  LEA R22, P2, R6.reuse, UR4, 0x5 ;  /* 0x0000000406167c11 */ /* 0x041fe4000f8428ff */
[C---:B------:R-:W-:Y:S02]  /*13c0*/  LEA R24, P3, R5.reuse, UR4, 0x5 ;  /* 0x0000000405187c11 */ /* 0x040fe4000f8628ff */
[----:B------:R-:W-:Y:S02]  /*13d0*/  LEA.HI.X R23, R6, UR5, R7, 0x5, P2 ;  /* 0x0000000506177c11 */ /* 0x000fe400090f2c07 */
[----:B------:R-:W-:-:S03]  /*13e0*/  LEA.HI.X R25, R5, UR5, R4, 0x5, P3 ;  /* 0x0000000505197c11 */ /* 0x000fc600098f2c04 */
[----:B------:R-:W-:Y:S06]  /*13f0*/  @P0 BRA `(.L_x_233) ;  /* 0x00000000000c0947 */ /* 0x000fec0003800000 */
[----:B------:R-:W-:-:S13]  /*1400*/  ISETP.GE.AND P0, PT, R2, R29, PT ;  /* 0x0000001d0200720c */ /* 0x000fda0003f06270 */
[----:B------:R0:W5:Y:S04]  /*1410*/  @!P0 LDG.E.ENL2.256 R12, R16, desc[UR6][R22.64] ;  /* 0xfe0000061610897e */ /* 0x000168000812190c */
[----:B------:R0:W5:Y:S02]  /*1420*/  @P0 LDG.E.ENL2.256 R12, R16, desc[UR6][R24.64] ;  /* 0xfe0000061810097e */ /* 0x000164000812190c */
.L_x_233:
[----:B------:R-:W-:Y:S05]  /*1430*/  BSYNC.RECONVERGENT B1 ;  /* 0x0000000000017941 */ /* 0x000fea0003800200 */
.L_x_232:
[----:B------:R-:W-:Y:S05]  /*1440*/  @P1 BRA `(.L_x_234) ;  /* 0x0000000000781947 */ /* 0x000fea0003800000 */
[----:B------:R-:W-:-:S13]  /*1450*/  ISETP.GE.AND P0, PT, R8, R29, PT ;  /* 0x0000001d0800720c */ /* 0x000fda0003f06270 */
[----:B------:R1:W5:Y:S04]  /*1460*/  @P0 LDG.E.ENL2.256 R4, R8, desc[UR6][R24.64+0x2000] ;  /* 0xfe0100061808097e */ /* 0x0003680008121904 */
[----:B------:R1:W5:Y:S01]  /*1470*/  @!P0 LDG.E.ENL2.256 R4, R8, desc[UR6][R22.64+0x2000] ;  /* 0xfe0100061608897e */ /* 0x0003620008121904 */
[----:B------:R-:W-:Y:S05]  /*1480*/  BRA `(.L_x_234) ;  /* 0x0000000000687947 */ /* 0x000fea0003800000 */
.L_x_231:
[----:B------:R-:W-:Y:S01]  /*1490*/  IADD3 R4, P0, P1, R4, R9, R16 ;  /* 0x0000000904047210 */ /* 0x000fe2000791e010 */
[----:B------:R-:W-:Y:S01]  /*14a0*/  IMAD.IADD R9, R2, 0x1, -R29 ;  /* 0x0000000102097824 */ /* 0x000fe200078e0a1d */
[----:B------:R-:W0:Y:S01]  /*14b0*/  LDCU.64 UR4, c[0x0][0x3a0] ;  /* 0x00007400ff0477ac */ /* 0x000e220008000a00 */
[----:B------:R-:W-:Y:S01]  /*14c0*/  BSSY.RECONVERGENT B1, `(.L_x_235) ;  /* 0x0000012000017945 */ /* 0x000fe20003800200 */
[----:B------:R-:W-:Y:S01]  /*14d0*/  IADD3.X R3, PT, PT, R10, R3, R8, P0, P1 ;  /* 0x000000030a037210 */ /* 0x000fe200007e2408 */
[----:B------:R-:W-:Y:S01]  /*14e0*/  VIADD R8, R2, 0x100 ;  /* 0x0000010002087836 */ /* 0x000fe20000000000 */
[C---:B------:R-:W-:Y:S02]  /*14f0*/  IADD3 R4, P1, PT, R9.reuse, R4, RZ ;  /* 0x0000000409047210 */ /* 0x040fe40007f3e0ff */
        /* <DEDUP_REMOVED lines=14> */
.L_x_236:
[----:B------:R-:W-:Y:S05]  /*15e0*/  BSYNC.RECONVERGENT B1 ;  /* 0x0000000000017941 */ /* 0x000fea0003800200 */
.L_x_235:
[----:B------:R-:W-:Y:S05]  /*15f0*/  @P3 BRA `(.L_x_234) ;  /* 0x00000000000c3947 */ /* 0x000fea0003800000 */
[----:B------:R-:W-:-:S13]  /*1600*/  ISETP.GE.AND P0, PT, R8, R29, PT ;  /* 0x0000001d0800720c */ /* 0x000fda0003f06270 */
[----:B------:R2:W5:Y:S04]  /*1610*/  @P0 LDG.E.ENL2.256 R4, R8, desc[UR6][R24.64+0x2000] ;  /* 0xfe0100061808097e */ /* 0x0005680008121904 */
[----:B------:R2:W5:Y:S02]  /*1620*/  @!P0 LDG.E.ENL2.256 R4, R8, desc[UR6][R22.64+0x2000] ;  /* 0xfe0100061608897e */ /* 0x0005640008121904 */
.L_x_234:
[----:B------:R-:W-:Y:S05]  /*1630*/  BSYNC.RECONVERGENT B0 ;  /* 0x0000000000007941 */ /* 0x000fea0003800200 */
.L_x_230:
[----:B012---:R-:W0:Y:S01]  /*1640*/  S2R R22, SR_CgaCtaId ;  /* 0x0000000000167919 */ /* 0x007e220000008800 */
        /* <DEDUP_REMOVED lines=8> */
[----:B0-----:R-:W-:-:S07]  /*16d0*/  IMAD.SHL.U32 R4, R2, 0x2, RZ ;  /* 0x0000000202047824 */ /* 0x001fce00078e00ff */
[----:B------:R-:W-:Y:S01]  /*16e0*/  PREEXIT ;  /* 0x000000000000782d */ /* 0x000fe20000000000 */
[----:B------:R-:W-:Y:S01]  /*16f0*/  BSSY.RECONVERGENT B0, `(.L_x_237) ;  /* 0x0000017000007945 */ /* 0x000fe20003800200 */
[----:B------:R-:W-:Y:S01]  /*1700*/  VIMNMX R5, PT, PT, R4, R3, PT ;  /* 0x0000000304057248 */ /* 0x000fe20003fe0100 */
[----:B------:R-:W-:-:S03]  /*1710*/  IMAD R4, R29, 0x20, R21 ;  /* 0x000000201d047824 */ /* 0x000fc600078e0215 */
[C---:B------:R-:W-:Y:S01]  /*1720*/  ISETP.GE.AND P0, PT, R5.reuse, R20, PT ;  /* 0x000000140500720c */ /* 0x040fe20003f06270 */
[----:B------:R-:W-:Y:S01]  /*1730*/  IMAD.IADD R20, R5, 0x1, -R20 ;  /* 0x0000000105147824 */ /* 0x000fe200078e0a14 */
[----:B------:R-:W-:-:S04]  /*1740*/  VIMNMX R7, PT, PT, R29, R5, PT ;  /* 0x000000051d077248 */ /* 0x000fc80003fe0100 */
[----:B------:R-:W-:-:S04]  /*1750*/  SEL R28, R20, RZ, P0 ;  /* 0x000000ff141c7207 */ /* 0x000fc80000000000 */
[----:B------:R-:W-:-:S13]  /*1760*/  ISETP.GE.AND P0, PT, R28, R7, PT ;  /* 0x000000071c00720c */ /* 0x000fda0003f06270 */
[----:B------:R-:W-:Y:S05]  /*1770*/  @P0 BRA `(.L_x_238) ;  /* 0x0000000000380947 */ /* 0x000fea0003800000 */
.L_x_239:
        /* <DEDUP_REMOVED lines=14> */
.L_x_238:
[----:B------:R-:W-:Y:S05]  /*1860*/  BSYNC.RECONVERGENT B0 ;  /* 0x0000000000007941 */ /* 0x000fea0003800200 */
.L_x_237:
[----:B------:R-:W-:Y:S01]  /*1870*/  IMAD.IADD R5, R5, 0x1, -R28 ;  /* 0x0000000105057824 */ /* 0x000fe200078e0a1c */
[----:B------:R-:W-:Y:S01]  /*1880*/  PLOP3.LUT P0, PT, PT, PT, PT, 0x8, 0x80 ;  /* 0x000000000080781c */ /* 0x000fe20003f0e170 */
[----:B------:R-:W-:Y:S01]  /*1890*/  IMAD R33, R28, 0x20, R21 ;  /* 0x000000201c217824 */ /* 0x000fe200078e0215 */
[----:B------:R-:W0:Y:S01]  /*18a0*/  S2UR UR5, SR_CgaCtaId ;  /* 0x00000000000579c3 */ /* 0x000e220000008800 */
[----:B------:R-:W-:Y:S01]  /*18b0*/  IMAD R31, R5, 0x20, R4 ;  /* 0x00000020051f7824 */ /* 0x000fe200078e0204 */
[----:B------:R-:W-:Y:S01]  /*18c0*/  UMOV UR4, 0x400 ;  /* 0x0000040000047882 */ /* 0x000fe20000000000 */
[----:B------:R-:W-:Y:S01]  /*18d0*/  IMAD.IADD R32, R29, 0x1, R5 ;  /* 0x000000011d207824 */ /* 0x000fe200078e0205 */
[----:B------:R-:W-:Y:S01]  /*18e0*/  LDS.128 R12, [R33+0x10] ;  /* 0x00001000210c7984 */ /* 0x000fe20000000c00 */
[----:B------:R-:W-:Y:S02]  /*18f0*/  IMAD.SHL.U32 R36, R2, 0x2, RZ ;  /* 0x0000000202247824 */ /* 0x000fe400078e00ff */
        /* <DEDUP_REMOVED lines=27> */
[----:B------:R-:W-:-:S04]  /*1ab0*/  @!P2 ISETP.GE.OR P0, PT, R30, R29, P1 ;  /* 0x0000001d1e00a20c */ /* 0x000fc80000f06670 */
        /* <DEDUP_REMOVED lines=10> */
[----:B------:R-:W-:Y:S02]  /*1b60*/  LOP3.LUT R36, R36, 0x7c0, RZ, 0xc0, !PT ;  /* 0x000007c024247812 */ /* 0x000fe400078ec0ff */
[----:B------:R-:W-:-:S03]  /*1b70*/  ISETP.NE.AND P0, PT, R2, RZ, PT ;  /* 0x000000ff0200720c */ /* 0x000fc60003f05270 */
[----:B0-----:R-:W-:-:S05]  /*1b80*/  IMAD R16, R17, 0x2, R36 ;  /* 0x0000000211107824 */ /* 0x001fca00078e0224 */
[C---:B------:R-:W-:Y:S01]  /*1b90*/  LEA R37, R16.reuse, UR4, 0x5 ;  /* 0x0000000410257c11 */ /* 0x040fe2000f8e28ff */
[----:B------:R-:W-:-:S04]  /*1ba0*/  IMAD.IADD R16, R16, 0x1, -R17 ;  /* 0x0000000110107824 */ /* 0x000fc800078e0a11 */
[----:B------:R0:W-:Y:S04]  /*1bb0*/  STS.128 [R37], R8 ;  /* 0x0000000825007388 */ /* 0x0001e80000000c00 */
[----:B------:R-:W-:Y:S04]  /*1bc0*/  STS.128 [R37+0x10], R4 ;  /* 0x0000100425007388 */ /* 0x000fe80000000c00 */
[----:B------:R-:W-:Y:S04]  /*1bd0*/  STS.128 [R37+0x20], R20 ;  /* 0x0000201425007388 */ /* 0x000fe80000000c00 */
[----:B------:R1:W-:Y:S01]  /*1be0*/  STS.128 [R37+0x30], R12 ;  /* 0x0000300c25007388 */ /* 0x0003e20000000c00 */
[----:B0-----:R-:W-:Y:S01]  /*1bf0*/  LEA R8, R16, UR4, 0x5 ;  /* 0x0000000410087c11 */ /* 0x001fe2000f8e28ff */
[----:B------:R-:W-:-:S04]  /*1c00*/  NOP ;  /* 0x0000000000007918 */ /* 0x000fc80000000000 */
[----:B------:R-:W-:Y:S04]  /*1c10*/  LDS.128 R28, [R8] ;  /* 0x00000000081c7984 */ /* 0x000fe80000000c00 */
[----:B------:R-:W-:Y:S01]  /*1c20*/  LDS.128 R32, [R8+0x10] ;  /* 0x0000100008207984 */ /* 0x000fe20000000c00 */
[----:B-1----:R-:W-:-:S03]  /*1c30*/  LOP3.LUT R37, R2, 0x1f, RZ, 0xc0, !PT ;  /* 0x0000001f02257812 */ /* 0x002fc600078ec0ff */
[----:B------:R-:W-:Y:S02]  /*1c40*/  LDS.128 R16, [R8+0x400] ;  /* 0x0004000008107984 */ /* 0x000fe40000000c00 */
[----:B------:R-:W-:Y:S02]  /*1c50*/  IMAD.IADD R36, R36, 0x1, R37 ;  /* 0x0000000124247824 */ /* 0x000fe400078e0225 */
[----:B------:R-:W-:Y:S01]  /*1c60*/  LDS.128 R24, [R8+0x410] ;  /* 0x0004100008187984 */ /* 0x000fe20000000c00 */
[----:B------:R-:W-:-:S03]  /*1c70*/  IMAD.MOV.U32 R37, RZ, RZ, RZ ;  /* 0x000000ffff257224 */ /* 0x000fc600078e00ff */
[----:B------:R-:W-:Y:S01]  /*1c80*/  @!P0 STS [UR4+0x4000], R3 ;  /* 0x00400003ff008988 */ /* 0x000fe20008000804 */
[----:B------:R-:W-:Y:S01]  /*1c90*/  IMAD.WIDE.U32 R4, R0, 0x200, R36 ;  /* 0x0000020000047825 */ /* 0x000fe200078e0024 */
[----:B------:R-:W-:Y:S06]  /*1ca0*/  BAR.SYNC.DEFER_BLOCKING 0x0 ;  /* 0x0000000000007b1d */ /* 0x000fec0000010000 */
[----:B------:R-:W0:Y:S01]  /*1cb0*/  LDS R9, [UR4+0x4000] ;  /* 0x00400004ff097984 */ /* 0x000e220008000800 */
[----:B------:R-:W1:Y:S02]  /*1cc0*/  LDCU.64 UR4, c[0x0][0x3a0] ;  /* 0x00007400ff0477ac */ /* 0x000e640008000a00 */
[----:B-1----:R-:W-:-:S04]  /*1cd0*/  LEA R6, P1, R4, UR4, 0x5 ;  /* 0x0000000404067c11 */ /* 0x002fc8000f8228ff */
[----:B------:R-:W-:Y:S02]  /*1ce0*/  LEA.HI.X R7, R4, UR5, R5, 0x5, P1 ;  /* 0x0000000504077c11 */ /* 0x000fe400088f2c05 */
[C---:B0-----:R-:W-:Y:S01]  /*1cf0*/  ISETP.GE.AND P0, PT, R36.reuse, R9, PT ;  /* 0x000000092400720c */ /* 0x041fe20003f06270 */
[----:B------:R-:W-:-:S12]  /*1d00*/  VIADD R36, R36, 0x20 ;  /* 0x0000002024247836 */ /* 0x000fd80000000000 */
[----:B------:R0:W-:Y:S01]  /*1d10*/  @!P0 STG.E.ENL2.256 desc[UR6][R6.64], R28, R32 ;  /* 0xf800001c0620897f */ /* 0x0001e2000f121806 */
[----:B------:R-:W-:-:S13]  /*1d20*/  ISETP.GE.AND P0, PT, R36, R9, PT ;  /* 0x000000092400720c */ /* 0x000fda0003f06270 */
[----:B------:R-:W-:Y:S05]  /*1d30*/  @P0 EXIT ;  /* 0x000000000000094d */ /* 0x000fea0003800000 */
[----:B------:R-:W-:Y:S01]  /*1d40*/  STG.E.ENL2.256 desc[UR6][R6.64+0x400], R16, R24 ;  /* 0xf80020100618797f */ /* 0x000fe2000f121806 */
[----:B------:R-:W-:Y:S05]  /*1d50*/  EXIT ;  /* 0x000000000000794d */ /* 0x000fea0003800000 */
.L_x_240:
[----:B------:R-:W0:Y:S01]  /*1d60*/  S2R R17, SR_LANEID ;  /* 0x0000000000117919 */ /* 0x000e220000000000 */
[----:B------:R-:W-:Y:S02]  /*1d70*/  LOP3.LUT R36, R36, 0x7c0, RZ, 0xc0, !PT ;  /* 0x000007c024247812 */ /* 0x000fe400078ec0ff */
[----:B------:R-:W-:-:S03]  /*1d80*/  ISETP.NE.AND P0, PT, R2, RZ, PT ;  /* 0x000000ff0200720c */ /* 0x000fc60003f05270 */
[----:B0-----:R-:W-:-:S05]  /*1d90*/  IMAD R16, R17, 0x2, R36 ;  /* 0x0000000211107824 */ /* 0x001fca00078e0224 */
[C---:B------:R-:W-:Y:S01]  /*1da0*/  LEA R37, R16.reuse, UR4, 0x5 ;  /* 0x0000000410257c11 */ /* 0x040fe2000f8e28ff */
[----:B------:R-:W-:-:S04]  /*1db0*/  IMAD.IADD R16, R16, 0x1, -R17 ;  /* 0x0000000110107824 */ /* 0x000fc800078e0a11 */
[----:B------:R0:W-:Y:S04]  /*1dc0*/  STS.128 [R37], R8 ;  /* 0x0000000825007388 */ /* 0x0001e80000000c00 */
[----:B------:R1:W-:Y:S04]  /*1dd0*/  STS.128 [R37+0x10], R4 ;  /* 0x0000100425007388 */ /* 0x0003e80000000c00 */
[----:B------:R-:W-:Y:S04]  /*1de0*/  STS.128 [R37+0x20], R20 ;  /* 0x0000201425007388 */ /* 0x000fe80000000c00 */
[----:B------:R-:W-:Y:S01]  /*1df0*/  STS.128 [R37+0x30], R12 ;  /* 0x0000300c25007388 */ /* 0x000fe20000000c00 */
[----:B0-----:R-:W-:Y:S01]  /*1e00*/  LEA R9, R16, UR4, 0x5 ;  /* 0x0000000410097c11 */ /* 0x001fe2000f8e28ff */
[----:B------:R-:W-:-:S04]  /*1e10*/  NOP ;  /* 0x0000000000007918 */ /* 0x000fc80000000000 */
[----:B------:R-:W-:Y:S01]  /*1e20*/  LDS.128 R28, [R9] ;  /* 0x00000000091c7984 */ /* 0x000fe20000000c00 */
[----:B-1----:R-:W-:Y:S01]  /*1e30*/  LOP3.LUT R4, R2, 0x1f, RZ, 0xc0, !PT ;  /* 0x0000001f02047812 */ /* 0x002fe200078ec0ff */
[----:B------:R-:W-:Y:S02]  /*1e40*/  IMAD.MOV.U32 R5, RZ, RZ, RZ ;  /* 0x000000ffff057224 */ /* 0x000fe400078e00ff */
[----:B------:R-:W-:Y:S02]  /*1e50*/  LDS.128 R32, [R9+0x10] ;  /* 0x0000100009207984 */ /* 0x000fe40000000c00 */
[----:B------:R-:W-:Y:S02]  /*1e60*/  IMAD.WIDE.U32 R6, R0, 0x200, R4 ;  /* 0x0000020000067825 */ /* 0x000fe400078e0004 */
[----:B------:R-:W-:Y:S02]  /*1e70*/  LDS.128 R16, [R9+0x400] ;  /* 0x0004000009107984 */ /* 0x000fe40000000c00 */
[C---:B------:R-:W-:Y:S01]  /*1e80*/  IMAD.IADD R5, R36.reuse, 0x1, R4 ;  /* 0x0000000124057824 */ /* 0x040fe200078e0204 */
[----:B------:R-:W-:Y:S01]  /*1e90*/  IADD3 R36, P1, PT, R36, R6, RZ ;  /* 0x0000000624247210 */ /* 0x000fe20007f3e0ff */
[----:B------:R-:W-:Y:S04]  /*1ea0*/  LDS.128 R24, [R9+0x410] ;  /* 0x0004100009187984 */ /* 0x000fe80000000c00 */
[----:B------:R0:W-:Y:S01]  /*1eb0*/  @!P0 STS [UR4+0x4000], R3 ;  /* 0x00400003ff008988 */ /* 0x0001e20008000804 */
[----:B------:R-:W-:Y:S01]  /*1ec0*/  IMAD.X R7, RZ, RZ, R7, P1 ;  /* 0x000000ffff077224 */ /* 0x000fe200008e0607 */
[----:B------:R-:W-:Y:S06]  /*1ed0*/  BAR.SYNC.DEFER_BLOCKING 0x0 ;  /* 0x0000000000007b1d */ /* 0x000fec0000010000 */
[----:B------:R-:W1:Y:S01]  /*1ee0*/  LDS R8, [UR4+0x4000] ;  /* 0x00400004ff087984 */ /* 0x000e620008000800 */
[----:B------:R-:W2:Y:S02]  /*1ef0*/  LDCU.64 UR4, c[0x0][0x388] ;  /* 0x00007100ff0477ac */ /* 0x000ea40008000a00 */
[----:B--2---:R-:W-:-:S04]  /*1f00*/  LEA R2, P2, R36, UR4, 0x5 ;  /* 0x0000000424027c11 */ /* 0x004fc8000f8428ff */
[----:B0-----:R-:W-:Y:S02]  /*1f10*/  LEA.HI.X R3, R36, UR5, R7, 0x5, P2 ;  /* 0x0000000524037c11 */ /* 0x001fe400090f2c07 */
[C---:B-1----:R-:W-:Y:S01]  /*1f20*/  ISETP.GE.AND P0, PT, R5.reuse, R8, PT ;  /* 0x000000080500720c */ /* 0x042fe20003f06270 */
[----:B------:R-:W-:-:S05]  /*1f30*/  VIADD R5, R5, 0x20 ;  /* 0x0000002005057836 */ /* 0x000fca0000000000 */
[----:B------:R-:W-:-:S07]  /*1f40*/  ISETP.GE.AND P1, PT, R5, R8, PT ;  /* 0x000000080500720c */ /* 0x000fce0003f26270 */
[----:B------:R0:W-:Y:S06]  /*1f50*/  @!P0 STG.E.ENL2.256 desc[UR6][R2.64], R28, R32 ;  /* 0xf800001c0220897f */ /* 0x0001ec000f121806 */
[----:B------:R-:W-:Y:S05]  /*1f60*/  @P1 EXIT ;  /* 0x000000000000194d */ /* 0x000fea0003800000 */
[----:B------:R-:W-:Y:S01]  /*1f70*/  STG.E.ENL2.256 desc[UR6][R2.64+0x400], R16, R24 ;  /* 0xf80020100218797f */ /* 0x000fe2000f121806 */
[----:B------:R-:W-:Y:S05]  /*1f80*/  EXIT ;  /* 0x000000000000794d */ /* 0x000fea0003800000 */
.L_x_241:
        /* <DEDUP_REMOVED lines=15> */
.L_x_371:


//--------------------- .text._ZN3cub18CUB_300001_SM_10006detail10merge_sort30DeviceMergeSortPartitionKernelIN6thrust24THRUST_300001_SM_1000_NS10device_ptrI12GpuDetectionEEm20ConfidenceComparatorS7_EEvbT_PT2_T0_SD_PSD_T1_SD_i --------------------------
	.section	.text._ZN3cub18CUB_300001_SM_10006detail10merge_sort30DeviceMergeSortPartitionKernelIN6thrust24THRUST_300001_SM_1000_NS10device_ptrI12GpuDetectionEEm20ConfidenceComparatorS7_EEvbT_PT2_T0_SD_PSD_T1_SD_i,"ax",@progbits
	.align	128
        .global         _ZN3cub18CUB_300001_SM_10006detail10merge_sort30DeviceMergeSortPartitionKernelIN6thrust24THRUST_300001_SM_1000_NS10device_ptrI12GpuDetectionEEm20ConfidenceComparatorS7_EEvbT_PT2_T0_SD_PSD_T1_SD_i
        .type           _ZN3cub18CUB_300001_SM_10006detail10merge_sort30DeviceMergeSortPartitionKernelIN6thrust24THRUST_300001_SM_1000_NS10device_ptrI12GpuDetectionEEm20ConfidenceComparatorS7_EEvbT_PT2_T0_SD_PSD_T1_SD_i,@function
        .size           _ZN3cub18CUB_300001_SM_10006detail10merge_sort30DeviceMergeSortPartitionKernelIN6thrust24THRUST_300001_SM_1000_NS10device_ptrI12GpuDetectionEEm20ConfidenceComparatorS7_EEvbT_PT2_T0_SD_PSD_T1_SD_i,(.L_x_372 - _ZN3cub18CUB_300001_SM_10006detail10merge_sort30DeviceMergeSortPartitionKernelIN6thrust24THRUST_300001_SM_1000_NS10device_ptrI12GpuDetectionEEm20ConfidenceComparatorS7_EEvbT_PT2_T0_SD_PSD_T1_SD_i)
        .other          _ZN3cub18CUB_300001_SM_10006detail10merge_sort30DeviceMergeSortPartitionKernelIN6thrust24THRUST_300001_SM_1000_NS10device_ptrI12GpuDetectionEEm20ConfidenceComparatorS7_EEvbT_PT2_T0_SD_PSD_T1_SD_i,@"STO_CUDA_ENTRY STV_DEFAULT"
_ZN3cub18CUB_300001_SM_10006detail10merge_sort30DeviceMergeSortPartitionKernelIN6thrust24THRUST_300001_SM_1000_NS10device_ptrI12GpuDetectionEEm20ConfidenceComparatorS7_EEvbT_PT2_T0_SD_PSD_T1_SD_i:
.text._ZN3cub18CUB_300001_SM_10006detail10merge_sort30DeviceMergeSortPartitionKernelIN6thrust24THRUST_300001_SM_1000_NS10device_ptrI12GpuDetectionEEm20ConfidenceComparatorS7_EEvbT_PT2_T0_SD_PSD_T1_SD_i:
[----:B------:R-:W-:Y:S01]  /*0000*/  LDC R1, c[0x0][0x37c] ;  /* 0x0000df00ff017b82 */ /* 0x000fe20000000800 */
[----:B------:R-:W0:Y:S01]  /*0010*/  S2R R0, SR_CTAID.X ;  /* 0x0000000000007919 */ /* 0x000e220000002500 */
[----:B------:R-:W0:Y:S01]  /*0020*/  LDCU UR4, c[0x0][0x360] ;  /* 0x00006c00ff0477ac */ /* 0x000e220008000800 */
[----:B------:R-:W0:Y:S01]  /*0030*/  S2R R3, SR_TID.X ;  /* 0x0000000000037919 */ /* 0x000e220000002100 */
[----:B------:R-:W1:Y:S01]  /*0040*/  LDCU.64 UR10, c[0x0][0x3a0] ;  /* 0x00007400ff0a77ac */ /* 0x000e620008000a00 */
[----:B0-----:R-:W-:-:S05]  /*0050*/  IMAD R0, R0, UR4, R3 ;  /* 0x0000000400007c24 */ /* 0x001fca000f8e0203 */
[----:B-1----:R-:W-:-:S04]  /*0060*/  ISETP.GE.U32.AND P0, PT, R0, UR10, PT ;  /* 0x0000000a00007c0c */ /* 0x002fc8000bf06070 */
[----:B------:R-:W-:-:S13]  /*0070*/  ISETP.GE.U32.AND.EX P0, PT, RZ, UR11, PT, P0 ;  /* 0x0000000bff007c0c */ /* 0x000fda000bf06100 */
[----:B------:R-:W-:Y:S05]  /*0080*/  @P0 EXIT ;  /* 0x000000000000094d */ /* 0x000fea0003800000 */
[----:B------:R-:W0:Y:S01]  /*0090*/  LDCU.64 UR6, c[0x0][0x3b8] ;  /* 0x00007700ff0677ac */ /* 0x000e220008000a00 */
[----:B------:R-:W1:Y:S01]  /*00a0*/  LDC R8, c[0x0][0x3c0] ;  /* 0x0000f000ff087b82 */ /* 0x000e620000000800 */
[----:B------:R-:W-:Y:S01]  /*00b0*/  ACQBULK ;  /* 0x000000000000782e */ /* 0x000fe20000000000 */
[----:B------:R-:W2:Y:S01]  /*00c0*/  LDCU.64 UR8, c[0x0][0x358] ;  /* 0x00006b00ff0877ac */ /* 0x000ea20008000a00 */
[----:B0-----:R-:W-:Y:S02]  /*00d0*/  UIADD3 UR4, UPT, UPT, -UR6, URZ, URZ ;  /* 0x000000ff06047290 */ /* 0x001fe4000fffe1ff */
[----:B------:R-:W-:-:S04]  /*00e0*/  USHF.R.U32.HI UR5, URZ, 0x1, UR7 ;  /* 0x00000001ff057899 */ /* 0x000fc80008011607 */
[----:B------:R-:W-:Y:S01]  /*00f0*/  LOP3.LUT R3, R0, UR4, RZ, 0xc0, !PT ;  /* 0x0000000400037c12 */ /* 0x000fe2000f8ec0ff */
[----:B------:R-:W-:Y:S01]  /*0100*/  USHF.R.U64 UR4, UR6, 0x1, UR7 ;  /* 0x0000000106047899 */ /* 0x000fe20008001207 */
[----:B-1----:R-:W-:Y:S01]  /*0110*/  SHF.R.S32.HI R9, RZ, 0x1f, R8 ;  /* 0x0000001fff097819 */ /* 0x002fe20000011408 */
[----:B------:R-:W-:Y:S02]  /*0120*/  IMAD R2, R8, UR5, RZ ;  /* 0x0000000508027c24 */ /* 0x000fe4000f8e02ff */
[----:B------:R-:W-:-:S04]  /*0130*/  IMAD.WIDE.U32 R4, R3, R8, RZ ;  /* 0x0000000803047225 */ /* 0x000fc800078e00ff */
[----:B------:R-:W-:-:S04]  /*0140*/  IMAD.WIDE.U32 R10, R8, UR4, RZ ;  /* 0x00000004080a7c25 */ /* 0x000fc8000f8e00ff */
[C---:B------:R-:W-:Y:S01]  /*0150*/  IMAD R7, R9.reuse, UR4, R2 ;  /* 0x0000000409077c24 */ /* 0x040fe2000f8e0202 */
[----:B------:R-:W-:Y:S01]  /*0160*/  IADD3 R2, P2, PT, R0, 0x1, RZ ;  /* 0x0000000100027810 */ /* 0x000fe20007f5e0ff */
[----:B------:R-:W-:Y:S01]  /*0170*/  IMAD R5, R9, R3, R5 ;  /* 0x0000000309057224 */ /* 0x000fe200078e0205 */
[----:B------:R-:W-:Y:S01]  /*0180*/  LOP3.LUT R3, RZ, R4, RZ, 0x33, !PT ;  /* 0x00000004ff037212 */ /* 0x000fe200078e33ff */
[----:B------:R-:W-:Y:S01]  /*0190*/  IMAD.IADD R11, R11, 0x1, R7 ;  /* 0x000000010b0b7824 */ /* 0x000fe200078e0207 */
[----:B------:R-:W0:Y:S01]  /*01a0*/  LDCU.64 UR4, c[0x0][0x398] ;  /* 0x00007300ff0477ac */ /* 0x000e220008000a00 */
[----:B------:R-:W-:Y:S01]  /*01b0*/  ISETP.NE.U32.AND P0, PT, R2, UR10, PT ;  /* 0x0000000a02007c0c */ /* 0x000fe2000bf05070 */
[----:B------:R-:W-:Y:S01]  /*01c0*/  IMAD.X R2, RZ, RZ, RZ, P2 ;  /* 0x000000ffff027224 */ /* 0x000fe200010e06ff */
[----:B------:R-:W-:Y:S02]  /*01d0*/  ISETP.LT.U32.AND P1, PT, R10, R3, PT ;  /* 0x000000030a00720c */ /* 0x000fe40003f21070 */
[----:B------:R-:W-:-:S02]  /*01e0*/  LOP3.LUT R6, RZ, R5, RZ, 0x33, !PT ;  /* 0x00000005ff067212 */ /* 0x000fc400078e33ff */
[----:B------:R-:W-:Y:S02]  /*01f0*/  ISETP.NE.AND.EX P0, PT, R2, UR11, PT, P0 ;  /* 0x0000000b02007c0c */ /* 0x000fe4000bf05300 */
[----:B------:R-:W-:-:S04]  /*0200*/  ISETP.LT.U32.AND.EX P1, PT, R11, R6, PT, P1 ;  /* 0x000000060b00720c */ /* 0x000fc80003f21110 */
[----:B------:R-:W-:Y:S02]  /*0210*/  SEL R3, R10, R3, P1 ;  /* 0x000000030a037207 */ /* 0x000fe40000800000 */
[----:B------:R-:W-:Y:S02]  /*0220*/  SEL R6, R11, R6, P1 ;  /* 0x000000060b067207 */ /* 0x000fe40000800000 */
[----:B------:R-:W-:-:S05]  /*0230*/  IADD3 R2, P1, PT, R3, R4, RZ ;  /* 0x0000000403027210 */ /* 0x000fca0007f3e0ff */
[----:B------:R-:W-:Y:S01]  /*0240*/  IMAD.X R3, R6, 0x1, R5, P1 ;  /* 0x0000000106037824 */ /* 0x000fe200008e0605 */
[----:B0-----:R-:W-:Y:S01]  /*0250*/  ISETP.LT.U32.AND P1, PT, R2, UR4, PT ;  /* 0x0000000402007c0c */ /* 0x001fe2000bf21070 */
[----:B------:R-:W0:Y:S03]  /*0260*/  @!P0 LDC.64 R6, c[0x0][0x3a8] ;  /* 0x0000ea00ff068b82 */ /* 0x000e260000000a00 */
[----:B------:R-:W-:-:S04]  /*0270*/  ISETP.LT.U32.AND.EX P1, PT, R3, UR5, PT, P1 ;  /* 0x0000000503007c0c */ /* 0x000fc8000bf21110 */
[----:B------:R-:W-:Y:S02]  /*0280*/  SEL R2, R2, UR4, P1 ;  /* 0x0000000402027c07 */ /* 0x000fe40008800000 */
[----:B------:R-:W-:Y:S02]  /*0290*/  SEL R3, R3, UR5, P1 ;  /* 0x0000000503037c07 */ /* 0x000fe40008800000 */
[----:B------:R-:W-:Y:S02]  /*02a0*/  LOP3.LUT R17, RZ, R2, RZ, 0x33, !PT ;  /* 0x00000002ff117212 */ /* 0x000fe400078e33ff */
[----:B------:R-:W-:Y:S02]  /*02b0*/  LOP3.LUT R19, RZ, R3, RZ, 0x33, !PT ;  /* 0x00000003ff137212 */ /* 0x000fe400078e33ff */
[----:B------:R-:W-:-:S04]  /*02c0*/  ISETP.LT.U32.AND P1, PT, R10, R17, PT ;  /* 0x000000110a00720c */ /* 0x000fc80003f21070 */
[----:B------:R-:W-:-:S04]  /*02d0*/  ISETP.LT.U32.AND.EX P1, PT, R11, R19, PT, P1 ;  /* 0x000000130b00720c */ /* 0x000fc80003f21110 */
[----:B------:R-:W-:Y:S02]  /*02e0*/  SEL R17, R10, R17, P1 ;  /* 0x000000110a117207 */ /* 0x000fe40000800000 */
[----:B------:R-:W-:Y:S02]  /*02f0*/  SEL R19, R11, R19, P1 ;  /* 0x000000130b137207 */ /* 0x000fe40000800000 */
[----:B------:R-:W-:Y:S02]  /*0300*/  IADD3 R17, P3, PT, R17, R2, RZ ;  /* 0x0000000211117210 */ /* 0x000fe40007f7e0ff */
[----:B0-----:R-:W-:Y:S02]  /*0310*/  @!P0 LEA R10, P2, R0, R6, 0x3 ;  /* 0x00000006000a8211 */ /* 0x001fe400078418ff */
[----:B------:R-:W-:Y:S01]  /*0320*/  ISETP.LT.U32.AND P1, PT, R4, UR4, PT ;  /* 0x0000000404007c0c */ /* 0x000fe2000bf21070 */
[----:B------:R-:W-:Y:S01]  /*0330*/  IMAD.X R19, R19, 0x1, R3, P3 ;  /* 0x0000000113137824 */ /* 0x000fe200018e0603 */
[----:B------:R-:W-:-:S02]  /*0340*/  @!P0 LEA.HI.X R11, R0, R7, RZ, 0x3, P2 ;  /* 0x00000007000b8211 */ /* 0x000fc400010f1cff */
[----:B------:R-:W-:Y:S02]  /*0350*/  ISETP.LT.U32.AND P2, PT, R17, UR4, PT ;  /* 0x0000000411007c0c */ /* 0x000fe4000bf41070 */
[----:B------:R-:W-:Y:S01]  /*0360*/  ISETP.LT.U32.AND.EX P1, PT, R5, UR5, PT, P1 ;  /* 0x0000000505007c0c */ /* 0x000fe2000bf21110 */
[----:B--2---:R0:W-:Y:S01]  /*0370*/  @!P0 STG.E.64 desc[UR8][R10.64], R2 ;  /* 0x000000020a008986 */ /* 0x0041e2000c101b08 */
[----:B------:R-:W-:Y:S02]  /*0380*/  ISETP.LT.U32.AND.EX P2, PT, R19, UR5, PT, P2 ;  /* 0x0000000513007c0c */ /* 0x000fe4000bf41120 */
[----:B------:R-:W-:Y:S02]  /*0390*/  SEL R7, R4, UR4, P1 ;  /* 0x0000000404077c07 */ /* 0x000fe40008800000 */
[----:B------:R-:W-:Y:S02]  /*03a0*/  SEL R5, R5, UR5, P1 ;  /* 0x0000000505057c07 */ /* 0x000fe40008800000 */
[----:B------:R-:W-:-:S02]  /*03b0*/  SEL R17, R17, UR4, P2 ;  /* 0x0000000411117c07 */ /* 0x000fc40009000000 */
[----:B------:R-:W-:Y:S01]  /*03c0*/  SEL R19, R19, UR5, P2 ;  /* 0x0000000513137c07 */ /* 0x000fe20009000000 */
[----:B------:R-:W-:Y:S06]  /*03d0*/  @!P0 EXIT ;  /* 0x000000000000894d */ /* 0x000fec0003800000 */
[----:B------:R-:W1:Y:S01]  /*03e0*/  LDCU.U8 UR5, c[0x0][0x380] ;  /* 0x00007000ff0577ac */ /* 0x000e620008000000 */
[----:B------:R-:W-:Y:S01]  /*03f0*/  IADD3 R15, P0, PT, R17, -R7, RZ ;  /* 0x80000007110f7210 */ /* 0x000fe20007f1e0ff */
[----:B------:R-:W-:Y:S01]  /*0400*/  BSSY.RECONVERGENT B0, `(.L_x_242) ;  /* 0x0000070000007945 */ /* 0x000fe20003800200 */
[----:B------:R-:W-:-:S03]  /*0410*/  UIADD3 UR4, UPT, UPT, UR6, -0x1, URZ ;  /* 0xffffffff06047890 */ /* 0x000fc6000fffe0ff */
[----:B------:R-:W-:-:S03]  /*0420*/  IMAD.X R4, R19, 0x1, ~R5, P0 ;  /* 0x0000000113047824 */ /* 0x000fc600000e0e05 */
[----:B------:R-:W-:-:S05]  /*0430*/  LOP3.LUT R13, R0, UR4, RZ, 0xc0, !PT ;  /* 0x00000004000d7c12 */ /* 0x000fca000f8ec0ff */
[----:B0-----:R-:W-:Y:S01]  /*0440*/  IMAD.WIDE.U32 R10, R13, R8, RZ ;  /* 0x000000080d0a7225 */ /* 0x001fe200078e00ff */
[----:B-1----:R-:W-:-:S03]  /*0450*/  UPRMT UR4, UR5, 0x8880, URZ ;  /* 0x0000888005047896 */ /* 0x002fc600080000ff */
[----:B------:R-:W-:Y:S01]  /*0460*/  IMAD R9, R9, R13, R11 ;  /* 0x0000000d09097224 */ /* 0x000fe200078e020b */
[----:B------:R-:W-:Y:S01]  /*0470*/  ISETP.LT.U32.AND P0, PT, R10, R15, PT ;  /* 0x0000000f0a00720c */ /* 0x000fe20003f01070 */
[----:B------:R-:W-:-:S03]  /*0480*/  UISETP.NE.AND UP0, UPT, UR4, URZ, UPT ;  /* 0x000000ff0400728c */ /* 0x000fc6000bf05270 */
[----:B------:R-:W-:-:S04]  /*0490*/  ISETP.LT.U32.AND.EX P0, PT, R9, R4, PT, P0 ;  /* 0x000000040900720c */ /* 0x000fc80003f01100 */
[----:B------:R-:W-:Y:S02]  /*04a0*/  SEL R15, R10, R15, P0 ;  /* 0x0000000f0a0f7207 */ /* 0x000fe40000000000 */
[----:B------:R-:W-:Y:S01]  /*04b0*/  SEL R9, R9, R4, P0 ;  /* 0x0000000409097207 */ /* 0x000fe20000000000 */
[----:B------:R-:W-:Y:S06]  /*04c0*/  BRA.U !UP0, `(.L_x_243) ;  /* 0x0000000108cc7547 */ /* 0x000fec000b800000 */
[----:B------:R-:W-:Y:S01]  /*04d0*/  IADD3 R11, P0, PT, R17, -R2, RZ ;  /* 0x80000002110b7210 */ /* 0x000fe20007f1e0ff */
[----:B------:R-:W0:Y:S01]  /*04e0*/  LDCU.64 UR4, c[0x0][0x388] ;  /* 0x00007100ff0477ac */ /* 0x000e220008000a00 */
[----:B------:R-:W-:Y:S01]  /*04f0*/  IADD3 R10, P2, PT, R2, -R7, RZ ;  /* 0x80000007020a7210 */ /* 0x000fe20007f5e0ff */
[----:B------:R-:W-:Y:S02]  /*0500*/  BSSY.RECONVERGENT B1, `(.L_x_244) ;  /* 0x000002e000017945 */ /* 0x000fe40003800200 */
[----:B------:R-:W-:Y:S01]  /*0510*/  IMAD.X R8, R19, 0x1, ~R3, P0 ;  /* 0x0000000113087824 */ /* 0x000fe200000e0e03 */
[----:B------:R-:W-:Y:S01]  /*0520*/  ISETP.GT.U32.AND P0, PT, R15, R11, PT ;  /* 0x0000000b0f00720c */ /* 0x000fe20003f04070 */
[----:B------:R-:W-:Y:S01]  /*0530*/  IMAD.X R12, R3, 0x1, ~R5, P2 ;  /* 0x00000001030c7824 */ /* 0x000fe200010e0e05 */
[----:B------:R-:W-:Y:S02]  /*0540*/  ISETP.LT.U32.AND P1, PT, R10, R15, PT ;  /* 0x0000000f0a00720c */ /* 0x000fe40003f21070 */
[----:B------:R-:W-:-:S02]  /*0550*/  ISETP.GT.U32.AND.EX P0, PT, R9, R8, PT, P0 ;  /* 0x000000080900720c */ /* 0x000fc40003f04100 */
[----:B------:R-:W-:Y:S02]  /*0560*/  ISETP.LT.U32.AND.EX P1, PT, R12, R9, PT, P1 ;  /* 0x000000090c00720c */ /* 0x000fe40003f21110 */
[-C--:B------:R-:W-:Y:S02]  /*0570*/  SEL R6, R15, R11.reuse, P0 ;  /* 0x0000000b0f067207 */ /* 0x080fe40000000000 */
[----:B------:R-:W-:Y:S02]  /*0580*/  SEL R4, R9, R8, P0 ;  /* 0x0000000809047207 */ /* 0x000fe40000000000 */
[----:B------:R-:W-:Y:S02]  /*0590*/  IADD3 R6, P0, PT, R6, -R11, RZ ;  /* 0x8000000b06067210 */ /* 0x000fe40007f1e0ff */
[----:B------:R-:W-:Y:S02]  /*05a0*/  SEL R11, R10, R15, P1 ;  /* 0x0000000f0a0b7207 */ /* 0x000fe40000800000 */
[----:B------:R-:W-:Y:S01]  /*05b0*/  SEL R13, R12, R9, P1 ;  /* 0x000000090c0d7207 */ /* 0x000fe20000800000 */
[----:B------:R-:W-:Y:S01]  /*05c0*/  IMAD.X R4, R4, 0x1, ~R8, P0 ;  /* 0x0000000104047824 */ /* 0x000fe200000e0e08 */
[----:B------:R-:W-:-:S04]  /*05d0*/  ISETP.GE.U32.AND P0, PT, R6, R11, PT ;  /* 0x0000000b0600720c */ /* 0x000fc80003f06070 */
[----:B------:R-:W-:-:S13]  /*05e0*/  ISETP.GE.U32.AND.EX P0, PT, R4, R13, PT, P0 ;  /* 0x0000000d0400720c */ /* 0x000fda0003f06100 */
[----:B0-----:R-:W-:Y:S05]  /*05f0*/  @P0 BRA `(.L_x_245) ;  /* 0x0000000000780947 */ /* 0x001fea0003800000 */
[----:B------:R-:W-:-:S05]  /*0600*/  IADD3 R10, P0, PT, R15, R2, RZ ;  /* 0x000000020f0a7210 */ /* 0x000fca0007f1e0ff */
[----:B------:R-:W-:-:S08]  /*0610*/  IMAD.X R19, R9, 0x1, R3, P0 ;  /* 0x0000000109137824 */ /* 0x000fd000000e0603 */
.L_x_246:
[----:B------:R-:W-:-:S05]  /*0620*/  IADD3 R3, P0, PT, -R6, R11, RZ ;  /* 0x0000000b06037210 */ /* 0x000fca0007f1e1ff */
[----:B------:R-:W-:-:S05]  /*0630*/  IMAD.X R2, R13, 0x1, ~R4, P0 ;  /* 0x000000010d027824 */ /* 0x000fca00000e0e04 */
[----:B------:R-:W-:-:S04]  /*0640*/  SHF.R.U64 R3, R3, 0x1, R2 ;  /* 0x0000000103037819 */ /* 0x000fc80000001202 */
[----:B------:R-:W-:Y:S02]  /*0650*/  IADD3 R16, P0, PT, R6, R3, RZ ;  /* 0x0000000306107210 */ /* 0x000fe40007f1e0ff */
[----:B------:R-:W-:Y:S02]  /*0660*/  SHF.R.U32.HI R3, RZ, 0x1, R2 ;  /* 0x00000001ff037819 */ /* 0x000fe40000011602 */
[----:B------:R-:W-:-:S03]  /*0670*/  LOP3.LUT R9, RZ, R16, RZ, 0x33, !PT ;  /* 0x00000010ff097212 */ /* 0x000fc600078e33ff */
[----:B------:R-:W-:Y:S01]  /*0680*/  IMAD.X R18, R4, 0x1, R3, P0 ;  /* 0x0000000104127824 */ /* 0x000fe200000e0603 */
[----:B------:R-:W-:Y:S02]  /*0690*/  IADD3 R9, P1, PT, R9, R10, RZ ;  /* 0x0000000a09097210 */ /* 0x000fe40007f3e0ff */
[----:B------:R-:W-:Y:S02]  /*06a0*/  IADD3 R3, P0, PT, R16, R7, RZ ;  /* 0x0000000710037210 */ /* 0x000fe40007f1e0ff */
[----:B------:R-:W-:-:S03]  /*06b0*/  LOP3.LUT R12, RZ, R18, RZ, 0x33, !PT ;  /* 0x00000012ff0c7212 */ /* 0x000fc600078e33ff */
[----:B------:R-:W-:Y:S01]  /*06c0*/  IMAD.X R14, R18, 0x1, R5, P0 ;  /* 0x00000001120e7824 */ /* 0x000fe200000e0605 */
[----:B------:R-:W-:Y:S01]  /*06d0*/  LEA R2, P0, R3, UR4, 0x5 ;  /* 0x0000000403027c11 */ /* 0x000fe2000f8028ff */
[----:B------:R-:W-:Y:S01]  /*06e0*/  IMAD.X R12, R12, 0x1, R19, P1 ;  /* 0x000000010c0c7824 */ /* 0x000fe200008e0613 */
[----:B------:R-:W-:Y:S02]  /*06f0*/  LEA R8, P1, R9, UR4, 0x5 ;  /* 0x0000000409087c11 */ /* 0x000fe4000f8228ff */
[----:B------:R-:W-:Y:S02]  /*0700*/  LEA.HI.X R3, R3, UR5, R14, 0x5, P0 ;  /* 0x0000000503037c11 */ /* 0x000fe400080f2c0e */
[----:B------:R-:W-:-:S03]  /*0710*/  LEA.HI.X R9, R9, UR5, R12, 0x5, P1 ;  /* 0x0000000509097c11 */ /* 0x000fc600088f2c0c */
[----:B------:R-:W2:Y:S04]  /*0720*/  LDG.E R2, desc[UR8][R2.64+0x10] ;  /* 0x0000100802027981 */ /* 0x000ea8000c1e1900 */
[----:B------:R-:W2:Y:S01]  /*0730*/  LDG.E R9, desc[UR8][R8.64+0x10] ;  /* 0x0000100808097981 */ /* 0x000ea2000c1e1900 */
[----:B------:R-:W-:-:S05]  /*0740*/  IADD3 R15, P1, PT, R16, 0x1, RZ ;  /* 0x00000001100f7810 */ /* 0x000fca0007f3e0ff */
[----:B------:R-:W-:Y:S01]  /*0750*/  IMAD.X R17, RZ, RZ, R18, P1 ;  /* 0x000000ffff117224 */ /* 0x000fe200008e0612 */
[----:B--2---:R-:W-:-:S04]  /*0760*/  FSETP.GT.AND P0, PT, R9, R2, PT ;  /* 0x000000020900720b */ /* 0x004fc80003f04000 */
[----:B------:R-:W-:Y:S02]  /*0770*/  SEL R6, R15, R6, !P0 ;  /* 0x000000060f067207 */ /* 0x000fe40004000000 */
[----:B------:R-:W-:Y:S02]  /*0780*/  SEL R11, R11, R16, !P0 ;  /* 0x000000100b0b7207 */ /* 0x000fe40004000000 */
[----:B------:R-:W-:Y:S02]  /*0790*/  SEL R4, R17, R4, !P0 ;  /* 0x0000000411047207 */ /* 0x000fe40004000000 */
[----:B------:R-:W-:Y:S02]  /*07a0*/  SEL R13, R13, R18, !P0 ;  /* 0x000000120d0d7207 */ /* 0x000fe40004000000 */
[----:B------:R-:W-:-:S04]  /*07b0*/  ISETP.GE.U32.AND P0, PT, R6, R11, PT ;  /* 0x0000000b0600720c */ /* 0x000fc80003f06070 */
[----:B------:R-:W-:-:S13]  /*07c0*/  ISETP.GE.U32.AND.EX P0, PT, R4, R13, PT, P0 ;  /* 0x0000000d0400720c */ /* 0x000fda0003f06100 */
[----:B------:R-:W-:Y:S05]  /*07d0*/  @!P0 BRA `(.L_x_246) ;  /* 0xfffffffc00908947 */ /* 0x000fea000383ffff */
.L_x_245:
[----:B------:R-:W-:Y:S05]  /*07e0*/  BSYNC.RECONVERGENT B1 ;  /* 0x0000000000017941 */ /* 0x000fea0003800200 */
.L_x_244:
[----:B------:R-:W-:Y:S05]  /*07f0*/  BRA `(.L_x_247) ;  /* 0x0000000000c07947 */ /* 0x000fea0003800000 */
.L_x_243:
[----:B------:R-:W-:Y:S01]  /*0800*/  IADD3 R6, P0, PT, R17, -R2, RZ ;  /* 0x8000000211067210 */ /* 0x000fe20007f1e0ff */
[----:B------:R-:W0:Y:S01]  /*0810*/  LDCU.64 UR4, c[0x0][0x390] ;  /* 0x00007200ff0477ac */ /* 0x000e220008000a00 */
[----:B------:R-:W-:-:S03]  /*0820*/  IADD3 R4, P2, PT, R2, -R7, RZ ;  /* 0x8000000702047210 */ /* 0x000fc60007f5e0ff */
[----:B------:R-:W-:Y:S01]  /*0830*/  IMAD.X R10, R19, 0x1, ~R3, P0 ;  /* 0x00000001130a7824 */ /* 0x000fe200000e0e03 */
[----:B------:R-:W-:Y:S01]  /*0840*/  ISETP.GT.U32.AND P0, PT, R15, R6, PT ;  /* 0x000000060f00720c */ /* 0x000fe20003f04070 */
[----:B------:R-:W-:Y:S01]  /*0850*/  IMAD.X R8, R3, 0x1, ~R5, P2 ;  /* 0x0000000103087824 */ /* 0x000fe200010e0e05 */
[----:B------:R-:W-:Y:S02]  /*0860*/  ISETP.LT.U32.AND P1, PT, R4, R15, PT ;  /* 0x0000000f0400720c */ /* 0x000fe40003f21070 */
[----:B------:R-:W-:Y:S02]  /*0870*/  ISETP.GT.U32.AND.EX P0, PT, R9, R10, PT, P0 ;  /* 0x0000000a0900720c */ /* 0x000fe40003f04100 */
[----:B------:R-:W-:Y:S02]  /*0880*/  ISETP.LT.U32.AND.EX P1, PT, R8, R9, PT, P1 ;  /* 0x000000090800720c */ /* 0x000fe40003f21110 */
[----:B------:R-:W-:Y:S02]  /*0890*/  SEL R11, R15, R6, P0 ;  /* 0x000000060f0b7207 */ /* 0x000fe40000000000 */
[----:B------:R-:W-:-:S02]  /*08a0*/  SEL R13, R9, R10, P0 ;  /* 0x0000000a090d7207 */ /* 0x000fc40000000000 */
[----:B------:R-:W-:Y:S02]  /*08b0*/  IADD3 R6, P0, PT, R11, -R6, RZ ;  /* 0x800000060b067210 */ /* 0x000fe40007f1e0ff */
[----:B------:R-:W-:-:S03]  /*08c0*/  SEL R11, R4, R15, P1 ;  /* 0x0000000f040b7207 */ /* 0x000fc60000800000 */
[----:B------:R-:W-:Y:S01]  /*08d0*/  IMAD.X R4, R13, 0x1, ~R10, P0 ;  /* 0x000000010d047824 */ /* 0x000fe200000e0e0a */
[----:B------:R-:W-:Y:S02]  /*08e0*/  SEL R13, R8, R9, P1 ;  /* 0x00000009080d7207 */ /* 0x000fe40000800000 */
[----:B------:R-:W-:-:S04]  /*08f0*/  ISETP.GE.U32.AND P0, PT, R6, R11, PT ;  /* 0x0000000b0600720c */ /* 0x000fc80003f06070 */
[----:B------:R-:W-:-:S13]  /*0900*/  ISETP.GE.U32.AND.EX P0, PT, R4, R13, PT, P0 ;  /* 0x0000000d0400720c */ /* 0x000fda0003f06100 */
[----:B0-----:R-:W-:Y:S05]  /*0910*/  @P0 BRA `(.L_x_247) ;  /* 0x0000000000780947 */ /* 0x001fea0003800000 */
[----:B------:R-:W-:-:S05]  /*0920*/  IADD3 R10, P0, PT, R15, R2, RZ ;  /* 0x000000020f0a7210 */ /* 0x000fca0007f1e0ff */
[----:B------:R-:W-:-:S08]  /*0930*/  IMAD.X R19, R9, 0x1, R3, P0 ;  /* 0x0000000109137824 */ /* 0x000fd000000e0603 */
.L_x_248:
        /* <DEDUP_REMOVED lines=28> */
.L_x_247:
[----:B------:R-:W-:Y:S05]  /*0b00*/  BSYNC.RECONVERGENT B0 ;  /* 0x0000000000007941 */ /* 0x000fea0003800200 */
.L_x_242:
[----:B------:R-:W0:Y:S01]  /*0b10*/  LDCU.64 UR6, c[0x0][0x3a8] ;  /* 0x00007500ff0677ac */ /* 0x000e220008000a00 */
[----:B------:R-:W-:-:S05]  /*0b20*/  IADD3 R6, P0, PT, R6, R7, RZ ;  /* 0x0000000706067210 */ /* 0x000fca0007f1e0ff */
[----:B------:R-:W-:Y:S01]  /*0b30*/  IMAD.X R7, R4, 0x1, R5, P0 ;  /* 0x0000000104077824 */ /* 0x000fe200000e0605 */
[----:B0-----:R-:W-:-:S04]  /*0b40*/  LEA R2, P1, R0, UR6, 0x3 ;  /* 0x0000000600027c11 */ /* 0x001fc8000f8218ff */
[----:B------:R-:W-:-:S05]  /*0b50*/  LEA.HI.X R3, R0, UR7, RZ, 0x3, P1 ;  /* 0x0000000700037c11 */ /* 0x000fca00088f1cff */
[----:B------:R-:W-:Y:S01]  /*0b60*/  STG.E.64 desc[UR8][R2.64], R6 ;  /* 0x0000000602007986 */ /* 0x000fe2000c101b08 */
[----:B------:R-:W-:Y:S05]  /*0b70*/  EXIT ;  /* 0x000000000000794d */ /* 0x000fea0003800000 */
.L_x_249:
        /* <DEDUP_REMOVED lines=16> */
.L_x_372:


//--------------------- .text._ZN3cub18CUB_300001_SM_10006detail10merge_sort30DeviceMergeSortBlockSortKernelINS2_10policy_hubIN6thrust24THRUST_300001_SM_1000_NS10device_ptrI12GpuDetectionEEE9Policy600ES9_PNS0_8NullTypeES9_SD_m20ConfidenceComparatorS8_SC_EEvbT0_T1_T2_T3_T4_PT6_PT7_T5_NS1_7vsmem_tE --------------------------
	.section	.text._ZN3cub18CUB_300001_SM_10006detail10merge_sort30DeviceMergeSortBlockSortKernelINS2_10policy_hubIN6thrust24THRUST_300001_SM_1000_NS10device_ptrI12GpuDetectionEEE9Policy600ES9_PNS0_8NullTypeES9_SD_m20ConfidenceComparatorS8_SC_EEvbT0_T1_T2_T3_T4_PT6_PT7_T5_NS1_7vsmem_tE,"ax",@progbits
	.align	128
        .global         _ZN3cub18CUB_300001_SM_10006detail10merge_sort30DeviceMergeSortBlockSortKernelINS2_10policy_hubIN6thrust24THRUST_300001_SM_1000_NS10device_ptrI12GpuDetectionEEE9Policy600ES9_PNS0_8NullTypeES9_SD_m20ConfidenceComparatorS8_SC_EEvbT0_T1_T2_T3_T4_PT6_PT7_T5_NS1_7vsmem_tE
        .type           _ZN3cub18CUB_300001_SM_10006detail10merge_sort30DeviceMergeSortBlockSortKernelINS2_10policy_hubIN6thrust24THRUST_300001_SM_1000_NS10device_ptrI12GpuDetectionEEE9Policy600ES9_PNS0_8NullTypeES9_SD_m20ConfidenceComparatorS8_SC_EEvbT0_T1_T2_T3_T4_PT6_PT7_T5_NS1_7vsmem_tE,@function
        .size           _ZN3cub18CUB_300001_SM_10006detail10merge_sort30DeviceMergeSortBlockSortKernelINS2_10policy_hubIN6thrust24THRUST_300001_SM_1000_NS10device_ptrI12GpuDetectionEEE9Policy600ES9_PNS0_8NullTypeES9_SD_m20ConfidenceComparatorS8_SC_EEvbT0_T1_T2_T3_T4_PT6_PT7_T5_NS1_7vsmem_tE,(.L_x_373 - _ZN3cub18CUB_300001_SM_10006detail10merge_sort30DeviceMergeSortBlockSortKernelINS2_10policy_hubIN6thrust24THRUST_300001_SM_1000_NS10device_ptrI12GpuDetectionEEE9Policy600ES9_PNS0_8NullTypeES9_SD_m20ConfidenceComparatorS8_SC_EEvbT0_T1_T2_T3_T4_PT6_PT7_T5_NS1_7vsmem_tE)
        .other          _ZN3cub18CUB_300001_SM_10006detail10merge_sort30DeviceMergeSortBlockSortKernelINS2_10policy_hubIN6thrust24THRUST_300001_SM_1000_NS10device_ptrI12GpuDetectionEEE9Policy600ES9_PNS0_8NullTypeES9_SD_m20ConfidenceComparatorS8_SC_EEvbT0_T1_T2_T3_T4_PT6_PT7_T5_NS1_7vsmem_tE,@"STO_CUDA_ENTRY STV_DEFAULT"
_ZN3cub18CUB_300001_SM_10006detail10merge_sort30DeviceMergeSortBlockSortKernelINS2_10policy_hubIN6thrust24THRUST_300001_SM_1000_NS10device_ptrI12GpuDetectionEEE9Policy600ES9_PNS0_8NullTypeES9_SD_m20ConfidenceComparatorS8_SC_EEvbT0_T1_T2_T3_T4_PT6_PT7_T5_NS1_7vsmem_tE:
.text._ZN3cub18CUB_300001_SM_10006detail10merge_sort30DeviceMergeSortBlockSortKernelINS2_10policy_hubIN6thrust24THRUST_300001_SM_1000_NS10device_ptrI12GpuDetectionEEE9Policy600ES9_PNS0_8NullTypeES9_SD_m20ConfidenceComparatorS8_SC_EEvbT0_T1_T2_T3_T4_PT6_PT7_T5_NS1_7vsmem_tE:
[----:B------:R-:W-:Y:S01]  /*0000*/  LDC R1, c[0x0][0x37c] ;  /* 0x0000df00ff017b82 */ /* 0x000fe20000000800 */
[----:B------:R-:W0:Y:S01]  /*0010*/  S2R R0, SR_CTAID.X ;  /* 0x0000000000007919 */ /* 0x000e220000002500 */
[----:B------:R-:W1:Y:S01]  /*0020*/  LDCU UR4, c[0x0][0x370] ;  /* 0x00006e00ff0477ac */ /* 0x000e620008000800 */
[----:B------:R-:W2:Y:S01]  /*0030*/  LDCU.64 UR8, c[0x0][0x358] ;  /* 0x00006b00ff0877ac */ /* 0x000ea20008000a00 */
[----:B-1----:R-:W-:-:S04]  /*0040*/  UIADD3 UR4, UP0, UPT, UR4, -0x1, URZ ;  /* 0xffffffff04047890 */ /* 0x002fc8000ff1e0ff */
[----:B------:R-:W-:-:S06]  /*0050*/  UIADD3.X UR5, UPT, UPT, URZ, -0x1, URZ, UP0, !UPT ;  /* 0xffffffffff057890 */ /* 0x000fcc00087fe4ff */
[----:B------:R-:W-:Y:S01]  /*0060*/  IMAD.U32 R2, RZ, RZ, UR5 ;  /* 0x00000005ff027e24 */ /* 0x000fe2000f8e00ff */
[----:B0-----:R-:W-:-:S04]  /*0070*/  ISETP.LT.U32.AND P0, PT, R0, UR4, PT ;  /* 0x0000000400007c0c */ /* 0x001fc8000bf01070 */
[----:B------:R-:W-:Y:S01]  /*0080*/  ISETP.GT.U32.AND.EX P0, PT, R2, RZ, PT, P0 ;  /* 0x000000ff0200720c */ /* 0x000fe20003f04100 */
[----:B------:R-:W-:-:S12]  /*0090*/  IMAD.WIDE.U32 R2, R0, 0x200, RZ ;  /* 0x0000020000027825 */ /* 0x000fd800078e00ff */
[----:B--2---:R-:W-:Y:S05]  /*00a0*/  @!P0 BRA `(.L_x_250) ;  /* 0x0000000c00108947 */ /* 0x004fea0003800000 */
[----:B------:R-:W0:Y:S01]  /*00b0*/  S2R R4, SR_TID.X ;  /* 0x0000000000047919 */ /* 0x000e220000002100 */
[----:B------:R-:W1:Y:S01]  /*00c0*/  LDCU.64 UR4, c[0x0][0x388] ;  /* 0x00007100ff0477ac */ /* 0x000e620008000a00 */
[----:B------:R-:W-:Y:S01]  /*00d0*/  ACQBULK ;  /* 0x000000000000782e */ /* 0x000fe20000000000 */
[----:B0-----:R-:W-:-:S05]  /*00e0*/  IMAD.SHL.U32 R0, R4, 0x2, RZ ;  /* 0x0000000204007824 */ /* 0x001fca00078e00ff */
[----:B------:R-:W-:-:S04]  /*00f0*/  LOP3.LUT R0, R0, 0x7c0, RZ, 0xc0, !PT ;  /* 0x000007c000007812 */ /* 0x000fc800078ec0ff */
[----:B------:R-:W-:-:S04]  /*0100*/  LOP3.LUT R4, R0, 0x1f, R4, 0xf8, !PT ;  /* 0x0000001f00047812 */ /* 0x000fc800078ef804 */
[----:B------:R-:W-:-:S05]  /*0110*/  IADD3 R4, P0, PT, R2, R4, RZ ;  /* 0x0000000402047210 */ /* 0x000fca0007f1e0ff */
[----:B------:R-:W-:Y:S01]  /*0120*/  IMAD.X R3, RZ, RZ, R3, P0 ;  /* 0x000000ffff037224 */ /* 0x000fe200000e0603 */
[----:B-1----:R-:W-:-:S04]  /*0130*/  LEA R2, P0, R4, UR4, 0x5 ;  /* 0x0000000404027c11 */ /* 0x002fc8000f8028ff */
[----:B------:R-:W-:-:S05]  /*0140*/  LEA.HI.X R3, R4, UR5, R3, 0x5, P0 ;  /* 0x0000000504037c11 */ /* 0x000fca00080f2c03 */
[----:B------:R-:W2:Y:S04]  /*0150*/  LDG.E.ENL2.256 R4, R8, desc[UR8][R2.64] ;  /* 0xfe0000080208797e */ /* 0x000ea80008121904 */
[----:B------:R0:W3:Y:S01]  /*0160*/  LDG.E.ENL2.256 R16, R12, desc[UR8][R2.64+0x400] ;  /* 0xfe002008020c797e */ /* 0x0000e20008121910 */
[----:B------:R-:W1:Y:S01]  /*0170*/  S2UR UR5, SR_CgaCtaId ;  /* 0x00000000000579c3 */ /* 0x000e620000008800 */
[----:B------:R-:W-:Y:S01]  /*0180*/  UMOV UR4, 0x400 ;  /* 0x0000040000047882 */ /* 0x000fe20000000000 */
[----:B0-----:R-:W0:Y:S01]  /*0190*/  S2R R3, SR_LANEID ;  /* 0x0000000000037919 */ /* 0x001e220000000000 */
[----:B-1----:R-:W-:Y:S01]  /*01a0*/  ULEA UR4, UR5, UR4, 0x18 ;  /* 0x0000000405047291 */ /* 0x002fe2000f8ec0ff */
[----:B0-----:R-:W-:-:S05]  /*01b0*/  IMAD.IADD R2, R0, 0x1, R3 ;  /* 0x0000000100027824 */ /* 0x001fca00078e0203 */
[----:B------:R-:W-:-:S05]  /*01c0*/  LEA R2, R2, UR4, 0x5 ;  /* 0x0000000402027c11 */ /* 0x000fca000f8e28ff */
[----:B------:R-:W-:Y:S01]  /*01d0*/  IMAD R0, R3, 0x20, R2 ;  /* 0x0000002003007824 */ /* 0x000fe200078e0202 */
[----:B--2---:R-:W-:Y:S04]  /*01e0*/  STS.128 [R2], R8 ;  /* 0x0000000802007388 */ /* 0x004fe80000000c00 */
[----:B------:R-:W-:Y:S04]  /*01f0*/  STS.128 [R2+0x10], R4 ;  /* 0x0000100402007388 */ /* 0x000fe80000000c00 */
[----:B---3--:R-:W-:Y:S04]  /*0200*/  STS.128 [R2+0x400], R12 ;  /* 0x0004000c02007388 */ /* 0x008fe80000000c00 */
[----:B------:R-:W-:Y:S01]  /*0210*/  STS.128 [R2+0x410], R16 ;  /* 0x0004101002007388 */ /* 0x000fe20000000c00 */
[----:B------:R-:W-:-:S03]  /*0220*/  NOP ;  /* 0x0000000000007918 */ /* 0x000fc60000000000 */
[----:B------:R-:W0:Y:S04]  /*0230*/  LDS.128 R4, [R0+0x10] ;  /* 0x0000100000047984 */ /* 0x000e280000000c00 */
[----:B------:R-:W1:Y:S04]  /*0240*/  LDS.128 R12, [R0+0x30] ;  /* 0x00003000000c7984 */ /* 0x000e680000000c00 */
[----:B------:R-:W-:Y:S04]  /*0250*/  LDS.128 R8, [R0] ;  /* 0x0000000000087984 */ /* 0x000fe80000000c00 */
[----:B------:R-:W2:Y:S01]  /*0260*/  LDS.128 R16, [R0+0x20] ;  /* 0x0000200000107984 */ /* 0x000ea20000000c00 */
[----:B0-----:R-:W-:-:S02]  /*0270*/  IMAD.MOV.U32 R3, RZ, RZ, R4 ;  /* 0x000000ffff037224 */ /* 0x001fc400078e0004 */
[----:B-1----:R-:W-:Y:S01]  /*0280*/  IMAD.MOV.U32 R20, RZ, RZ, R12 ;  /* 0x000000ffff147224 */ /* 0x002fe200078e000c */
[----:B------:R-:W-:Y:S08]  /*0290*/  BAR.SYNC.DEFER_BLOCKING 0x0 ;  /* 0x0000000000007b1d */ /* 0x000ff00000010000 */
[----:B------:R-:W-:Y:S01]  /*02a0*/  PREEXIT ;  /* 0x000000000000782d */ /* 0x000fe20000000000 */
[----:B------:R-:W-:Y:S01]  /*02b0*/  FSETP.GT.AND P0, PT, R20, R3, PT ;  /* 0x000000031400720b */ /* 0x000fe20003f04000 */
[----:B------:R-:W-:-:S02]  /*02c0*/  IMAD.MOV.U32 R23, RZ, RZ, R15 ;  /* 0x000000ffff177224 */ /* 0x000fc400078e000f */
[----:B------:R-:W-:Y:S02]  /*02d0*/  IMAD.MOV.U32 R22, RZ, RZ, R14 ;  /* 0x000000ffff167224 */ /* 0x000fe400078e000e */
[----:B------:R-:W-:Y:S02]  /*02e0*/  IMAD.MOV.U32 R21, RZ, RZ, R13 ;  /* 0x000000ffff157224 */ /* 0x000fe400078e000d */
[----:B------:R-:W-:Y:S02]  /*02f0*/  IMAD.MOV.U32 R4, RZ, RZ, R3 ;  /* 0x000000ffff047224 */ /* 0x000fe400078e0003 */
[----:B--2---:R-:W-:-:S04]  /*0300*/  IMAD.MOV.U32 R12, RZ, RZ, R16 ;  /* 0x000000ffff0c7224 */ /* 0x004fc800078e0010 */
[----:B------:R-:W-:Y:S02]  /*0310*/  @P0 IMAD.MOV.U32 R23, RZ, RZ, R7 ;  /* 0x000000ffff170224 */ /* 0x000fe400078e0007 */
[----:B------:R-:W-:Y:S02]  /*0320*/  @P0 IMAD.MOV.U32 R22, RZ, RZ, R6 ;  /* 0x000000ffff160224 */ /* 0x000fe400078e0006 */
[----:B------:R-:W-:Y:S02]  /*0330*/  @P0 IMAD.MOV.U32 R21, RZ, RZ, R5 ;  /* 0x000000ffff150224 */ /* 0x000fe400078e0005 */
[----:B------:R-:W-:Y:S02]  /*0340*/  @P0 IMAD.MOV.U32 R7, RZ, RZ, R15 ;  /* 0x000000ffff070224 */ /* 0x000fe400078e000f */
[----:B------:R-:W-:Y:S02]  /*0350*/  @P0 IMAD.MOV.U32 R6, RZ, RZ, R14 ;  /* 0x000000ffff060224 */ /* 0x000fe400078e000e */
[----:B------:R-:W-:-:S02]  /*0360*/  @P0 IMAD.MOV.U32 R5, RZ, RZ, R13 ;  /* 0x000000ffff050224 */ /* 0x000fc400078e000d */
[----:B------:R-:W-:Y:S02]  /*0370*/  IMAD.MOV.U32 R15, RZ, RZ, R19 ;  /* 0x000000ffff0f7224 */ /* 0x000fe400078e0013 */
[----:B------:R-:W-:Y:S02]  /*0380*/  IMAD.MOV.U32 R14, RZ, RZ, R18 ;  /* 0x000000ffff0e7224 */ /* 0x000fe400078e0012 */
[----:B------:R-:W-:Y:S02]  /*0390*/  IMAD.MOV.U32 R13, RZ, RZ, R17 ;  /* 0x000000ffff0d7224 */ /* 0x000fe400078e0011 */
[----:B------:R-:W-:Y:S02]  /*03a0*/  @P0 IMAD.MOV.U32 R4, RZ, RZ, R20 ;  /* 0x000000ffff040224 */ /* 0x000fe400078e0014 */
[----:B------:R-:W-:Y:S02]  /*03b0*/  @P0 IMAD.MOV.U32 R15, RZ, RZ, R11 ;  /* 0x000000ffff0f0224 */ /* 0x000fe400078e000b */
[----:B------:R-:W-:-:S02]  /*03c0*/  @P0 IMAD.MOV.U32 R14, RZ, RZ, R10 ;  /* 0x000000ffff0e0224 */ /* 0x000fc400078e000a */
[----:B------:R-:W-:Y:S02]  /*03d0*/  @P0 IMAD.MOV.U32 R13, RZ, RZ, R9 ;  /* 0x000000ffff0d0224 */ /* 0x000fe400078e0009 */
[----:B------:R-:W-:Y:S02]  /*03e0*/  @P0 IMAD.MOV.U32 R12, RZ, RZ, R8 ;  /* 0x000000ffff0c0224 */ /* 0x000fe400078e0008 */
[----:B------:R-:W-:Y:S02]  /*03f0*/  @P0 IMAD.MOV.U32 R20, RZ, RZ, R3 ;  /* 0x000000ffff140224 */ /* 0x000fe400078e0003 */
[----:B------:R-:W-:Y:S02]  /*0400*/  @P0 IMAD.MOV.U32 R11, RZ, RZ, R19 ;  /* 0x000000ffff0b0224 */ /* 0x000fe400078e0013 */
[----:B------:R-:W-:Y:S02]  /*0410*/  @P0 IMAD.MOV.U32 R10, RZ, RZ, R18 ;  /* 0x000000ffff0a0224 */ /* 0x000fe400078e0012 */
[----:B------:R-:W-:-:S02]  /*0420*/  @P0 IMAD.MOV.U32 R9, RZ, RZ, R17 ;  /* 0x000000ffff090224 */ /* 0x000fc400078e0011 */
[----:B------:R-:W-:Y:S02]  /*0430*/  @P0 IMAD.MOV.U32 R8, RZ, RZ, R16 ;  /* 0x000000ffff080224 */ /* 0x000fe400078e0010 */
[----:B------:R-:W-:-:S07]  /*0440*/  IMAD.MOV.U32 R3, RZ, RZ, 0x2 ;  /* 0x00000002ff037424 */ /* 0x000fce00078e00ff */
.L_x_254:
[----:B------:R-:W0:Y:S01]  /*0450*/  S2R R19, SR_TID.X ;  /* 0x0000000000137919 */ /* 0x000e220000002100 */
[----:B------:R-:W-:Y:S01]  /*0460*/  IMAD.MOV R16, RZ, RZ, -R3 ;  /* 0x000000ffff107224 */ /* 0x000fe200078e0a03 */
[----:B------:R-:W1:Y:S01]  /*0470*/  S2UR UR5, SR_CgaCtaId ;  /* 0x00000000000579c3 */ /* 0x000e620000008800 */
[----:B------:R-:W-:-:S07]  /*0480*/  VIADD R17, R3, 0xffffffff ;  /* 0xffffffff03117836 */ /* 0x000fce0000000000 */
[----:B------:R-:W-:Y:S06]  /*0490*/  BAR.SYNC.DEFER_BLOCKING 0x0 ;  /* 0x0000000000007b1d */ /* 0x000fec0000010000 */
[----:B------:R-:W-:Y:S01]  /*04a0*/  UMOV UR4, 0x400 ;  /* 0x0000040000047882 */ /* 0x000fe20000000000 */
[----:B------:R-:W-:Y:S01]  /*04b0*/  BSSY.RECONVERGENT B0, `(.L_x_251) ;  /* 0x0000027000007945 */ /* 0x000fe20003800200 */
[----:B-1----:R-:W-:Y:S01]  /*04c0*/  ULEA UR4, UR5, UR4, 0x18 ;  /* 0x0000000405047291 */ /* 0x002fe2000f8ec0ff */
[----:B0-----:R-:W-:Y:S02]  /*04d0*/  LOP3.LUT R16, R19, R16, RZ, 0xc0, !PT ;  /* 0x0000001013107212 */ /* 0x001fe400078ec0ff */
[----:B------:R-:W-:-:S03]  /*04e0*/  LOP3.LUT R17, R17, R19, RZ, 0xc0, !PT ;  /* 0x0000001311117212 */ /* 0x000fc600078ec0ff */
[----:B------:R-:W-:Y:S01]  /*04f0*/  LEA R19, R19, UR4, 0x6 ;  /* 0x0000000413137c11 */ /* 0x000fe2000f8e30ff */
[----:B------:R-:W-:Y:S02]  /*0500*/  IMAD.SHL.U32 R16, R16, 0x2, RZ ;  /* 0x0000000210107824 */ /* 0x000fe400078e00ff */
[----:B------:R-:W-:Y:S02]  /*0510*/  IMAD.SHL.U32 R17, R17, 0x2, RZ ;  /* 0x0000000211117824 */ /* 0x000fe400078e00ff */
[----:B------:R0:W-:Y:S01]  /*0520*/  STS.128 [R19], R8 ;  /* 0x0000000813007388 */ /* 0x0001e20000000c00 */
[----:B------:R-:W-:Y:S02]  /*0530*/  VIMNMX.U32 R16, PT, PT, R16, 0x200, PT ;  /* 0x0000020010107848 */ /* 0x000fe40003fe0000 */
[----:B------:R-:W-:Y:S01]  /*0540*/  VIMNMX.U32 R17, PT, PT, R17, 0x200, PT ;  /* 0x0000020011117848 */ /* 0x000fe20003fe0000 */
[----:B------:R0:W-:Y:S01]  /*0550*/  STS.128 [R19+0x10], R4 ;  /* 0x0000100413007388 */ /* 0x0001e20000000c00 */
[----:B------:R-:W-:-:S03]  /*0560*/  VIADDMNMX R28, R16, R3, 0x200, PT ;  /* 0x00000200101c7446 */ /* 0x000fc60003800103 */
[----:B------:R0:W-:Y:S01]  /*0570*/  STS.128 [R19+0x20], R12 ;  /* 0x0000200c13007388 */ /* 0x0001e20000000c00 */
[C---:B------:R-:W-:Y:S02]  /*0580*/  VIADDMNMX R29, R28.reuse, R3, 0x200, PT ;  /* 0x000002001c1d7446 */ /* 0x040fe40003800103 */
[----:B------:R-:W-:Y:S01]  /*0590*/  VIADDMNMX R24, R28, -R16, R17, PT ;  /* 0x800000101c187246 */ /* 0x000fe20003800111 */
[----:B------:R0:W-:Y:S02]  /*05a0*/  STS.128 [R19+0x30], R20 ;  /* 0x0000301413007388 */ /* 0x0001e40000000c00 */
[----:B------:R-:W-:Y:S01]  /*05b0*/  IMAD.IADD R18, R29, 0x1, -R28 ;  /* 0x000000011d127824 */ /* 0x000fe200078e0a1c */
[----:B------:R-:W-:Y:S04]  /*05c0*/  BAR.SYNC.DEFER_BLOCKING 0x0 ;  /* 0x0000000000007b1d */ /* 0x000fe80000010000 */
[C---:B------:R-:W-:Y:S01]  /*05d0*/  ISETP.GE.AND P0, PT, R17.reuse, R18, PT ;  /* 0x000000121100720c */ /* 0x040fe20003f06270 */
[----:B------:R-:W-:-:S05]  /*05e0*/  IMAD.IADD R18, R17, 0x1, -R18 ;  /* 0x0000000111127824 */ /* 0x000fca00078e0a12 */
[----:B------:R-:W-:-:S04]  /*05f0*/  SEL R18, R18, RZ, P0 ;  /* 0x000000ff12127207 */ /* 0x000fc80000000000 */
[----:B------:R-:W-:-:S13]  /*0600*/  ISETP.GE.AND P0, PT, R18, R24, PT ;  /* 0x000000181200720c */ /* 0x000fda0003f06270 */
[----:B0-----:R-:W-:Y:S05]  /*0610*/  @P0 BRA `(.L_x_252) ;  /* 0x0000000000400947 */ /* 0x001fea0003800000 */
[----:B------:R-:W-:-:S07]  /*0620*/  IMAD.IADD R7, R17, 0x1, R28 ;  /* 0x0000000111077824 */ /* 0x000fce00078e021c */
.L_x_253:
[----:B------:R-:W-:-:S05]  /*0630*/  IMAD.IADD R4, R24, 0x1, -R18 ;  /* 0x0000000118047824 */ /* 0x000fca00078e0a12 */
[----:B------:R-:W-:-:S04]  /*0640*/  LEA.HI R4, R4, R4, RZ, 0x1 ;  /* 0x0000000404047211 */ /* 0x000fc800078f08ff */
[----:B------:R-:W-:-:S04]  /*0650*/  LEA.HI.SX32 R4, R4, R18, 0x1f ;  /* 0x0000001204047211 */ /* 0x000fc800078ffaff */
[----:B------:R-:W-:Y:S01]  /*0660*/  LOP3.LUT R6, RZ, R4, RZ, 0x33, !PT ;  /* 0x00000004ff067212 */ /* 0x000fe200078e33ff */
[----:B------:R-:W-:-:S04]  /*0670*/  IMAD.IADD R5, R16, 0x1, R4 ;  /* 0x0000000110057824 */ /* 0x000fc800078e0204 */
[----:B------:R-:W-:Y:S01]  /*0680*/  IMAD.IADD R6, R7, 0x1, R6 ;  /* 0x0000000107067824 */ /* 0x000fe200078e0206 */
[----:B------:R-:W-:-:S04]  /*0690*/  LEA R5, R5, UR4, 0x5 ;  /* 0x0000000405057c11 */ /* 0x000fc8000f8e28ff */
[----:B------:R-:W-:Y:S02]  /*06a0*/  LEA R6, R6, UR4, 0x5 ;  /* 0x0000000406067c11 */ /* 0x000fe4000f8e28ff */
[----:B------:R-:W-:Y:S04]  /*06b0*/  LDS R5, [R5+0x10] ;  /* 0x0000100005057984 */ /* 0x000fe80000000800 */
[----:B------:R-:W0:Y:S02]  /*06c0*/  LDS R6, [R6+0x10] ;  /* 0x0000100006067984 */ /* 0x000e240000000800 */
[----:B0-----:R-:W-:-:S04]  /*06d0*/  FSETP.GT.AND P0, PT, R6, R5, PT ;  /* 0x000000050600720b */ /* 0x001fc80003f04000 */
[----:B------:R-:W-:-:S09]  /*06e0*/  SEL R24, R24, R4, !P0 ;  /* 0x0000000418187207 */ /* 0x000fd20004000000 */
[----:B------:R-:W-:-:S05]  /*06f0*/  @!P0 VIADD R18, R4, 0x1 ;  /* 0x0000000104128836 */ /* 0x000fca0000000000 */
[----:B------:R-:W-:-:S13]  /*0700*/  ISETP.GE.AND P0, PT, R18, R24, PT ;  /* 0x000000181200720c */ /* 0x000fda0003f06270 */
[----:B------:R-:W-:Y:S05]  /*0710*/  @!P0 BRA `(.L_x_253) ;  /* 0xfffffffc00c48947 */ /* 0x000fea000383ffff */
.L_x_252:
[----:B------:R-:W-:Y:S05]  /*0720*/  BSYNC.RECONVERGENT B0 ;  /* 0x0000000000007941 */ /* 0x000fea0003800200 */
.L_x_251:
[----:B------:R-:W-:Y:S01]  /*0730*/  IMAD.IADD R31, R16, 0x1, R18 ;  /* 0x00000001101f7824 */ /* 0x000fe200078e0212 */
[----:B------:R-:W-:Y:S02]  /*0740*/  IADD3 R32, PT, PT, -R18, R28, R17 ;  /* 0x0000001c12207210 */ /* 0x000fe40007ffe111 */
[----:B------:R-:W-:Y:S02]  /*0750*/  PLOP3.LUT P1, PT, PT, PT, PT, 0x8, 0x80 ;  /* 0x000000000080781c */ /* 0x000fe40003f2e170 */
[----:B------:R-:W-:Y:S02]  /*0760*/  LEA R30, R31, UR4, 0x5 ;  /* 0x000000041f1e7c11 */ /* 0x000fe4000f8e28ff */
[C---:B------:R-:W-:Y:S02]  /*0770*/  LEA R33, R32.reuse, UR4, 0x5 ;  /* 0x0000000420217c11 */ /* 0x040fe4000f8e28ff */
[----:B------:R-:W-:Y:S01]  /*0780*/  ISETP.GE.AND P2, PT, R32, R29, PT ;  /* 0x0000001d2000720c */ /* 0x000fe20003f46270 */
[----:B------:R-:W-:Y:S04]  /*0790*/  LDS.128 R20, [R30+0x10] ;  /* 0x000010001e147984 */ /* 0x000fe80000000c00 */
[----:B------:R-:W0:Y:S04]  /*07a0*/  LDS.128 R24, [R33+0x10] ;  /* 0x0000100021187984 */ /* 0x000e280000000c00 */
[----:B------:R-:W-:Y:S04]  /*07b0*/  LDS.128 R12, [R30] ;  /* 0x000000001e0c7984 */ /* 0x000fe80000000c00 */
[----:B------:R-:W1:Y:S01]  /*07c0*/  LDS.128 R16, [R33] ;  /* 0x0000000021107984 */ /* 0x000e620000000c00 */
[----:B0-----:R-:W-:-:S04]  /*07d0*/  @!P2 FSETP.GT.AND P0, PT, R24, R20, PT ;  /* 0x000000141800a20b */ /* 0x001fc80003f04000 */
[----:B------:R-:W-:-:S04]  /*07e0*/  @!P2 ISETP.GE.OR P1, PT, R31, R28, P0 ;  /* 0x0000001c1f00a20c */ /* 0x000fc80000726670 */
[----:B------:R-:W-:Y:S02]  /*07f0*/  FSEL R4, R24, R20, P1 ;  /* 0x0000001418047208 */ /* 0x000fe40000800000 */
[----:B------:R-:W-:Y:S02]  /*0800*/  SEL R7, R27, R23, P1 ;  /* 0x000000171b077207 */ /* 0x000fe40000800000 */
[----:B------:R-:W-:Y:S02]  /*0810*/  SEL R6, R26, R22, P1 ;  /* 0x000000161a067207 */ /* 0x000fe40000800000 */
[----:B------:R-:W-:Y:S02]  /*0820*/  SEL R5, R25, R21, P1 ;  /* 0x0000001519057207 */ /* 0x000fe40000800000 */
[----:B-1----:R-:W-:Y:S01]  /*0830*/  FSEL R11, R19, R15, P1 ;  /* 0x0000000f130b7208 */ /* 0x002fe20000800000 */
[----:B------:R-:W-:Y:S01]  /*0840*/  @P1 LDS.128 R24, [R33+0x30] ;  /* 0x0000300021181984 */ /* 0x000fe20000000c00 */
[----:B------:R-:W-:-:S02]  /*0850*/  FSEL R10, R18, R14, P1 ;  /* 0x0000000e120a7208 */ /* 0x000fc40000800000 */
[----:B------:R-:W-:Y:S01]  /*0860*/  FSEL R9, R17, R13, P1 ;  /* 0x0000000d11097208 */ /* 0x000fe20000800000 */
[----:B------:R-:W0:Y:S01]  /*0870*/  @!P1 LDS.128 R20, [R30+0x30] ;  /* 0x000030001e149984 */ /* 0x000e220000000c00 */
[----:B------:R-:W-:-:S03]  /*0880*/  FSEL R8, R16, R12, P1 ;  /* 0x0000000c10087208 */ /* 0x000fc60000800000 */
[----:B------:R-:W-:Y:S04]  /*0890*/  @P1 LDS.128 R16, [R33+0x20] ;  /* 0x0000200021101984 */ /* 0x000fe80000000c00 */
[----:B------:R1:W2:Y:S02]  /*08a0*/  @!P1 LDS.128 R12, [R30+0x20] ;  /* 0x000020001e0c9984 */ /* 0x0002a40000000c00 */
[----:B-1----:R-:W-:Y:S02]  /*08b0*/  VIADD R30, R32, 0x1 ;  /* 0x00000001201e7836 */ /* 0x002fe40000000000 */
[----:B------:R-:W-:-:S05]  /*08c0*/  @!P1 IMAD.MOV R30, RZ, RZ, R32 ;  /* 0x000000ffff1e9224 */ /* 0x000fca00078e0220 */
[----:B------:R-:W-:Y:S01]  /*08d0*/  ISETP.GE.AND P0, PT, R30, R29, PT ;  /* 0x0000001d1e00720c */ /* 0x000fe20003f06270 */
[----:B------:R-:W-:Y:S02]  /*08e0*/  VIADD R29, R31, 0x1 ;  /* 0x000000011f1d7836 */ /* 0x000fe40000000000 */
[----:B------:R-:W-:Y:S01]  /*08f0*/  @P1 IMAD.MOV R29, RZ, RZ, R31 ;  /* 0x000000ffff1d1224 */ /* 0x000fe200078e021f */
[----:B------:R-:W-:-:S09]  /*0900*/  PLOP3.LUT P1, PT, PT, PT, PT, 0x8, 0x80 ;  /* 0x000000000080781c */ /* 0x000fd20003f2e170 */
[----:B0-----:R-:W-:-:S04]  /*0910*/  @!P0 FSETP.GT.AND P2, PT, R24, R20, PT ;  /* 0x000000141800820b */ /* 0x001fc80003f44000 */
[----:B------:R-:W-:Y:S02]  /*0920*/  @!P0 ISETP.GE.OR P1, PT, R29, R28, P2 ;  /* 0x0000001c1d00820c */ /* 0x000fe40001726670 */
[C---:B------:R-:W-:Y:S01]  /*0930*/  ISETP.GE.U32.AND P0, PT, R3.reuse, 0x81, PT ;  /* 0x000000810300780c */ /* 0x040fe20003f06070 */
[----:B------:R-:W-:Y:S01]  /*0940*/  IMAD.SHL.U32 R3, R3, 0x2, RZ ;  /* 0x0000000203037824 */ /* 0x000fe200078e00ff */
[----:B------:R-:W-:Y:S02]  /*0950*/  SEL R23, R27, R23, P1 ;  /* 0x000000171b177207 */ /* 0x000fe40000800000 */
[----:B------:R-:W-:Y:S02]  /*0960*/  SEL R22, R26, R22, P1 ;  /* 0x000000161a167207 */ /* 0x000fe40000800000 */
[----:B------:R-:W-:Y:S02]  /*0970*/  SEL R21, R25, R21, P1 ;  /* 0x0000001519157207 */ /* 0x000fe40000800000 */
[----:B------:R-:W-:-:S02]  /*0980*/  FSEL R20, R24, R20, P1 ;  /* 0x0000001418147208 */ /* 0x000fc40000800000 */
[----:B--2---:R-:W-:Y:S02]  /*0990*/  FSEL R15, R19, R15, P1 ;  /* 0x0000000f130f7208 */ /* 0x004fe40000800000 */
[----:B------:R-:W-:Y:S02]  /*09a0*/  FSEL R14, R18, R14, P1 ;  /* 0x0000000e120e7208 */ /* 0x000fe40000800000 */
[----:B------:R-:W-:Y:S02]  /*09b0*/  FSEL R13, R17, R13, P1 ;  /* 0x0000000d110d7208 */ /* 0x000fe40000800000 */
[----:B------:R-:W-:Y:S01]  /*09c0*/  FSEL R12, R16, R12, P1 ;  /* 0x0000000c100c7208 */ /* 0x000fe20000800000 */
[----:B------:R-:W-:Y:S06]  /*09d0*/  @!P0 BRA `(.L_x_254) ;  /* 0xfffffff8009c8947 */ /* 0x000fec000383ffff */
[----:B------:R-:W0:Y:S01]  /*09e0*/  LDCU.U8 UR4, c[0x0][0x380] ;  /* 0x00007000ff0477ac */ /* 0x000e220008000000 */
[----:B------:R-:W1:Y:S01]  /*09f0*/  S2R R3, SR_TID.X ;  /* 0x0000000000037919 */ /* 0x000e620000002100 */
[----:B0-----:R-:W-:-:S04]  /*0a00*/  UPRMT UR4, UR4, 0x8880, URZ ;  /* 0x0000888004047896 */ /* 0x001fc800080000ff */
[----:B------:R-:W-:Y:S01]  /*0a10*/  UISETP.NE.AND UP0, UPT, UR4, URZ, UPT ;  /* 0x000000ff0400728c */ /* 0x000fe2000bf05270 */
[----:B------:R-:W-:Y:S08]  /*0a20*/  BAR.SYNC.DEFER_BLOCKING 0x0 ;  /* 0x0000000000007b1d */ /* 0x000ff00000010000 */
[----:B------:R-:W-:Y:S05]  /*0a30*/  BRA.U !UP0, `(.L_x_255) ;  /* 0x0000000108587547 */ /* 0x000fea000b800000 */
[----:B------:R-:W0:Y:S01]  /*0a40*/  S2R R24, SR_CTAID.X ;  /* 0x0000000000187919 */ /* 0x000e220000002500 */
[----:B------:R-:W2:Y:S01]  /*0a50*/  LDCU.64 UR4, c[0x0][0x398] ;  /* 0x00007300ff0477ac */ /* 0x000ea20008000a00 */
[----:B------:R-:W-:Y:S04]  /*0a60*/  STS.128 [R0], R8 ;  /* 0x0000000800007388 */ /* 0x000fe80000000c00 */
[----:B------:R-:W-:Y:S04]  /*0a70*/  STS.128 [R0+0x20], R12 ;  /* 0x0000200c00007388 */ /* 0x000fe80000000c00 */
[----:B------:R-:W-:Y:S04]  /*0a80*/  STS.128 [R0+0x30], R20 ;  /* 0x0000301400007388 */ /* 0x000fe80000000c00 */
[----:B------:R1:W-:Y:S01]  /*0a90*/  STS.128 [R0+0x10], R4 ;  /* 0x0000100400007388 */ /* 0x0003e20000000c00 */
[----:B------:R-:W-:-:S03]  /*0aa0*/  NOP ;  /* 0x0000000000007918 */ /* 0x000fc60000000000 */
[----:B------:R-:W-:Y:S04]  /*0ab0*/  LDS.128 R8, [R2] ;  /* 0x0000000002087984 */ /* 0x000fe80000000c00 */
[----:B------:R-:W3:Y:S04]  /*0ac0*/  LDS.128 R12, [R2+0x10] ;  /* 0x00001000020c7984 */ /* 0x000ee80000000c00 */
[----:B------:R-:W-:Y:S01]  /*0ad0*/  LDS.128 R4, [R2+0x400] ;  /* 0x0004000002047984 */ /* 0x000fe20000000c00 */
[----:B-1----:R-:W-:Y:S02]  /*0ae0*/  IMAD.SHL.U32 R0, R3, 0x2, RZ ;  /* 0x0000000203007824 */ /* 0x002fe400078e00ff */
[----:B0-----:R-:W-:Y:S01]  /*0af0*/  IMAD.WIDE.U32 R24, R24, 0x200, RZ ;  /* 0x0000020018187825 */ /* 0x001fe200078e00ff */
[----:B------:R0:W1:Y:S02]  /*0b00*/  LDS.128 R16, [R2+0x410] ;  /* 0x0004100002107984 */ /* 0x0000640000000c00 */
[----:B0-----:R-:W-:-:S02]  /*0b10*/  LOP3.LUT R2, R0, 0x7c0, RZ, 0xc0, !PT ;  /* 0x000007c000027812 */ /* 0x001fc400078ec0ff */
[----:B------:R-:W-:-:S04]  /*0b20*/  LOP3.LUT R0, R24, 0x1f, R3, 0xf8, !PT ;  /* 0x0000001f18007812 */ /* 0x000fc800078ef803 */
[----:B------:R-:W-:-:S05]  /*0b30*/  IADD3 R0, P0, PT, R2, R0, RZ ;  /* 0x0000000002007210 */ /* 0x000fca0007f1e0ff */
[----:B------:R-:W-:Y:S01]  /*0b40*/  IMAD.X R24, RZ, RZ, R25, P0 ;  /* 0x000000ffff187224 */ /* 0x000fe200000e0619 */
[----:B--2---:R-:W-:-:S04]  /*0b50*/  LEA R2, P0, R0, UR4, 0x5 ;  /* 0x0000000400027c11 */ /* 0x004fc8000f8028ff */
[----:B------:R-:W-:-:S05]  /*0b60*/  LEA.HI.X R3, R0, UR5, R24, 0x5, P0 ;  /* 0x0000000500037c11 */ /* 0x000fca00080f2c18 */
[----:B---3--:R-:W-:Y:S04]  /*0b70*/  STG.E.ENL2.256 desc[UR8][R2.64], R8, R12 ;  /* 0xf8000008020c797f */ /* 0x008fe8000f121808 */
[----:B-1----:R-:W-:Y:S01]  /*0b80*/  STG.E.ENL2.256 desc[UR8][R2.64+0x400], R4, R16 ;  /* 0xf80020040210797f */ /* 0x002fe2000f121808 */
[----:B------:R-:W-:Y:S05]  /*0b90*/  EXIT ;  /* 0x000000000000794d */ /* 0x000fea0003800000 */
.L_x_255:
[----:B------:R-:W-:Y:S01]  /*0ba0*/  STS.128 [R0], R8 ;  /* 0x0000000800007388 */ /* 0x000fe20000000c00 */
[----:B------:R-:W0:Y:S03]  /*0bb0*/  LDCU.64 UR4, c[0x0][0x3b0] ;  /* 0x00007600ff0477ac */ /* 0x000e260008000a00 */
[----:B------:R-:W-:Y:S04]  /*0bc0*/  STS.128 [R0+0x20], R12 ;  /* 0x0000200c00007388 */ /* 0x000fe80000000c00 */
[----:B------:R-:W-:Y:S04]  /*0bd0*/  STS.128 [R0+0x30], R20 ;  /* 0x0000301400007388 */ /* 0x000fe80000000c00 */
[----:B------:R2:W-:Y:S01]  /*0be0*/  STS.128 [R0+0x10], R4 ;  /* 0x0000100400007388 */ /* 0x0005e20000000c00 */
[----:B------:R-:W-:-:S03]  /*0bf0*/  NOP ;  /* 0x0000000000007918 */ /* 0x000fc60000000000 */
[----:B------:R-:W-:Y:S04]  /*0c00*/  LDS.128 R8, [R2] ;  /* 0x0000000002087984 */ /* 0x000fe80000000c00 */
[----:B------:R-:W3:Y:S04]  /*0c10*/  LDS.128 R12, [R2+0x10] ;  /* 0x00001000020c7984 */ /* 0x000ee80000000c00 */
[----:B------:R-:W-:Y:S01]  /*0c20*/  LDS.128 R4, [R2+0x400] ;  /* 0x0004000002047984 */ /* 0x000fe20000000c00 */
[----:B--2---:R-:W2:Y:S03]  /*0c30*/  S2R R0, SR_CTAID.X ;  /* 0x0000000000007919 */ /* 0x004ea60000002500 */
[----:B------:R1:W4:Y:S02]  /*0c40*/  LDS.128 R16, [R2+0x410] ;  /* 0x0004100002107984 */ /* 0x0003240000000c00 */
[----:B-1----:R-:W-:-:S05]  /*0c50*/  IMAD.SHL.U32 R2, R3, 0x2, RZ ;  /* 0x0000000203027824 */ /* 0x002fca00078e00ff */
[----:B------:R-:W-:-:S04]  /*0c60*/  LOP3.LUT R2, R2, 0x7c0, RZ, 0xc0, !PT ;  /* 0x000007c002027812 */ /* 0x000fc800078ec0ff */
[----:B------:R-:W-:Y:S01]  /*0c70*/  LOP3.LUT R2, R2, 0x1f, R3, 0xf8, !PT ;  /* 0x0000001f02027812 */ /* 0x000fe200078ef803 */
[----:B------:R-:W-:-:S04]  /*0c80*/  IMAD.MOV.U32 R3, RZ, RZ, RZ ;  /* 0x000000ffff037224 */ /* 0x000fc800078e00ff */
[----:B--2---:R-:W-:-:S03]  /*0c90*/  IMAD.WIDE.U32 R2, R0, 0x200, R2 ;  /* 0x0000020000027825 */ /* 0x004fc600078e0002 */
[----:B0-----:R-:W-:-:S04]  /*0ca0*/  LEA R20, P0, R2, UR4, 0x5 ;  /* 0x0000000402147c11 */ /* 0x001fc8000f8028ff */
[----:B------:R-:W-:-:S05]  /*0cb0*/  LEA.HI.X R21, R2, UR5, R3, 0x5, P0 ;  /* 0x0000000502157c11 */ /* 0x000fca00080f2c03 */
[----:B---3--:R-:W-:Y:S04]  /*0cc0*/  STG.E.ENL2.256 desc[UR8][R20.64], R8, R12 ;  /* 0xf8000008140c797f */ /* 0x008fe8000f121808 */
[----:B----4-:R-:W-:Y:S01]  /*0cd0*/  STG.E.ENL2.256 desc[UR8][R20.64+0x400], R4, R16 ;  /* 0xf80020041410797f */ /* 0x010fe2000f121808 */
[----:B------:R-:W-:Y:S05]  /*0ce0*/  EXIT ;  /* 0x000000000000794d */ /* 0x000fea0003800000 */
.L_x_250:
[----:B------:R-:W0:Y:S01]  /*0cf0*/  LDC.64 R12, c[0x0][0x388] ;  /* 0x0000e200ff0c7b82 */ /* 0x000e220000000a00 */
[----:B------:R-:W-:Y:S01]  /*0d00*/  ACQBULK ;  /* 0x000000000000782e */ /* 0x000fe20000000000 */
[----:B0-----:R-:W-:Y:S01]  /*0d10*/  IMAD.WIDE.U32 R12, R0, 0x4000, R12 ;  /* 0x00004000000c7825 */ /* 0x001fe200078e000c */
[----:B------:R-:W0:Y:S05]  /*0d20*/  S2R R3, SR_TID.X ;  /* 0x0000000000037919 */ /* 0x000e2a0000002100 */
[----:B------:R-:W1:Y:S01]  /*0d30*/  LDC R0, c[0x0][0x3a8] ;  /* 0x0000ea00ff007b82 */ /* 0x000e620000000800 */
[----:B------:R-:W2:Y:S01]  /*0d40*/  LDG.E.ENL2.256 R8, R4, desc[UR8][R12.64] ;  /* 0xfe0000080c04797e */ /* 0x000ea20008121908 */
[----:B------:R-:W-:-:S05]  /*0d50*/  IMAD.MOV R2, RZ, RZ, -R2 ;  /* 0x000000ffff027224 */ /* 0x000fca00078e0a02 */
[----:B-1----:R-:W-:Y:S01]  /*0d60*/  VIADDMNMX R2, R2, R0, 0x200, PT ;  /* 0x0000020002027446 */ /* 0x002fe20003800100 */
[----:B0-----:R-:W-:-:S05]  /*0d70*/  IMAD.SHL.U32 R20, R3, 0x2, RZ ;  /* 0x0000000203147824 */ /* 0x001fca00078e00ff */
[----:B------:R-:W-:-:S04]  /*0d80*/  LOP3.LUT R21, R20, 0x7c0, RZ, 0xc0, !PT ;  /* 0x000007c014157812 */ /* 0x000fc800078ec0ff */
[----:B------:R-:W-:-:S04]  /*0d90*/  LOP3.LUT R14, R21, 0x1f, R3, 0xf8, !PT ;  /* 0x0000001f150e7812 */ /* 0x000fc800078ef803 */
[C---:B------:R-:W-:Y:S01]  /*0da0*/  LEA R22, P2, R14.reuse, R12, 0x5 ;  /* 0x0000000c0e167211 */ /* 0x040fe200078428ff */
[C---:B------:R-:W-:Y:S01]  /*0db0*/  VIADD R0, R14.reuse, 0x20 ;  /* 0x000000200e007836 */ /* 0x040fe20000000000 */
[----:B------:R-:W-:-:S03]  /*0dc0*/  ISETP.GE.AND P0, PT, R14, R2, PT ;  /* 0x000000020e00720c */ /* 0x000fc60003f06270 */
[----:B------:R-:W-:Y:S01]  /*0dd0*/  IMAD.X R23, RZ, RZ, R13, P2 ;  /* 0x000000ffff177224 */ /* 0x000fe200010e060d */
[----:B------:R-:W-:Y:S01]  /*0de0*/  ISETP.GE.AND P1, PT, R0, R2, PT ;  /* 0x000000020000720c */ /* 0x000fe20003f26270 */
[----:B--2---:R-:W-:Y:S02]  /*0df0*/  IMAD.MOV.U32 R12, RZ, RZ, R8 ;  /* 0x000000ffff0c7224 */ /* 0x004fe400078e0008 */
[----:B------:R-:W-:Y:S02]  /*0e00*/  IMAD.MOV.U32 R13, RZ, RZ, R9 ;  /* 0x000000ffff0d7224 */ /* 0x000fe400078e0009 */
[----:B------:R-:W-:Y:S02]  /*0e10*/  IMAD.MOV.U32 R14, RZ, RZ, R10 ;  /* 0x000000ffff0e7224 */ /* 0x000fe400078e000a */
[----:B------:R-:W-:Y:S02]  /*0e20*/  IMAD.MOV.U32 R15, RZ, RZ, R11 ;  /* 0x000000ffff0f7224 */ /* 0x000fe400078e000b */
[----:B------:R-:W-:-:S02]  /*0e30*/  IMAD.MOV.U32 R16, RZ, RZ, R4 ;  /* 0x000000ffff107224 */ /* 0x000fc400078e0004 */
[----:B------:R-:W-:Y:S02]  /*0e40*/  IMAD.MOV.U32 R17, RZ, RZ, R5 ;  /* 0x000000ffff117224 */ /* 0x000fe400078e0005 */
[----:B------:R-:W-:Y:S02]  /*0e50*/  IMAD.MOV.U32 R18, RZ, RZ, R6 ;  /* 0x000000ffff127224 */ /* 0x000fe400078e0006 */
[----:B------:R-:W-:Y:S02]  /*0e60*/  IMAD.MOV.U32 R19, RZ, RZ, R7 ;  /* 0x000000ffff137224 */ /* 0x000fe400078e0007 */
[----:B------:R-:W2:Y:S04]  /*0e70*/  @!P0 LDG.E.ENL2.256 R8, R4, desc[UR8][R22.64] ;  /* 0xfe0000081604897e */ /* 0x000ea80008121908 */
[----:B------:R0:W3:Y:S01]  /*0e80*/  @!P1 LDG.E.ENL2.256 R12, R16, desc[UR8][R22.64+0x400] ;  /* 0xfe0020081610997e */ /* 0x0000e2000812190c */
[----:B------:R-:W1:Y:S01]  /*0e90*/  S2UR UR5, SR_CgaCtaId ;  /* 0x00000000000579c3 */ /* 0x000e620000008800 */
[----:B------:R-:W-:Y:S01]  /*0ea0*/  UMOV UR4, 0x400 ;  /* 0x0000040000047882 */ /* 0x000fe20000000000 */
[----:B0-----:R-:W0:Y:S01]  /*0eb0*/  S2R R22, SR_LANEID ;  /* 0x0000000000167919 */ /* 0x001e220000000000 */
[----:B-1----:R-:W-:Y:S01]  /*0ec0*/  ULEA UR4, UR5, UR4, 0x18 ;  /* 0x0000000405047291 */ /* 0x002fe2000f8ec0ff */
[----:B0-----:R-:W-:-:S05]  /*0ed0*/  IMAD.IADD R0, R21, 0x1, R22 ;  /* 0x0000000115007824 */ /* 0x001fca00078e0216 */
[----:B------:R-:W-:-:S05]  /*0ee0*/  LEA R0, R0, UR4, 0x5 ;  /* 0x0000000400007c11 */ /* 0x000fca000f8e28ff */
[----:B--2---:R-:W-:Y:S04]  /*0ef0*/  STS.128 [R0], R4 ;  /* 0x0000000400007388 */ /* 0x004fe80000000c00 */
[----:B---3--:R0:W-:Y:S04]  /*0f00*/  STS.128 [R0+0x410], R12 ;  /* 0x0004100c00007388 */ /* 0x0081e80000000c00 */
[----:B------:R-:W-:Y:S04]  /*0f10*/  STS.128 [R0+0x10], R8 ;  /* 0x0000100800007388 */ /* 0x000fe80000000c00 */
[----:B------:R-:W-:Y:S01]  /*0f20*/  STS.128 [R0+0x400], R16 ;  /* 0x0004001000007388 */ /* 0x000fe20000000c00 */
[----:B0-----:R-:W-:Y:S01]  /*0f30*/  IMAD R12, R22, 0x20, R0 ;  /* 0x00000020160c7824 */ /* 0x001fe200078e0200 */
[----:B------:R-:W-:-:S04]  /*0f40*/  NOP ;  /* 0x0000000000007918 */ /* 0x000fc80000000000 */
[----:B------:R-:W-:Y:S04]  /*0f50*/  LDS.128 R4, [R12] ;  /* 0x000000000c047984 */ /* 0x000fe80000000c00 */
[----:B------:R-:W-:Y:S04]  /*0f60*/  LDS.128 R8, [R12+0x10] ;  /* 0x000010000c087984 */ /* 0x000fe80000000c00 */
[----:B------:R-:W-:Y:S04]  /*0f70*/  LDS.128 R16, [R12+0x20] ;  /* 0x000020000c107984 */ /* 0x000fe80000000c00 */
[----:B------:R-:W0:Y:S01]  /*0f80*/  LDS.128 R12, [R12+0x30] ;  /* 0x000030000c0c7984 */ /* 0x000e220000000c00 */
[----:B------:R-:W-:Y:S01]  /*0f90*/  BAR.SYNC.DEFER_BLOCKING 0x0 ;  /* 0x0000000000007b1d */ /* 0x000fe20000010000 */
[----:B------:R-:W-:-:S07]  /*0fa0*/  VIADD R21, R20, 0x1 ;  /* 0x0000000114157836 */ /* 0x000fce0000000000 */
[----:B------:R-:W-:Y:S01]  /*0fb0*/  PREEXIT ;  /* 0x000000000000782d */ /* 0x000fe20000000000 */
[----:B------:R-:W-:Y:S01]  /*0fc0*/  UMOV UR4, 0x2 ;  /* 0x0000000200047882 */ /* 0x000fe20000000000 */
[----:B------:R-:W-:-:S13]  /*0fd0*/  ISETP.GE.U32.AND P1, PT, R21, R2, PT ;  /* 0x000000021500720c */ /* 0x000fda0003f26070 */
[----:B0-----:R-:W-:Y:S02]  /*0fe0*/  @P1 IMAD.MOV.U32 R12, RZ, RZ, R8 ;  /* 0x000000ffff0c1224 */ /* 0x001fe400078e0008 */
[----:B------:R-:W-:Y:S02]  /*0ff0*/  @P1 IMAD.MOV.U32 R15, RZ, RZ, R11 ;  /* 0x000000ffff0f1224 */ /* 0x000fe400078e000b */
[----:B------:R-:W-:Y:S01]  /*1000*/  @P1 IMAD.MOV.U32 R14, RZ, RZ, R10 ;  /* 0x000000ffff0e1224 */ /* 0x000fe200078e000a */
[----:B------:R-:W-:Y:S01]  /*1010*/  FSETP.GT.AND P0, PT, R12, R8, PT ;  /* 0x000000080c00720b */ /* 0x000fe20003f04000 */
[----:B------:R-:W-:Y:S02]  /*1020*/  @P1 IMAD.MOV.U32 R13, RZ, RZ, R9 ;  /* 0x000000ffff0d1224 */ /* 0x000fe400078e0009 */
[----:B------:R-:W-:Y:S01]  /*1030*/  @P1 IMAD.MOV.U32 R19, RZ, RZ, R7 ;  /* 0x000000ffff131224 */ /* 0x000fe200078e0007 */
[----:B------:R-:W-:Y:S01]  /*1040*/  ISETP.GE.U32.OR P0, PT, R20, R2, !P0 ;  /* 0x000000021400720c */ /* 0x000fe20004706470 */
[----:B------:R-:W-:-:S02]  /*1050*/  @P1 IMAD.MOV.U32 R18, RZ, RZ, R6 ;  /* 0x000000ffff121224 */ /* 0x000fc400078e0006 */
[----:B------:R-:W-:Y:S02]  /*1060*/  @P1 IMAD.MOV.U32 R17, RZ, RZ, R5 ;  /* 0x000000ffff111224 */ /* 0x000fe400078e0005 */
[----:B------:R-:W-:Y:S02]  /*1070*/  @P1 IMAD.MOV.U32 R16, RZ, RZ, R4 ;  /* 0x000000ffff101224 */ /* 0x000fe400078e0004 */
[----:B------:R-:W-:Y:S02]  /*1080*/  IMAD.MOV.U32 R23, RZ, RZ, R15 ;  /* 0x000000ffff177224 */ /* 0x000fe400078e000f */
[----:B------:R-:W-:Y:S02]  /*1090*/  IMAD.MOV.U32 R22, RZ, RZ, R14 ;  /* 0x000000ffff167224 */ /* 0x000fe400078e000e */
[----:B------:R-:W-:Y:S02]  /*10a0*/  IMAD.MOV.U32 R21, RZ, RZ, R13 ;  /* 0x000000ffff157224 */ /* 0x000fe400078e000d */
[----:B------:R-:W-:-:S02]  /*10b0*/  IMAD.MOV.U32 R20, RZ, RZ, R12 ;  /* 0x000000ffff147224 */ /* 0x000fc400078e000c */
[----:B------:R-:W-:Y:S02]  /*10c0*/  @!P0 IMAD.MOV.U32 R23, RZ, RZ, R11 ;  /* 0x000000ffff178224 */ /* 0x000fe400078e000b */
[----:B------:R-:W-:Y:S02]  /*10d0*/  @!P0 IMAD.MOV.U32 R22, RZ, RZ, R10 ;  /* 0x000000ffff168224 */ /* 0x000fe400078e000a */
[----:B------:R-:W-:Y:S02]  /*10e0*/  @!P0 IMAD.MOV.U32 R21, RZ, RZ, R9 ;  /* 0x000000ffff158224 */ /* 0x000fe400078e0009 */
[----:B------:R-:W-:Y:S02]  /*10f0*/  @!P0 IMAD.MOV.U32 R20, RZ, RZ, R8 ;  /* 0x000000ffff148224 */ /* 0x000fe400078e0008 */
[----:B------:R-:W-:Y:S02]  /*1100*/  @!P0 IMAD.MOV.U32 R11, RZ, RZ, R15 ;  /* 0x000000ffff0b8224 */ /* 0x000fe400078e000f */
[----:B------:R-:W-:-:S02]  /*1110*/  @!P0 IMAD.MOV.U32 R10, RZ, RZ, R14 ;  /* 0x000000ffff0a8224 */ /* 0x000fc400078e000e */
[----:B------:R-:W-:Y:S02]  /*1120*/  @!P0 IMAD.MOV.U32 R9, RZ, RZ, R13 ;  /* 0x000000ffff098224 */ /* 0x000fe400078e000d */
[----:B------:R-:W-:Y:S02]  /*1130*/  @!P0 IMAD.MOV.U32 R8, RZ, RZ, R12 ;  /* 0x000000ffff088224 */ /* 0x000fe400078e000c */
        /* <DEDUP_REMOVED lines=11> */
[----:B------:R-:W-:-:S07]  /*11f0*/  @!P0 IMAD.MOV.U32 R4, RZ, RZ, R16 ;  /* 0x000000ffff048224 */ /* 0x000fce00078e0010 */
.L_x_259:
[----:B------:R-:W-:Y:S01]  /*1200*/  UIADD3 UR5, UPT, UPT, -UR4, URZ, URZ ;  /* 0x000000ff04057290 */ /* 0x000fe2000fffe1ff */
[----:B------:R-:W0:Y:S08]  /*1210*/  S2UR UR6, SR_CgaCtaId ;  /* 0x00000000000679c3 */ /* 0x000e300000008800 */
[----:B------:R-:W-:Y:S01]  /*1220*/  BAR.SYNC.DEFER_BLOCKING 0x0 ;  /* 0x0000000000007b1d */ /* 0x000fe20000010000 */
[----:B------:R-:W-:Y:S01]  /*1230*/  LOP3.LUT R16, R3, UR5, RZ, 0xc0, !PT ;  /* 0x0000000503107c12 */ /* 0x000fe2000f8ec0ff */
[----:B------:R-:W-:-:S04]  /*1240*/  UIADD3 UR5, UPT, UPT, UR4, -0x1, URZ ;  /* 0xffffffff04057890 */ /* 0x000fc8000fffe0ff */
[----:B------:R-:W-:Y:S01]  /*1250*/  BSSY.RECONVERGENT B0, `(.L_x_256) ;  /* 0x0000027000007945 */ /* 0x000fe20003800200 */
[----:B------:R-:W-:Y:S01]  /*1260*/  IMAD.SHL.U32 R16, R16, 0x2, RZ ;  /* 0x0000000210107824 */ /* 0x000fe200078e00ff */
[----:B------:R-:W-:Y:S01]  /*1270*/  LOP3.LUT R17, R3, UR5, RZ, 0xc0, !PT ;  /* 0x0000000503117c12 */ /* 0x000fe2000f8ec0ff */
[----:B------:R-:W-:-:S03]  /*1280*/  UMOV UR5, 0x400 ;  /* 0x0000040000057882 */ /* 0x000fc60000000000 */
[----:B------:R-:W-:Y:S01]  /*1290*/  VIMNMX R16, PT, PT, R2, R16, PT ;  /* 0x0000001002107248 */ /* 0x000fe20003fe0100 */
[----:B------:R-:W-:-:S03]  /*12a0*/  IMAD.SHL.U32 R17, R17, 0x2, RZ ;  /* 0x0000000211117824 */ /* 0x000fc600078e00ff */
[--C-:B------:R-:W-:Y:S02]  /*12b0*/  VIADDMNMX R28, R16, UR4, R2.reuse, PT ;  /* 0x00000004101c7c46 */ /* 0x100fe4000b800102 */
[----:B------:R-:W-:Y:S02]  /*12c0*/  VIMNMX R17, PT, PT, R2, R17, PT ;  /* 0x0000001102117248 */ /* 0x000fe40003fe0100 */
[C---:B------:R-:W-:Y:S01]  /*12d0*/  VIADDMNMX R29, R28.reuse, UR4, R2, PT ;  /* 0x000000041c1d7c46 */ /* 0x040fe2000b800102 */
[----:B0-----:R-:W-:Y:S01]  /*12e0*/  ULEA UR5, UR6, UR5, 0x18 ;  /* 0x0000000506057291 */ /* 0x001fe2000f8ec0ff */
[----:B------:R-:W-:-:S03]  /*12f0*/  VIADDMNMX R19, R28, -R16, R17, PT ;  /* 0x800000101c137246 */ /* 0x000fc60003800111 */
[----:B------:R-:W-:Y:S02]  /*1300*/  IMAD.IADD R18, R29, 0x1, -R28 ;  /* 0x000000011d127824 */ /* 0x000fe400078e0a1c */
[----:B------:R-:W-:-:S03]  /*1310*/  LEA R24, R3, UR5, 0x6 ;  /* 0x0000000503187c11 */ /* 0x000fc6000f8e30ff */
[C---:B------:R-:W-:Y:S01]  /*1320*/  ISETP.GE.AND P0, PT, R17.reuse, R18, PT ;  /* 0x000000121100720c */ /* 0x040fe20003f06270 */
[----:B------:R-:W-:Y:S01]  /*1330*/  IMAD.IADD R18, R17, 0x1, -R18 ;  /* 0x0000000111127824 */ /* 0x000fe200078e0a12 */
[----:B------:R0:W-:Y:S04]  /*1340*/  STS.128 [R24], R4 ;  /* 0x0000000418007388 */ /* 0x0001e80000000c00 */
[----:B------:R-:W-:Y:S01]  /*1350*/  SEL R18, R18, RZ, P0 ;  /* 0x000000ff12127207 */ /* 0x000fe20000000000 */
[----:B------:R0:W-:Y:S03]  /*1360*/  STS.128 [R24+0x10], R8 ;  /* 0x0000100818007388 */ /* 0x0001e60000000c00 */
[----:B------:R-:W-:Y:S01]  /*1370*/  ISETP.GE.AND P0, PT, R18, R19, PT ;  /* 0x000000131200720c */ /* 0x000fe20003f06270 */
[----:B------:R0:W-:Y:S04]  /*1380*/  STS.128 [R24+0x20], R12 ;  /* 0x0000200c18007388 */ /* 0x0001e80000000c00 */
[----:B------:R0:W-:Y:S01]  /*1390*/  STS.128 [R24+0x30], R20 ;  /* 0x0000301418007388 */ /* 0x0001e20000000c00 */
[----:B------:R-:W-:Y:S07]  /*13a0*/  BAR.SYNC.DEFER_BLOCKING 0x0 ;  /* 0x0000000000007b1d */ /* 0x000fee0000010000 */
[----:B------:R-:W-:Y:S05]  /*13b0*/  @P0 BRA `(.L_x_257) ;  /* 0x0000000000400947 */ /* 0x000fea0003800000 */
[----:B0-----:R-:W-:-:S07]  /*13c0*/  IMAD.IADD R7, R17, 0x1, R28 ;  /* 0x0000000111077824 */ /* 0x001fce00078e021c */
.L_x_258:
        /* <DEDUP_REMOVED lines=15> */
.L_x_257:
[----:B------:R-:W-:Y:S05]  /*14c0*/  BSYNC.RECONVERGENT B0 ;  /* 0x0000000000007941 */ /* 0x000fea0003800200 */
.L_x_256:
[----:B------:R-:W-:Y:S01]  /*14d0*/  IMAD.IADD R31, R16, 0x1, R18 ;  /* 0x00000001101f7824 */ /* 0x000fe200078e0212 */
[----:B------:R-:W-:Y:S01]  /*14e0*/  IADD3 R32, PT, PT, -R18, R28, R17 ;  /* 0x0000001c12207210 */ /* 0x000fe20007ffe111 */
[----:B------:R-:W-:Y:S01]  /*14f0*/  UISETP.GE.U32.AND UP0, UPT, UR4, 0x81, UPT ;  /* 0x000000810400788c */ /* 0x000fe2000bf06070 */
[----:B------:R-:W-:Y:S02]  /*1500*/  PLOP3.LUT P1, PT, PT, PT, PT, 0x8, 0x80 ;  /* 0x000000000080781c */ /* 0x000fe40003f2e170 */
[----:B------:R-:W-:Y:S02]  /*1510*/  LEA R30, R31, UR5, 0x5 ;  /* 0x000000051f1e7c11 */ /* 0x000fe4000f8e28ff */
[C---:B------:R-:W-:Y:S01]  /*1520*/  LEA R33, R32.reuse, UR5, 0x5 ;  /* 0x0000000520217c11 */ /* 0x040fe2000f8e28ff */
[----:B------:R-:W-:Y:S01]  /*1530*/  USHF.L.U32 UR5, UR4, 0x1, URZ ;  /* 0x0000000104057899 */ /* 0x000fe200080006ff */
[----:B------:R-:W-:Y:S01]  /*1540*/  ISETP.GE.AND P2, PT, R32, R29, PT ;  /* 0x0000001d2000720c */ /* 0x000fe20003f46270 */
[----:B0-----:R-:W-:Y:S04]  /*1550*/  LDS.128 R20, [R30+0x10] ;  /* 0x000010001e147984 */ /* 0x001fe80000000c00 */
[----:B------:R-:W0:Y:S01]  /*1560*/  LDS.128 R24, [R33+0x10] ;  /* 0x0000100021187984 */ /* 0x000e220000000c00 */
[----:B------:R-:W-:-:S03]  /*1570*/  UMOV UR4, UR5 ;  /* 0x0000000500047c82 */ /* 0x000fc60008000000 */
[----:B------:R-:W-:Y:S04]  /*1580*/  LDS.128 R12, [R30] ;  /* 0x000000001e0c7984 */ /* 0x000fe80000000c00 */
[----:B------:R-:W1:Y:S01]  /*1590*/  LDS.128 R16, [R33] ;  /* 0x0000000021107984 */ /* 0x000e620000000c00 */
[----:B0-----:R-:W-:-:S04]  /*15a0*/  @!P2 FSETP.GT.AND P0, PT, R24, R20, PT ;  /* 0x000000141800a20b */ /* 0x001fc80003f04000 */
[----:B------:R-:W-:-:S04]  /*15b0*/  @!P2 ISETP.GE.OR P1, PT, R31, R28, P0 ;  /* 0x0000001c1f00a20c */ /* 0x000fc80000726670 */
[----:B------:R-:W-:Y:S02]  /*15c0*/  SEL R11, R27, R23, P1 ;  /* 0x000000171b0b7207 */ /* 0x000fe40000800000 */
[----:B------:R-:W-:Y:S02]  /*15d0*/  SEL R10, R26, R22, P1 ;  /* 0x000000161a0a7207 */ /* 0x000fe40000800000 */
[----:B------:R-:W-:Y:S02]  /*15e0*/  SEL R9, R25, R21, P1 ;  /* 0x0000001519097207 */ /* 0x000fe40000800000 */
[----:B------:R-:W-:Y:S02]  /*15f0*/  FSEL R8, R24, R20, P1 ;  /* 0x0000001418087208 */ /* 0x000fe40000800000 */
        /* <DEDUP_REMOVED lines=15> */
[----:B------:R-:W-:-:S04]  /*16f0*/  @!P0 ISETP.GE.OR P1, PT, R29, R28, P2 ;  /* 0x0000001c1d00820c */ /* 0x000fc80001726670 */
[----:B------:R-:W-:Y:S02]  /*1700*/  SEL R23, R27, R23, P1 ;  /* 0x000000171b177207 */ /* 0x000fe40000800000 */
[----:B------:R-:W-:Y:S02]  /*1710*/  SEL R22, R26, R22, P1 ;  /* 0x000000161a167207 */ /* 0x000fe40000800000 */
[----:B------:R-:W-:Y:S02]  /*1720*/  SEL R21, R25, R21, P1 ;  /* 0x0000001519157207 */ /* 0x000fe40000800000 */
[----:B------:R-:W-:Y:S02]  /*1730*/  FSEL R20, R24, R20, P1 ;  /* 0x0000001418147208 */ /* 0x000fe40000800000 */
[----:B--2---:R-:W-:Y:S02]  /*1740*/  FSEL R15, R19, R15, P1 ;  /* 0x0000000f130f7208 */ /* 0x004fe40000800000 */
[----:B------:R-:W-:-:S02]  /*1750*/  FSEL R14, R18, R14, P1 ;  /* 0x0000000e120e7208 */ /* 0x000fc40000800000 */
[----:B------:R-:W-:Y:S02]  /*1760*/  FSEL R13, R17, R13, P1 ;  /* 0x0000000d110d7208 */ /* 0x000fe40000800000 */
[----:B------:R-:W-:Y:S01]  /*1770*/  FSEL R12, R16, R12, P1 ;  /* 0x0000000c100c7208 */ /* 0x000fe20000800000 */
[----:B------:R-:W-:Y:S06]  /*1780*/  BRA.U !UP0, `(.L_x_259) ;  /* 0xfffffff9089c7547 */ /* 0x000fec000b83ffff */
[----:B------:R-:W0:Y:S01]  /*1790*/  S2R R16, SR_TID.X ;  /* 0x0000000000107919 */ /* 0x000e220000002100 */
[----:B------:R-:W1:Y:S01]  /*17a0*/  LDCU.U8 UR4, c[0x0][0x380] ;  /* 0x00007000ff0477ac */ /* 0x000e620008000000 */
[----:B------:R-:W2:Y:S01]  /*17b0*/  S2UR UR6, SR_CgaCtaId ;  /* 0x00000000000679c3 */ /* 0x000ea20000008800 */
[----:B------:R-:W3:Y:S01]  /*17c0*/  S2R R17, SR_LANEID ;  /* 0x0000000000117919 */ /* 0x000ee20000000000 */
[----:B------:R-:W-:Y:S01]  /*17d0*/  UMOV UR5, 0x400 ;  /* 0x0000040000057882 */ /* 0x000fe20000000000 */
[----:B------:R-:W4:Y:S01]  /*17e0*/  S2R R19, SR_CTAID.X ;  /* 0x0000000000137919 */ /* 0x000f220000002500 */
[----:B-1----:R-:W-:-:S04]  /*17f0*/  UPRMT UR4, UR4, 0x8880, URZ ;  /* 0x0000888004047896 */ /* 0x002fc800080000ff */
[----:B------:R-:W-:Y:S02]  /*1800*/  UISETP.NE.AND UP0, UPT, UR4, URZ, UPT ;  /* 0x000000ff0400728c */ /* 0x000fe4000bf05270 */
[----:B--2---:R-:W-:Y:S01]  /*1810*/  ULEA UR5, UR6, UR5, 0x18 ;  /* 0x0000000506057291 */ /* 0x004fe2000f8ec0ff */
[----:B0-----:R-:W-:Y:S02]  /*1820*/  IMAD.SHL.U32 R18, R16, 0x2, RZ ;  /* 0x0000000210127824 */ /* 0x001fe400078e00ff */
[----:B---3--:R-:W-:-:S03]  /*1830*/  IMAD R24, R17, 0x20, R0 ;  /* 0x0000002011187824 */ /* 0x008fc600078e0200 */
[----:B------:R-:W-:-:S04]  /*1840*/  LOP3.LUT R18, R18, 0x7c0, RZ, 0xc0, !PT ;  /* 0x000007c012127812 */ /* 0x000fc800078ec0ff */
[----:B------:R-:W-:-:S05]  /*1850*/  LOP3.LUT R16, R18, 0x1f, R16, 0xf8, !PT ;  /* 0x0000001f12107812 */ /* 0x000fca00078ef810 */
[----:B------:R-:W-:Y:S01]  /*1860*/  VIADD R18, R16, 0x20 ;  /* 0x0000002010127836 */ /* 0x000fe20000000000 */
[----:B------:R-:W-:Y:S06]  /*1870*/  BAR.SYNC.DEFER_BLOCKING 0x0 ;  /* 0x0000000000007b1d */ /* 0x000fec0000010000 */
[----:B----4-:R-:W-:Y:S05]  /*1880*/  BRA.U !UP0, `(.L_x_260) ;  /* 0x0000000108787547 */ /* 0x010fea000b800000 */
[----:B------:R-:W-:Y:S01]  /*1890*/  ISETP.NE.AND P0, PT, R3, RZ, PT ;  /* 0x000000ff0300720c */ /* 0x000fe20003f05270 */
[----:B------:R-:W-:Y:S04]  /*18a0*/  STS.128 [R24], R4 ;  /* 0x0000000418007388 */ /* 0x000fe80000000c00 */
[----:B------:R-:W-:Y:S04]  /*18b0*/  STS.128 [R24+0x10], R8 ;  /* 0x0000100818007388 */ /* 0x000fe80000000c00 */
[----:B------:R-:W-:Y:S04]  /*18c0*/  STS.128 [R24+0x20], R12 ;  /* 0x0000200c18007388 */ /* 0x000fe80000000c00 */
[----:B------:R-:W-:Y:S01]  /*18d0*/  STS.128 [R24+0x30], R20 ;  /* 0x0000301418007388 */ /* 0x000fe20000000c00 */
[----:B------:R-:W-:-:S03]  /*18e0*/  NOP ;  /* 0x0000000000007918 */ /* 0x000fc60000000000 */
[----:B------:R-:W-:Y:S04]  /*18f0*/  LDS.128 R8, [R0] ;  /* 0x0000000000087984 */ /* 0x000fe80000000c00 */
[----:B------:R-:W-:Y:S04]  /*1900*/  LDS.128 R12, [R0+0x10] ;  /* 0x00001000000c7984 */ /* 0x000fe80000000c00 */
[----:B------:R-:W-:Y:S04]  /*1910*/  LDS.128 R4, [R0+0x400] ;  /* 0x0004000000047984 */ /* 0x000fe80000000c00 */
[----:B------:R-:W-:Y:S04]  /*1920*/  LDS.128 R20, [R0+0x410] ;  /* 0x0004100000147984 */ /* 0x000fe80000000c00 */
[----:B------:R0:W-:Y:S01]  /*1930*/  @!P0 STS [UR5+0x4000], R2 ;  /* 0x00400002ff008988 */ /* 0x0001e20008000805 */
[----:B------:R-:W-:Y:S06]  /*1940*/  BAR.SYNC.DEFER_BLOCKING 0x0 ;  /* 0x0000000000007b1d */ /* 0x000fec0000010000 */
[----:B------:R-:W0:Y:S01]  /*1950*/  S2R R3, SR_TID.X ;  /* 0x0000000000037919 */ /* 0x000e220000002100 */
[----:B------:R-:W1:Y:S01]  /*1960*/  LDS R0, [UR5+0x4000] ;  /* 0x00400005ff007984 */ /* 0x000e620008000800 */
[----:B------:R-:W2:Y:S01]  /*1970*/  LDCU.64 UR4, c[0x0][0x398] ;  /* 0x00007300ff0477ac */ /* 0x000ea20008000a00 */
[C---:B0-----:R-:W-:Y:S01]  /*1980*/  LOP3.LUT R2, R3.reuse, 0x1f, RZ, 0xc0, !PT ;  /* 0x0000001f03027812 */ /* 0x041fe200078ec0ff */
[----:B------:R-:W-:-:S02]  /*1990*/  IMAD.SHL.U32 R17, R3, 0x2, RZ ;  /* 0x0000000203117824 */ /* 0x000fc400078e00ff */
[----:B------:R-:W-:-:S03]  /*19a0*/  IMAD.MOV.U32 R3, RZ, RZ, RZ ;  /* 0x000000ffff037224 */ /* 0x000fc600078e00ff */
[----:B------:R-:W-:Y:S01]  /*19b0*/  LOP3.LUT R17, R17, 0x7c0, RZ, 0xc0, !PT ;  /* 0x000007c011117812 */ /* 0x000fe200078ec0ff */
[----:B------:R-:W-:-:S03]  /*19c0*/  IMAD.WIDE.U32 R2, R19, 0x200, R2 ;  /* 0x0000020013027825 */ /* 0x000fc600078e0002 */
[----:B------:R-:W-:-:S05]  /*19d0*/  IADD3 R17, P1, PT, R17, R2, RZ ;  /* 0x0000000211117210 */ /* 0x000fca0007f3e0ff */
[----:B------:R-:W-:Y:S01]  /*19e0*/  IMAD.X R3, RZ, RZ, R3, P1 ;  /* 0x000000ffff037224 */ /* 0x000fe200008e0603 */
[----:B--2---:R-:W-:-:S04]  /*19f0*/  LEA R2, P1, R17, UR4, 0x5 ;  /* 0x0000000411027c11 */ /* 0x004fc8000f8228ff */
[----:B------:R-:W-:Y:S02]  /*1a00*/  LEA.HI.X R3, R17, UR5, R3, 0x5, P1 ;  /* 0x0000000511037c11 */ /* 0x000fe400088f2c03 */
[----:B-1----:R-:W-:-:S13]  /*1a10*/  ISETP.GE.AND P0, PT, R16, R0, PT ;  /* 0x000000001000720c */ /* 0x002fda0003f06270 */
[----:B------:R0:W-:Y:S01]  /*1a20*/  @!P0 STG.E.ENL2.256 desc[UR8][R2.64], R8, R12 ;  /* 0xf8000008020c897f */ /* 0x0001e2000f121808 */
[----:B------:R-:W-:-:S13]  /*1a30*/  ISETP.GE.AND P0, PT, R18, R0, PT ;  /* 0x000000001200720c */ /* 0x000fda0003f06270 */
[----:B------:R-:W-:Y:S05]  /*1a40*/  @P0 EXIT ;  /* 0x000000000000094d */ /* 0x000fea0003800000 */
[----:B------:R-:W-:Y:S01]  /*1a50*/  STG.E.ENL2.256 desc[UR8][R2.64+0x400], R4, R20 ;  /* 0xf80020040214797f */ /* 0x000fe2000f121808 */
[----:B------:R-:W-:Y:S05]  /*1a60*/  EXIT ;  /* 0x000000000000794d */ /* 0x000fea0003800000 */
.L_x_260:
[----:B------:R-:W-:Y:S01]  /*1a70*/  ISETP.NE.AND P0, PT, R3, RZ, PT ;  /* 0x000000ff0300720c */ /* 0x000fe20003f05270 */
[----:B------:R-:W-:Y:S01]  /*1a80*/  STS.128 [R24], R4 ;  /* 0x0000000418007388 */ /* 0x000fe20000000c00 */
[----:B------:R-:W-:-:S03]  /*1a90*/  IMAD.MOV.U32 R17, RZ, RZ, RZ ;  /* 0x000000ffff117224 */ /* 0x000fc600078e00ff */
        /* <DEDUP_REMOVED lines=9> */
[----:B------:R-:W-:Y:S01]  /*1b30*/  BAR.SYNC.DEFER_BLOCKING 0x0 ;  /* 0x0000000000007b1d */ /* 0x000fe20000010000 */
[----:B0-----:R-:W-:-:S05]  /*1b40*/  IMAD.WIDE.U32 R2, R19, 0x200, R16 ;  /* 0x0000020013027825 */ /* 0x001fca00078e0010 */
[----:B------:R-:W0:Y:S01]  /*1b50*/  LDS R0, [UR5+0x4000] ;  /* 0x00400005ff007984 */ /* 0x000e220008000800 */
[----:B------:R-:W1:Y:S01]  /*1b60*/  LDCU.64 UR4, c[0x0][0x3b0] ;  /* 0x00007600ff0477ac */ /* 0x000e620008000a00 */
[-C--:B0-----:R-:W-:Y:S02]  /*1b70*/  ISETP.GE.AND P0, PT, R16, R0.reuse, PT ;  /* 0x000000001000720c */ /* 0x081fe40003f06270 */
[----:B------:R-:W-:Y:S02]  /*1b80*/  ISETP.GE.AND P1, PT, R18, R0, PT ;  /* 0x000000001200720c */ /* 0x000fe40003f26270 */
[----:B-1----:R-:W-:-:S04]  /*1b90*/  LEA R16, P2, R2, UR4, 0x5 ;  /* 0x0000000402107c11 */ /* 0x002fc8000f8428ff */
[----:B------:R-:W-:-:S05]  /*1ba0*/  LEA.HI.X R17, R2, UR5, R3, 0x5, P2 ;  /* 0x0000000502117c11 */ /* 0x000fca00090f2c03 */
[----:B------:R0:W-:Y:S02]  /*1bb0*/  @!P0 STG.E.ENL2.256 desc[UR8][R16.64], R8, R12 ;  /* 0xf8000008100c897f */ /* 0x0001e4000f121808 */
[----:B------:R-:W-:Y:S05]  /*1bc0*/  @P1 EXIT ;  /* 0x000000000000194d */ /* 0x000fea0003800000 */
[----:B------:R-:W-:Y:S01]  /*1bd0*/  STG.E.ENL2.256 desc[UR8][R16.64+0x400], R4, R20 ;  /* 0xf80020041014797f */ /* 0x000fe2000f121808 */
[----:B------:R-:W-:Y:S05]  /*1be0*/  EXIT ;  /* 0x000000000000794d */ /* 0x000fea0003800000 */
.L_x_261:
        /* <DEDUP_REMOVED lines=9> */
.L_x_373:


//--------------------- .text._ZN3cub18CUB_300001_SM_10006detail10merge_sort26DeviceMergeSortMergeKernelINS2_10policy_hubIN6thrust24THRUST_300001_SM_1000_NS10device_ptrI12GpuDetectionEEE9Policy600ES9_PNS0_8NullTypeES9_SD_j20ConfidenceComparatorS8_SC_EEvbT2_T3_T4_PT6_PT7_T5_PSH_SH_NS1_7vsmem_tE --------------------------
	.section	.text._ZN3cub18CUB_300001_SM_10006detail10merge_sort26DeviceMergeSortMergeKernelINS2_10policy_hubIN6thrust24THRUST_300001_SM_1000_NS10device_ptrI12GpuDetectionEEE9Policy600ES9_PNS0_8NullTypeES9_SD_j20ConfidenceComparatorS8_SC_EEvbT2_T3_T4_PT6_PT7_T5_PSH_SH_NS1_7vsmem_tE,"ax",@progbits
	.align	128
        .global         _ZN3cub18CUB_300001_SM_10006detail10merge_sort26DeviceMergeSortMergeKernelINS2_10policy_hubIN6thrust24THRUST_300001_SM_1000_NS10device_ptrI12GpuDetectionEEE9Policy600ES9_PNS0_8NullTypeES9_SD_j20ConfidenceComparatorS8_SC_EEvbT2_T3_T4_PT6_PT7_T5_PSH_SH_NS1_7vsmem_tE
        .type           _ZN3cub18CUB_300001_SM_10006detail10merge_sort26DeviceMergeSortMergeKernelINS2_10policy_hubIN6thrust24THRUST_300001_SM_1000_NS10device_ptrI12GpuDetectionEEE9Policy600ES9_PNS0_8NullTypeES9_SD_j20ConfidenceComparatorS8_SC_EEvbT2_T3_T4_PT6_PT7_T5_PSH_SH_NS1_7vsmem_tE,@function
        .size           _ZN3cub18CUB_300001_SM_10006detail10merge_sort26DeviceMergeSortMergeKernelINS2_10policy_hubIN6thrust24THRUST_300001_SM_1000_NS10device_ptrI12GpuDetectionEEE9Policy600ES9_PNS0_8NullTypeES9_SD_j20ConfidenceComparatorS8_SC_EEvbT2_T3_T4_PT6_PT7_T5_PSH_SH_NS1_7vsmem_tE,(.L_x_374 - _ZN3cub18CUB_300001_SM_10006detail10merge_sort26DeviceMergeSortMergeKernelINS2_10policy_hubIN6thrust24THRUST_300001_SM_1000_NS10device_ptrI12GpuDetectionEEE9Policy600ES9_PNS0_8NullTypeES9_SD_j20ConfidenceComparatorS8_SC_EEvbT2_T3_T4_PT6_PT7_T5_PSH_SH_NS1_7vsmem_tE)
        .other          _ZN3cub18CUB_300001_SM_10006detail10merge_sort26DeviceMergeSortMergeKernelINS2_10policy_hubIN6thrust24THRUST_300001_SM_1000_NS10device_ptrI12GpuDetectionEEE9Policy600ES9_PNS0_8NullTypeES9_SD_j20ConfidenceComparatorS8_SC_EEvbT2_T3_T4_PT6_PT7_T5_PSH_SH_NS1_7vsmem_tE,@"STO_CUDA_ENTRY STV_DEFAULT"
_ZN3cub18CUB_300001_SM_10006detail10merge_sort26DeviceMergeSortMergeKernelINS2_10policy_hubIN6thrust24THRUST_300001_SM_1000_NS10device_ptrI12GpuDetectionEEE9Policy600ES9_PNS0_8NullTypeES9_SD_j20ConfidenceComparatorS8_SC_EEvbT2_T3_T4_PT6_PT7_T5_PSH_SH_NS1_7vsmem_tE:
.text._ZN3cub18CUB_300001_SM_10006detail10merge_sort26DeviceMergeSortMergeKernelINS2_10policy_hubIN6thrust24THRUST_300001_SM_1000_NS10device_ptrI12GpuDetectionEEE9Policy600ES9_PNS0_8NullTypeES9_SD_j20ConfidenceComparatorS8_SC_EEvbT2_T3_T4_PT6_PT7_T5_PSH_SH_NS1_7vsmem_tE:
[----:B------:R-:W-:Y:S01]  /*0000*/  LDC R1, c[0x0][0x37c] ;  /* 0x0000df00ff017b82 */ /* 0x000fe20000000800 */
[----:B------:R-:W0:Y:S01]  /*0010*/  S2R R2, SR_CTAID.X ;  /* 0x0000000000027919 */ /* 0x000e220000002500 */
[----:B------:R-:W1:Y:S06]  /*0020*/  LDCU UR4, c[0x0][0x370] ;  /* 0x00006e00ff0477ac */ /* 0x000e6c0008000800 */
[----:B------:R-:W2:Y:S01]  /*0030*/  LDC R7, c[0x0][0x3c0] ;  /* 0x0000f000ff077b82 */ /* 0x000ea20000000800 */
[----:B------:R-:W3:Y:S01]  /*0040*/  S2R R0, SR_TID.X ;  /* 0x0000000000007919 */ /* 0x000ee20000002100 */
[----:B------:R-:W4:Y:S01]  /*0050*/  LDCU.64 UR6, c[0x0][0x358] ;  /* 0x00006b00ff0677ac */ /* 0x000f220008000a00 */
[----:B-1----:R-:W-:Y:S01]  /*0060*/  UIADD3 UR4, UPT, UPT, UR4, -0x1, URZ ;  /* 0xffffffff04047890 */ /* 0x002fe2000fffe0ff */
[----:B--2---:R-:W-:-:S05]  /*0070*/  IMAD.SHL.U32 R8, R7, 0x100, RZ ;  /* 0x0000010007087824 */ /* 0x004fca00078e00ff */
[----:B0-----:R-:W-:-:S13]  /*0080*/  ISETP.GE.U32.AND P0, PT, R2, UR4, PT ;  /* 0x0000000402007c0c */ /* 0x001fda000bf06070 */
[----:B---34-:R-:W-:Y:S05]  /*0090*/  @P0 BRA `(.L_x_262) ;  /* 0x0000000c002c0947 */ /* 0x018fea0003800000 */
[----:B------:R-:W0:Y:S01]  /*00a0*/  LDC.64 R4, c[0x0][0x3b8] ;  /* 0x0000ee00ff047b82 */ /* 0x000e220000000a00 */
[----:B------:R-:W-:Y:S01]  /*00b0*/  IMAD.MOV R11, RZ, RZ, -R7 ;  /* 0x000000ffff0b7224 */ /* 0x000fe200078e0a07 */
[----:B------:R-:W1:Y:S06]  /*00c0*/  LDCU.U8 UR4, c[0x0][0x380] ;  /* 0x00007000ff0477ac */ /* 0x000e6c0008000000 */
[----:B------:R-:W2:Y:S01]  /*00d0*/  LDC R12, c[0x0][0x398] ;  /* 0x0000e600ff0c7b82 */ /* 0x000ea20000000800 */
[----:B0-----:R-:W-:-:S05]  /*00e0*/  IMAD.WIDE.U32 R4, R2, 0x4, R4 ;  /* 0x0000000402047825 */ /* 0x001fca00078e0004 */
[----:B------:R-:W3:Y:S04]  /*00f0*/  LDG.E R6, desc[UR6][R4.64+0x4] ;  /* 0x0000040604067981 */ /* 0x000ee8000c1e1900 */
[----:B------:R0:W4:Y:S01]  /*0100*/  LDG.E R3, desc[UR6][R4.64] ;  /* 0x0000000604037981 */ /* 0x000122000c1e1900 */
[CC--:B------:R-:W-:Y:S01]  /*0110*/  LOP3.LUT R7, R2.reuse, R11.reuse, RZ, 0xc0, !PT ;  /* 0x0000000b02077212 */ /* 0x0c0fe200078ec0ff */
[----:B-1----:R-:W-:Y:S01]  /*0120*/  UPRMT UR4, UR4, 0x8880, URZ ;  /* 0x0000888004047896 */ /* 0x002fe200080000ff */
[----:B------:R-:W-:Y:S01]  /*0130*/  LOP3.LUT R10, R2, R11, RZ, 0xfc, !PT ;  /* 0x0000000b020a7212 */ /* 0x000fe200078efcff */
[----:B------:R-:W-:Y:S01]  /*0140*/  ACQBULK ;  /* 0x000000000000782e */ /* 0x000fe20000000000 */
[----:B------:R-:W-:Y:S01]  /*0150*/  LOP3.LUT R8, R8, 0xfffffe00, RZ, 0xc0, !PT ;  /* 0xfffffe0008087812 */ /* 0x000fe200078ec0ff */
[----:B------:R-:W-:Y:S01]  /*0160*/  IMAD.IADD R9, R2, 0x1, -R7 ;  /* 0x0000000102097824 */ /* 0x000fe200078e0a07 */
[----:B------:R-:W-:Y:S01]  /*0170*/  ISETP.NE.AND P1, PT, R10, -0x1, PT ;  /* 0xffffffff0a00780c */ /* 0x000fe20003f25270 */
[----:B------:R-:W-:Y:S01]  /*0180*/  IMAD.SHL.U32 R7, R7, 0x200, RZ ;  /* 0x0000020007077824 */ /* 0x000fe200078e00ff */
[----:B------:R-:W-:Y:S01]  /*0190*/  UISETP.NE.AND UP0, UPT, UR4, URZ, UPT ;  /* 0x000000ff0400728c */ /* 0x000fe2000bf05270 */
[----:B------:R-:W-:-:S02]  /*01a0*/  IMAD.SHL.U32 R9, R9, 0x200, RZ ;  /* 0x0000020009097824 */ /* 0x000fc400078e00ff */
[----:B--2---:R-:W-:Y:S02]  /*01b0*/  IMAD.IADD R11, R12, 0x1, -R7 ;  /* 0x000000010c0b7824 */ /* 0x004fe400078e0a07 */
[C---:B0-----:R-:W-:Y:S01]  /*01c0*/  VIADD R4, R9.reuse, 0x1ff ;  /* 0x000001ff09047836 */ /* 0x041fe20000000000 */
[----:B------:R-:W-:Y:S02]  /*01d0*/  ISETP.NE.AND P0, PT, R9, -0x200, PT ;  /* 0xfffffe000900780c */ /* 0x000fe40003f05270 */
[----:B------:R-:W-:-:S05]  /*01e0*/  VIMNMX.U32 R13, PT, PT, R8, R11, !PT ;  /* 0x0000000b080d7248 */ /* 0x000fca0007fe0000 */
[----:B------:R-:W-:-:S06]  /*01f0*/  IMAD.IADD R13, R13, 0x1, -R8 ;  /* 0x000000010d0d7824 */ /* 0x000fcc00078e0a08 */
[----:B------:R-:W-:Y:S02]  /*0200*/  @P0 VIADD R4, R9, 0x200 ;  /* 0x0000020009040836 */ /* 0x000fe40000000000 */
[----:B---3--:R-:W-:-:S04]  /*0210*/  IMAD.IADD R5, R6, 0x1, -R7 ;  /* 0x0000000106057824 */ /* 0x008fc800078e0a07 */
[----:B------:R-:W-:Y:S01]  /*0220*/  IMAD.IADD R15, R4, 0x1, -R5 ;  /* 0x00000001040f7824 */ /* 0x000fe200078e0a05 */
[----:B------:R-:W-:Y:S01]  /*0230*/  @!P1 VIMNMX.U32 R5, PT, PT, R8, R11, PT ;  /* 0x0000000b08059248 */ /* 0x000fe20003fe0000 */
[----:B----4-:R-:W-:-:S03]  /*0240*/  IMAD.IADD R4, R3, 0x1, -R7 ;  /* 0x0000000103047824 */ /* 0x010fc600078e0a07 */
[----:B------:R-:W-:Y:S01]  /*0250*/  SEL R6, R8, R15, !P1 ;  /* 0x0000000f08067207 */ /* 0x000fe20004800000 */
[----:B------:R-:W-:Y:S01]  /*0260*/  IMAD.IADD R3, R5, 0x1, -R4 ;  /* 0x0000000105037824 */ /* 0x000fe200078e0a04 */
[----:B------:R-:W-:Y:S02]  /*0270*/  VIADDMNMX.U32 R20, R9, -R4, R13, PT ;  /* 0x8000000409147246 */ /* 0x000fe4000380000d */
[----:B------:R-:W-:Y:S01]  /*0280*/  VIMNMX.U32 R21, PT, PT, R13, R6, PT ;  /* 0x000000060d157248 */ /* 0x000fe20003fe0000 */
[----:B------:R-:W-:Y:S06]  /*0290*/  BRA.U !UP0, `(.L_x_263) ;  /* 0x0000000108507547 */ /* 0x000fec000b800000 */
[----:B------:R-:W0:Y:S01]  /*02a0*/  LDCU.64 UR4, c[0x0][0x388] ;  /* 0x00007100ff0477ac */ /* 0x000e220008000a00 */
[----:B------:R-:W-:Y:S01]  /*02b0*/  IMAD.IADD R5, R0, 0x1, -R3 ;  /* 0x0000000100057824 */ /* 0x000fe200078e0a03 */
[----:B------:R-:W-:Y:S01]  /*02c0*/  IADD3 R8, P0, P1, R20, R7, R8 ;  /* 0x0000000714087210 */ /* 0x000fe2000791e008 */
[----:B------:R-:W-:-:S03]  /*02d0*/  VIADD R6, R0, 0x100 ;  /* 0x0000010000067836 */ /* 0x000fc60000000000 */
[C---:B------:R-:W-:Y:S02]  /*02e0*/  IADD3 R8, P3, PT, R5.reuse, R8, RZ ;  /* 0x0000000805087210 */ /* 0x040fe40007f7e0ff */
[----:B------:R-:W-:Y:S02]  /*02f0*/  IADD3.X R10, PT, PT, RZ, RZ, RZ, P0, P1 ;  /* 0x000000ffff0a7210 */ /* 0x000fe400007e24ff */
[----:B------:R-:W-:Y:S02]  /*0300*/  IADD3 R4, P1, P2, R0, R4, R7 ;  /* 0x0000000400047210 */ /* 0x000fe40007a3e007 */
[----:B------:R-:W-:Y:S02]  /*0310*/  LEA.HI.X.SX32 R5, R5, R10, 0x1, P3 ;  /* 0x0000000a05057211 */ /* 0x000fe400018f0eff */
[-C--:B------:R-:W-:Y:S02]  /*0320*/  ISETP.GE.AND P0, PT, R6, R3.reuse, PT ;  /* 0x000000030600720c */ /* 0x080fe40003f06270 */
[----:B------:R-:W-:-:S02]  /*0330*/  ISETP.GE.AND P3, PT, R0, R3, PT ;  /* 0x000000030000720c */ /* 0x000fc40003f66270 */
[----:B------:R-:W-:Y:S02]  /*0340*/  IADD3.X R7, PT, PT, RZ, RZ, RZ, P1, P2 ;  /* 0x000000ffff077210 */ /* 0x000fe40000fe44ff */
        /* <DEDUP_REMOVED lines=9> */
.L_x_263:
[----:B------:R-:W0:Y:S01]  /*03e0*/  LDCU.64 UR4, c[0x0][0x3a0] ;  /* 0x00007400ff0477ac */ /* 0x000e220008000a00 */
[----:B------:R-:W-:Y:S01]  /*03f0*/  IMAD.IADD R6, R0, 0x1, -R3 ;  /* 0x0000000100067824 */ /* 0x000fe200078e0a03 */
[----:B------:R-:W-:Y:S01]  /*0400*/  IADD3 R8, P0, P1, R20, R7, R8 ;  /* 0x0000000714087210 */ /* 0x000fe2000791e008 */
[----:B------:R-:W-:-:S03]  /*0410*/  VIADD R10, R0, 0x100 ;  /* 0x00000100000a7836 */ /* 0x000fc60000000000 */
[----:B------:R-:W-:Y:S02]  /*0420*/  IADD3 R8, P3, PT, R6, R8, RZ ;  /* 0x0000000806087210 */ /* 0x000fe40007f7e0ff */
        /* <DEDUP_REMOVED lines=13> */
[----:B------:R1:W5:Y:S02]  /*0500*/  @!P2 LDG.E.ENL2.256 R16, R12, desc[UR6][R22.64+0x2000] ;  /* 0xfe010006160ca97e */ /* 0x0003640008121910 */
.L_x_264:
[----:B------:R-:W2:Y:S01]  /*0510*/  S2UR UR5, SR_CgaCtaId ;  /* 0x00000000000579c3 */ /* 0x000ea20000008800 */
[----:B------:R-:W-:Y:S01]  /*0520*/  UMOV UR4, 0x400 ;  /* 0x0000040000047882 */ /* 0x000fe20000000000 */
[----:B------:R-:W-:Y:S01]  /*0530*/  IMAD.IADD R20, R21, 0x1, -R20 ;  /* 0x0000000115147824 */ /* 0x000fe200078e0a14 */
[----:B--2---:R-:W-:-:S06]  /*0540*/  ULEA UR4, UR5, UR4, 0x18 ;  /* 0x0000000405047291 */ /* 0x004fcc000f8ec0ff */
[----:B01----:R-:W-:-:S05]  /*0550*/  LEA R22, R0, UR4, 0x5 ;  /* 0x0000000400167c11 */ /* 0x003fca000f8e28ff */
[----:B-----5:R0:W-:Y:S04]  /*0560*/  STS.128 [R22], R4 ;  /* 0x0000000416007388 */ /* 0x0201e80000000c00 */
[----:B------:R1:W-:Y:S04]  /*0570*/  STS.128 [R22+0x10], R8 ;  /* 0x0000100816007388 */ /* 0x0003e80000000c00 */
[----:B------:R2:W-:Y:S04]  /*0580*/  STS.128 [R22+0x2000], R12 ;  /* 0x0020000c16007388 */ /* 0x0005e80000000c00 */
[----:B------:R2:W-:Y:S01]  /*0590*/  STS.128 [R22+0x2010], R16 ;  /* 0x0020101016007388 */ /* 0x0005e20000000c00 */
[----:B------:R-:W-:Y:S01]  /*05a0*/  BAR.SYNC.DEFER_BLOCKING 0x0 ;  /* 0x0000000000007b1d */ /* 0x000fe20000010000 */
[----:B------:R-:W-:-:S07]  /*05b0*/  IMAD.IADD R28, R3, 0x1, R20 ;  /* 0x00000001031c7824 */ /* 0x000fce00078e0214 */
[----:B------:R-:W-:Y:S01]  /*05c0*/  PREEXIT ;  /* 0x000000000000782d */ /* 0x000fe20000000000 */
[----:B0-----:R-:W-:Y:S01]  /*05d0*/  IMAD.SHL.U32 R5, R0, 0x2, RZ ;  /* 0x0000000200057824 */ /* 0x001fe200078e00ff */
[----:B------:R-:W-:Y:S04]  /*05e0*/  BSSY.RECONVERGENT B0, `(.L_x_265) ;  /* 0x0000017000007945 */ /* 0x000fe80003800200 */
[----:B-1----:R-:W-:-:S04]  /*05f0*/  VIMNMX R8, PT, PT, R28, R5, PT ;  /* 0x000000051c087248 */ /* 0x002fc80003fe0100 */
[C---:B------:R-:W-:Y:S01]  /*0600*/  ISETP.GE.AND P0, PT, R8.reuse, R20, PT ;  /* 0x000000140800720c */ /* 0x040fe20003f06270 */
[----:B------:R-:W-:Y:S01]  /*0610*/  IMAD.IADD R30, R8, 0x1, -R20 ;  /* 0x00000001081e7824 */ /* 0x000fe200078e0a14 */
[----:B------:R-:W-:-:S04]  /*0620*/  VIMNMX R5, PT, PT, R3, R8, PT ;  /* 0x0000000803057248 */ /* 0x000fc80003fe0100 */
[----:B------:R-:W-:-:S04]  /*0630*/  SEL R30, R30, RZ, P0 ;  /* 0x000000ff1e1e7207 */ /* 0x000fc80000000000 */
[----:B------:R-:W-:-:S13]  /*0640*/  ISETP.GE.AND P0, PT, R30, R5, PT ;  /* 0x000000051e00720c */ /* 0x000fda0003f06270 */
[----:B--2---:R-:W-:Y:S05]  /*0650*/  @P0 BRA `(.L_x_266) ;  /* 0x00000000003c0947 */ /* 0x004fea0003800000 */
[----:B------:R-:W-:-:S07]  /*0660*/  IMAD.IADD R9, R3, 0x1, R8 ;  /* 0x0000000103097824 */ /* 0x000fce00078e0208 */
.L_x_267:
[----:B------:R-:W-:-:S05]  /*0670*/  IMAD.IADD R4, R5, 0x1, -R30 ;  /* 0x0000000105047824 */ /* 0x000fca00078e0a1e */
[----:B------:R-:W-:-:S04]  /*0680*/  LEA.HI R7, R4, R4, RZ, 0x1 ;  /* 0x0000000404077211 */ /* 0x000fc800078f08ff */
[----:B------:R-:W-:-:S04]  /*0690*/  LEA.HI.SX32 R4, R7, R30, 0x1f ;  /* 0x0000001e07047211 */ /* 0x000fc800078ffaff */
[----:B------:R-:W-:-:S05]  /*06a0*/  LOP3.LUT R6, RZ, R4, RZ, 0x33, !PT ;  /* 0x00000004ff067212 */ /* 0x000fca00078e33ff */
        /* <DEDUP_REMOVED lines=10> */
.L_x_266:
[----:B------:R-:W-:Y:S05]  /*0750*/  BSYNC.RECONVERGENT B0 ;  /* 0x0000000000007941 */ /* 0x000fea0003800200 */
.L_x_265:
[----:B------:R-:W-:Y:S01]  /*0760*/  IADD3 R31, PT, PT, R3, R8, -R30 ;  /* 0x00000008031f7210 */ /* 0x000fe20007ffe81e */
[----:B------:R-:W0:Y:S01]  /*0770*/  S2UR UR5, SR_CgaCtaId ;  /* 0x00000000000579c3 */ /* 0x000e220000008800 */
[----:B------:R-:W-:Y:S01]  /*0780*/  LEA R33, R30, UR4, 0x5 ;  /* 0x000000041e217c11 */ /* 0x000fe2000f8e28ff */
[----:B------:R-:W-:Y:S01]  /*0790*/  IMAD.SHL.U32 R2, R2, 0x200, RZ ;  /* 0x0000020002027824 */ /* 0x000fe200078e00ff */
[C---:B------:R-:W-:Y:S01]  /*07a0*/  LEA R32, R31.reuse, UR4, 0x5 ;  /* 0x000000041f207c11 */ /* 0x040fe2000f8e28ff */
[C---:B------:R-:W-:Y:S01]  /*07b0*/  VIADD R29, R31.reuse, 0x1 ;  /* 0x000000011f1d7836 */ /* 0x040fe20000000000 */
[----:B------:R-:W-:Y:S01]  /*07c0*/  ISETP.GE.AND P2, PT, R31, R28, PT ;  /* 0x0000001c1f00720c */ /* 0x000fe20003f46270 */
[----:B------:R-:W-:Y:S01]  /*07d0*/  LDS.128 R12, [R33+0x10] ;  /* 0x00001000210c7984 */ /* 0x000fe20000000c00 */
[----:B------:R-:W-:Y:S01]  /*07e0*/  PLOP3.LUT P0, PT, PT, PT, PT, 0x8, 0x80 ;  /* 0x000000000080781c */ /* 0x000fe20003f0e170 */
[----:B------:R-:W-:Y:S02]  /*07f0*/  UMOV UR4, 0x400 ;  /* 0x0000040000047882 */ /* 0x000fe40000000000 */
[----:B------:R-:W1:Y:S04]  /*0800*/  LDS.128 R16, [R32+0x10] ;  /* 0x0000100020107984 */ /* 0x000e680000000c00 */
[----:B------:R-:W-:Y:S04]  /*0810*/  LDS.128 R20, [R33] ;  /* 0x0000000021147984 */ /* 0x000fe80000000c00 */
[----:B------:R-:W2:Y:S01]  /*0820*/  LDS.128 R24, [R32] ;  /* 0x0000000020187984 */ /* 0x000ea20000000c00 */
[----:B0-----:R-:W-:Y:S01]  /*0830*/  ULEA UR4, UR5, UR4, 0x18 ;  /* 0x0000000405047291 */ /* 0x001fe2000f8ec0ff */
        /* <DEDUP_REMOVED lines=33> */
[----:B------:R-:W-:-:S05]  /*0a50*/  LOP3.LUT R3, R3, 0x7c0, RZ, 0xc0, !PT ;  /* 0x000007c003037812 */ /* 0x000fca00078ec0ff */
[----:B0-----:R-:W-:Y:S01]  /*0a60*/  IMAD R16, R17, 0x2, R3 ;  /* 0x0000000211107824 */ /* 0x001fe200078e0203 */
[----:B------:R-:W-:-:S04]  /*0a70*/  LOP3.LUT R3, R3, 0x1f, R0, 0xf8, !PT ;  /* 0x0000001f03037812 */ /* 0x000fc800078ef800 */
[C---:B------:R-:W-:Y:S01]  /*0a80*/  LEA R36, R16.reuse, UR4, 0x5 ;  /* 0x0000000410247c11 */ /* 0x040fe2000f8e28ff */
[----:B------:R-:W-:Y:S01]  /*0a90*/  IMAD.IADD R16, R16, 0x1, -R17 ;  /* 0x0000000110107824 */ /* 0x000fe200078e0a11 */
[----:B------:R-:W-:-:S03]  /*0aa0*/  IADD3 R3, P0, PT, R2, R3, RZ ;  /* 0x0000000302037210 */ /* 0x000fc60007f1e0ff */
[----:B------:R-:W-:Y:S01]  /*0ab0*/  STS.128 [R36], R8 ;  /* 0x0000000824007388 */ /* 0x000fe20000000c00 */
[----:B------:R-:W-:Y:S01]  /*0ac0*/  LEA R37, R16, UR4, 0x5 ;  /* 0x0000000410257c11 */ /* 0x000fe2000f8e28ff */
[----:B------:R-:W0:Y:S01]  /*0ad0*/  LDCU.64 UR4, c[0x0][0x3a0] ;  /* 0x00007400ff0477ac */ /* 0x000e220008000a00 */
[----:B------:R-:W-:Y:S01]  /*0ae0*/  IMAD.X R0, RZ, RZ, RZ, P0 ;  /* 0x000000ffff007224 */ /* 0x000fe200000e06ff */
[----:B------:R-:W-:Y:S04]  /*0af0*/  STS.128 [R36+0x10], R4 ;  /* 0x0000100424007388 */ /* 0x000fe80000000c00 */
        /* <DEDUP_REMOVED lines=12> */
.L_x_268:
        /* <DEDUP_REMOVED lines=13> */
[----:B0-----:R-:W-:-:S03]  /*0c90*/  LOP3.LUT R9, R0, 0x1f, RZ, 0xc0, !PT ;  /* 0x0000001f00097812 */ /* 0x001fc600078ec0ff */
[----:B------:R-:W0:Y:S02]  /*0ca0*/  LDS.128 R32, [R37+0x10] ;  /* 0x0000100025207984 */ /* 0x000e240000000c00 */
[----:B------:R-:W-:Y:S02]  /*0cb0*/  IMAD.IADD R2, R2, 0x1, R9 ;  /* 0x0000000102027824 */ /* 0x000fe400078e0209 */
[----:B------:R-:W-:Y:S03]  /*0cc0*/  LDS.128 R16, [R37+0x400] ;  /* 0x0004000025107984 */ /* 0x000fe60000000c00 */
[----:B------:R-:W-:Y:S01]  /*0cd0*/  IADD3 R3, P0, PT, R3, R2, RZ ;  /* 0x0000000203037210 */ /* 0x000fe20007f1e0ff */
[----:B------:R-:W2:Y:S04]  /*0ce0*/  LDS.128 R24, [R37+0x410] ;  /* 0x0004100025187984 */ /* 0x000ea80000000c00 */
[----:B------:R-:W-:Y:S01]  /*0cf0*/  IMAD.X R0, RZ, RZ, RZ, P0 ;  /* 0x000000ffff007224 */ /* 0x000fe200000e06ff */
[----:B-1----:R-:W-:-:S04]  /*0d00*/  LEA R2, P0, R3, UR4, 0x5 ;  /* 0x0000000403027c11 */ /* 0x002fc8000f8028ff */
[----:B------:R-:W-:-:S05]  /*0d10*/  LEA.HI.X R3, R3, UR5, R0, 0x5, P0 ;  /* 0x0000000503037c11 */ /* 0x000fca00080f2c00 */
[----:B0-----:R-:W-:Y:S04]  /*0d20*/  STG.E.ENL2.256 desc[UR6][R2.64], R28, R32 ;  /* 0xf800001c0220797f */ /* 0x001fe8000f121806 */
[----:B--2---:R-:W-:Y:S01]  /*0d30*/  STG.E.ENL2.256 desc[UR6][R2.64+0x400], R16, R24 ;  /* 0xf80020100218797f */ /* 0x004fe2000f121806 */
[----:B------:R-:W-:Y:S05]  /*0d40*/  EXIT ;  /* 0x000000000000794d */ /* 0x000fea0003800000 */
.L_x_262:
        /* <DEDUP_REMOVED lines=10> */
[----:B------:R-:W-:Y:S01]  /*0df0*/  BSSY.RECONVERGENT B0, `(.L_x_269) ;  /* 0x000004d000007945 */ /* 0x000fe20003800200 */
[----:B------:R-:W-:Y:S01]  /*0e00*/  LOP3.LUT R8, R8, 0xfffffe00, RZ, 0xc0, !PT ;  /* 0xfffffe0008087812 */ /* 0x000fe200078ec0ff */
[----:B------:R-:W-:Y:S01]  /*0e10*/  IMAD.IADD R10, R2, 0x1, -R9 ;  /* 0x00000001020a7824 */ /* 0x000fe200078e0a09 */
[----:B------:R-:W-:Y:S01]  /*0e20*/  ISETP.NE.AND P1, PT, R7, -0x1, PT ;  /* 0xffffffff0700780c */ /* 0x000fe20003f25270 */
[----:B------:R-:W-:Y:S01]  /*0e30*/  IMAD.SHL.U32 R9, R9, 0x200, RZ ;  /* 0x0000020009097824 */ /* 0x000fe200078e00ff */
[----:B------:R-:W-:Y:S01]  /*0e40*/  UISETP.NE.AND UP0, UPT, UR4, URZ, UPT ;  /* 0x000000ff0400728c */ /* 0x000fe2000bf05270 */
[----:B------:R-:W-:Y:S01]  /*0e50*/  IMAD.SHL.U32 R10, R10, 0x200, RZ ;  /* 0x000002000a0a7824 */ /* 0x000fe200078e00ff */
[----:B------:R-:W-:Y:S01]  /*0e60*/  ACQBULK ;  /* 0x000000000000782e */ /* 0x000fe20000000000 */
[----:B--2---:R-:W-:-:S02]  /*0e70*/  IMAD.IADD R7, R12, 0x1, -R9 ;  /* 0x000000010c077824 */ /* 0x004fc400078e0a09 */
        /* <DEDUP_REMOVED lines=12> */
[----:B------:R-:W-:-:S05]  /*0f40*/  VIMNMX.U32 R5, PT, PT, R12, R5, PT ;  /* 0x000000050c057248 */ /* 0x000fca0003fe0000 */
[----:B------:R-:W-:Y:S01]  /*0f50*/  IMAD.IADD R22, R5, 0x1, -R4 ;  /* 0x0000000105167824 */ /* 0x000fe200078e0a04 */
[----:B------:R-:W-:Y:S06]  /*0f60*/  BRA.U !UP0, `(.L_x_270) ;  /* 0x00000001086c7547 */ /* 0x000fec000b800000 */
[----:B------:R-:W-:Y:S01]  /*0f70*/  IADD3 R5, P1, P2, R4, R9, R8 ;  /* 0x0000000904057210 */ /* 0x000fe20007a3e008 */
[C---:B------:R-:W-:Y:S01]  /*0f80*/  IMAD.IADD R4, R0.reuse, 0x1, -R29 ;  /* 0x0000000100047824 */ /* 0x040fe200078e0a1d */
[----:B------:R-:W0:Y:S01]  /*0f90*/  LDCU.64 UR4, c[0x0][0x388] ;  /* 0x00007100ff0477ac */ /* 0x000e220008000a00 */
[----:B------:R-:W-:Y:S01]  /*0fa0*/  VIADD R12, R0, 0x100 ;  /* 0x00000100000c7836 */ /* 0x000fe20000000000 */
[----:B------:R-:W-:Y:S01]  /*0fb0*/  IADD3.X R7, PT, PT, RZ, RZ, RZ, P1, P2 ;  /* 0x000000ffff077210 */ /* 0x000fe20000fe44ff */
[----:B------:R-:W-:Y:S01]  /*0fc0*/  BSSY.RECONVERGENT B1, `(.L_x_271) ;  /* 0x0000010000017945 */ /* 0x000fe20003800200 */
[----:B------:R-:W-:Y:S02]  /*0fd0*/  IADD3 R5, P0, PT, R4, R5, RZ ;  /* 0x0000000504057210 */ /* 0x000fe40007f1e0ff */
[----:B------:R-:W-:Y:S01]  /*0fe0*/  IADD3 R6, P1, P2, R0, R3, R9 ;  /* 0x0000000300067210 */ /* 0x000fe20007a3e009 */
[----:B------:R-:W-:Y:S01]  /*0ff0*/  IMAD.IADD R3, R29, 0x1, R22 ;  /* 0x000000011d037824 */ /* 0x000fe200078e0216 */
[----:B------:R-:W-:-:S02]  /*1000*/  LEA.HI.X.SX32 R4, R4, R7, 0x1, P0 ;  /* 0x0000000704047211 */ /* 0x000fc400000f0eff */
[----:B------:R-:W-:Y:S02]  /*1010*/  IADD3.X R7, PT, PT, RZ, RZ, RZ, P1, P2 ;  /* 0x000000ffff077210 */ /* 0x000fe40000fe44ff */
[-C--:B------:R-:W-:Y:S02]  /*1020*/  ISETP.GE.AND P1, PT, R0, R3.reuse, PT ;  /* 0x000000030000720c */ /* 0x080fe40003f26270 */
[----:B------:R-:W-:Y:S02]  /*1030*/  ISETP.GE.AND P0, PT, R12, R3, PT ;  /* 0x000000030c00720c */ /* 0x000fe40003f06270 */
[C---:B0-----:R-:W-:Y:S02]  /*1040*/  LEA R20, P2, R6.reuse, UR4, 0x5 ;  /* 0x0000000406147c11 */ /* 0x041fe4000f8428ff */
[----:B------:R-:W-:Y:S02]  /*1050*/  LEA R24, P3, R5, UR4, 0x5 ;  /* 0x0000000405187c11 */ /* 0x000fe4000f8628ff */
[----:B------:R-:W-:-:S02]  /*1060*/  LEA.HI.X R21, R6, UR5, R7, 0x5, P2 ;  /* 0x0000000506157c11 */ /* 0x000fc400090f2c07 */
[----:B------:R-:W-:-:S03]  /*1070*/  LEA.HI.X R25, R5, UR5, R4, 0x5, P3 ;  /* 0x0000000505197c11 */ /* 0x000fc600098f2c04 */
[----:B------:R-:W-:Y:S06]  /*1080*/  @P1 BRA `(.L_x_272) ;  /* 0x00000000000c1947 */ /* 0x000fec0003800000 */
[----:B------:R-:W-:-:S13]  /*1090*/  ISETP.GE.AND P1, PT, R0, R29, PT ;  /* 0x0000001d0000720c */ /* 0x000fda0003f26270 */
[----:B------:R0:W5:Y:S04]  /*10a0*/  @!P1 LDG.E.ENL2.256 R8, R4, desc[UR6][R20.64] ;  /* 0xfe0000061404997e */ /* 0x0001680008121908 */
[----:B------:R0:W5:Y:S02]  /*10b0*/  @P1 LDG.E.ENL2.256 R8, R4, desc[UR6][R24.64] ;  /* 0xfe0000061804197e */ /* 0x0001640008121908 */
.L_x_272:
[----:B------:R-:W-:Y:S05]  /*10c0*/  BSYNC.RECONVERGENT B1 ;  /* 0x0000000000017941 */ /* 0x000fea0003800200 */
.L_x_271:
[----:B------:R-:W-:Y:S05]  /*10d0*/  @P0 BRA `(.L_x_273) ;  /* 0x0000000000780947 */ /* 0x000fea0003800000 */
[----:B------:R-:W-:-:S13]  /*10e0*/  ISETP.GE.AND P0, PT, R12, R29, PT ;  /* 0x0000001d0c00720c */ /* 0x000fda0003f06270 */
[----:B------:R2:W5:Y:S04]  /*10f0*/  @P0 LDG.E.ENL2.256 R16, R12, desc[UR6][R24.64+0x2000] ;  /* 0xfe010006180c097e */ /* 0x0005680008121910 */
[----:B------:R2:W5:Y:S01]  /*1100*/  @!P0 LDG.E.ENL2.256 R16, R12, desc[UR6][R20.64+0x2000] ;  /* 0xfe010006140c897e */ /* 0x0005620008121910 */
[----:B------:R-:W-:Y:S05]  /*1110*/  BRA `(.L_x_273) ;  /* 0x0000000000687947 */ /* 0x000fea0003800000 */
.L_x_270:
[----:B------:R-:W-:Y:S01]  /*1120*/  IMAD.IADD R5, R0, 0x1, -R29 ;  /* 0x0000000100057824 */ /* 0x000fe200078e0a1d */
[----:B------:R-:W-:Y:S01]  /*1130*/  IADD3 R4, P1, P2, R4, R9, R8 ;  /* 0x0000000904047210 */ /* 0x000fe20007a3e008 */
[----:B------:R-:W0:Y:S01]  /*1140*/  LDCU.64 UR4, c[0x0][0x3a0] ;  /* 0x00007400ff0477ac */ /* 0x000e220008000a00 */
[C---:B------:R-:W-:Y:S01]  /*1150*/  VIADD R12, R0.reuse, 0x100 ;  /* 0x00000100000c7836 */ /* 0x040fe20000000000 */
[----:B------:R-:W-:Y:S01]  /*1160*/  BSSY.RECONVERGENT B1, `(.L_x_274) ;  /* 0x0000011000017945 */ /* 0x000fe20003800200 */
[----:B------:R-:W-:Y:S02]  /*1170*/  IADD3 R6, P0, PT, R5, R4, RZ ;  /* 0x0000000405067210 */ /* 0x000fe40007f1e0ff */
[----:B------:R-:W-:Y:S02]  /*1180*/  IADD3.X R4, PT, PT, RZ, RZ, RZ, P1, P2 ;  /* 0x000000ffff047210 */ /* 0x000fe40000fe44ff */
        /* <DEDUP_REMOVED lines=14> */
.L_x_275:
[----:B------:R-:W-:Y:S05]  /*1270*/  BSYNC.RECONVERGENT B1 ;  /* 0x0000000000017941 */ /* 0x000fea0003800200 */
.L_x_274:
[----:B------:R-:W-:Y:S05]  /*1280*/  @P0 BRA `(.L_x_273) ;  /* 0x00000000000c0947 */ /* 0x000fea0003800000 */
[----:B------:R-:W-:-:S13]  /*1290*/  ISETP.GE.AND P0, PT, R12, R29, PT ;  /* 0x0000001d0c00720c */ /* 0x000fda0003f06270 */
[----:B------:R1:W5:Y:S04]  /*12a0*/  @P0 LDG.E.ENL2.256 R16, R12, desc[UR6][R24.64+0x2000] ;  /* 0xfe010006180c097e */ /* 0x0003680008121910 */
[----:B------:R1:W5:Y:S02]  /*12b0*/  @!P0 LDG.E.ENL2.256 R16, R12, desc[UR6][R20.64+0x2000] ;  /* 0xfe010006140c897e */ /* 0x0003640008121910 */
.L_x_273:
[----:B------:R-:W-:Y:S05]  /*12c0*/  BSYNC.RECONVERGENT B0 ;  /* 0x0000000000007941 */ /* 0x000fea0003800200 */
.L_x_269:
[----:B------:R-:W3:Y:S01]  /*12d0*/  S2UR UR5, SR_CgaCtaId ;  /* 0x00000000000579c3 */ /* 0x000ee20000008800 */
[----:B------:R-:W-:Y:S02]  /*12e0*/  UMOV UR4, 0x400 ;  /* 0x0000040000047882 */ /* 0x000fe40000000000 */
[----:B---3--:R-:W-:-:S06]  /*12f0*/  ULEA UR4, UR5, UR4, 0x18 ;  /* 0x0000000405047291 */ /* 0x008fcc000f8ec0ff */
[----:B012---:R-:W-:-:S05]  /*1300*/  LEA R20, R0, UR4, 0x5 ;  /* 0x0000000400147c11 */ /* 0x007fca000f8e28ff */
[----:B-----5:R-:W-:Y:S04]  /*1310*/  STS.128 [R20], R4 ;  /* 0x0000000414007388 */ /* 0x020fe80000000c00 */
[----:B------:R0:W-:Y:S04]  /*1320*/  STS.128 [R20+0x10], R8 ;  /* 0x0000100814007388 */ /* 0x0001e80000000c00 */
[----:B------:R1:W-:Y:S04]  /*1330*/  STS.128 [R20+0x2000], R12 ;  /* 0x0020000c14007388 */ /* 0x0003e80000000c00 */
[----:B------:R1:W-:Y:S01]  /*1340*/  STS.128 [R20+0x2010], R16 ;  /* 0x0020101014007388 */ /* 0x0003e20000000c00 */
[----:B------:R-:W-:Y:S01]  /*1350*/  BAR.SYNC.DEFER_BLOCKING 0x0 ;  /* 0x0000000000007b1d */ /* 0x000fe20000010000 */
[----:B0-----:R-:W-:-:S07]  /*1360*/  IMAD.SHL.U32 R8, R0, 0x2, RZ ;  /* 0x0000000200087824 */ /* 0x001fce00078e00ff */
[----:B------:R-:W-:Y:S01]  /*1370*/  PREEXIT ;  /* 0x000000000000782d */ /* 0x000fe20000000000 */
[----:B------:R-:W-:Y:S01]  /*1380*/  BSSY.RECONVERGENT B0, `(.L_x_276) ;  /* 0x0000017000007945 */ /* 0x000fe20003800200 */
[----:B------:R-:W-:-:S04]  /*1390*/  VIMNMX R8, PT, PT, R8, R3, PT ;  /* 0x0000000308087248 */ /* 0x000fc80003fe0100 */
[C---:B------:R-:W-:Y:S01]  /*13a0*/  ISETP.GE.AND P0, PT, R8.reuse, R22, PT ;  /* 0x000000160800720c */ /* 0x040fe20003f06270 */
[----:B------:R-:W-:Y:S01]  /*13b0*/  IMAD.IADD R22, R8, 0x1, -R22 ;  /* 0x0000000108167824 */ /* 0x000fe200078e0a16 */
[----:B------:R-:W-:-:S04]  /*13c0*/  VIMNMX R5, PT, PT, R29, R8, PT ;  /* 0x000000081d057248 */ /* 0x000fc80003fe0100 */
[----:B------:R-:W-:-:S04]  /*13d0*/  SEL R28, R22, RZ, P0 ;  /* 0x000000ff161c7207 */ /* 0x000fc80000000000 */
[----:B------:R-:W-:-:S13]  /*13e0*/  ISETP.GE.AND P0, PT, R28, R5, PT ;  /* 0x000000051c00720c */ /* 0x000fda0003f06270 */
[----:B-1----:R-:W-:Y:S05]  /*13f0*/  @P0 BRA `(.L_x_277) ;  /* 0x00000000003c0947 */ /* 0x002fea0003800000 */
[----:B------:R-:W-:-:S07]  /*1400*/  IMAD.IADD R9, R29, 0x1, R8 ;  /* 0x000000011d097824 */ /* 0x000fce00078e0208 */
.L_x_278:
        /* <DEDUP_REMOVED lines=14> */
.L_x_277:
[----:B------:R-:W-:Y:S05]  /*14f0*/  BSYNC.RECONVERGENT B0 ;  /* 0x0000000000007941 */ /* 0x000fea0003800200 */
.L_x_276:
        /* <DEDUP_REMOVED lines=9> */
[----:B------:R-:W-:Y:S01]  /*1590*/  IMAD.SHL.U32 R36, R0, 0x2, RZ ;  /* 0x0000000200247824 */ /* 0x000fe200078e00ff */
[----:B------:R-:W-:Y:S01]  /*15a0*/  UMOV UR4, 0x400 ;  /* 0x0000040000047882 */ /* 0x000fe20000000000 */
        /* <DEDUP_REMOVED lines=41> */
[----:B------:R0:W-:Y:S04]  /*1840*/  STS.128 [R37+0x10], R8 ;  /* 0x0000100825007388 */ /* 0x0001e80000000c00 */
[----:B------:R1:W-:Y:S04]  /*1850*/  STS.128 [R37], R4 ;  /* 0x0000000425007388 */ /* 0x0003e80000000c00 */
[----:B------:R-:W-:Y:S04]  /*1860*/  STS.128 [R37+0x20], R12 ;  /* 0x0000200c25007388 */ /* 0x000fe80000000c00 */
[----:B------:R-:W-:Y:S01]  /*1870*/  STS.128 [R37+0x30], R20 ;  /* 0x0000301425007388 */ /* 0x000fe20000000c00 */
[----:B0-----:R-:W-:Y:S01]  /*1880*/  LEA R8, R16, UR4, 0x5 ;  /* 0x0000000410087c11 */ /* 0x001fe2000f8e28ff */
[----:B------:R-:W-:-:S04]  /*1890*/  NOP ;  /* 0x0000000000007918 */ /* 0x000fc80000000000 */
[----:B------:R-:W-:Y:S01]  /*18a0*/  LDS.128 R28, [R8] ;  /* 0x00000000081c7984 */ /* 0x000fe20000000c00 */
[----:B-1----:R-:W-:-:S03]  /*18b0*/  LOP3.LUT R7, R0, 0x1f, RZ, 0xc0, !PT ;  /* 0x0000001f00077812 */ /* 0x002fc600078ec0ff */
[----:B------:R-:W-:Y:S02]  /*18c0*/  LDS.128 R32, [R8+0x10] ;  /* 0x0000100008207984 */ /* 0x000fe40000000c00 */
[----:B------:R-:W-:Y:S02]  /*18d0*/  IMAD.IADD R7, R36, 0x1, R7 ;  /* 0x0000000124077824 */ /* 0x000fe400078e0207 */
[----:B------:R-:W-:Y:S03]  /*18e0*/  LDS.128 R24, [R8+0x400] ;  /* 0x0004000008187984 */ /* 0x000fe60000000c00 */
[----:B------:R-:W-:Y:S01]  /*18f0*/  IADD3 R2, P1, PT, R2, R7, RZ ;  /* 0x0000000702027210 */ /* 0x000fe20007f3e0ff */
[----:B------:R-:W-:Y:S04]  /*1900*/  LDS.128 R16, [R8+0x410] ;  /* 0x0004100008107984 */ /* 0x000fe80000000c00 */
[----:B------:R-:W-:Y:S01]  /*1910*/  @!P0 STS [UR4+0x4000], R3 ;  /* 0x00400003ff008988 */ /* 0x000fe20008000804 */
[----:B------:R-:W-:Y:S01]  /*1920*/  IMAD.X R5, RZ, RZ, RZ, P1 ;  /* 0x000000ffff057224 */ /* 0x000fe200008e06ff */
        /* <DEDUP_REMOVED lines=12> */
.L_x_279:
        /* <DEDUP_REMOVED lines=13> */
[----:B------:R-:W-:-:S03]  /*1ac0*/  LOP3.LUT R7, R0, 0x1f, RZ, 0xc0, !PT ;  /* 0x0000001f00077812 */ /* 0x000fc600078ec0ff */
[----:B------:R-:W-:Y:S02]  /*1ad0*/  LDS.128 R32, [R5+0x10] ;  /* 0x0000100005207984 */ /* 0x000fe40000000c00 */
[--C-:B-1----:R-:W-:Y:S02]  /*1ae0*/  IMAD.IADD R9, R2, 0x1, R7.reuse ;  /* 0x0000000102097824 */ /* 0x102fe400078e0207 */
[----:B------:R-:W-:Y:S01]  /*1af0*/  LDS.128 R24, [R5+0x400] ;  /* 0x0004000005187984 */ /* 0x000fe20000000c00 */
[C---:B------:R-:W-:Y:S02]  /*1b00*/  IMAD.IADD R7, R36.reuse, 0x1, R7 ;  /* 0x0000000124077824 */ /* 0x040fe400078e0207 */
[----:B------:R-:W-:Y:S01]  /*1b10*/  IADD3 R9, P1, PT, R36, R9, RZ ;  /* 0x0000000924097210 */ /* 0x000fe20007f3e0ff */
[----:B------:R-:W-:Y:S04]  /*1b20*/  LDS.128 R16, [R5+0x410] ;  /* 0x0004100005107984 */ /* 0x000fe80000000c00 */
[----:B------:R0:W-:Y:S01]  /*1b30*/  @!P0 STS [UR4+0x4000], R3 ;  /* 0x00400003ff008988 */ /* 0x0001e20008000804 */
[----:B------:R-:W-:Y:S01]  /*1b40*/  IMAD.X R0, RZ, RZ, RZ, P1 ;  /* 0x000000ffff007224 */ /* 0x000fe200008e06ff */
        /* <DEDUP_REMOVED lines=12> */
.L_x_280:
        /* <DEDUP_REMOVED lines=15> */
.L_x_374:


//--------------------- .text._ZN3cub18CUB_300001_SM_10006detail10merge_sort30DeviceMergeSortPartitionKernelIN6thrust24THRUST_300001_SM_1000_NS10device_ptrI12GpuDetectionEEj20ConfidenceComparatorS7_EEvbT_PT2_T0_SD_PSD_T1_SD_i --------------------------
	.section	.text._ZN3cub18CUB_300001_SM_10006detail10merge_sort30DeviceMergeSortPartitionKernelIN6thrust24THRUST_300001_SM_1000_NS10device_ptrI12GpuDetectionEEj20ConfidenceComparatorS7_EEvbT_PT2_T0_SD_PSD_T1_SD_i,"ax",@progbits
	.align	128
        .global         _ZN3cub18CUB_300001_SM_10006detail10merge_sort30DeviceMergeSortPartitionKernelIN6thrust24THRUST_300001_SM_1000_NS10device_ptrI12GpuDetectionEEj20ConfidenceComparatorS7_EEvbT_PT2_T0_SD_PSD_T1_SD_i
        .type           _ZN3cub18CUB_300001_SM_10006detail10merge_sort30DeviceMergeSortPartitionKernelIN6thrust24THRUST_300001_SM_1000_NS10device_ptrI12GpuDetectionEEj20ConfidenceComparatorS7_EEvbT_PT2_T0_SD_PSD_T1_SD_i,@function
        .size           _ZN3cub18CUB_300001_SM_10006detail10merge_sort30DeviceMergeSortPartitionKernelIN6thrust24THRUST_300001_SM_1000_NS10device_ptrI12GpuDetectionEEj20ConfidenceComparatorS7_EEvbT_PT2_T0_SD_PSD_T1_SD_i,(.L_x_375 - _ZN3cub18CUB_300001_SM_10006detail10merge_sort30DeviceMergeSortPartitionKernelIN6thrust24THRUST_300001_SM_1000_NS10device_ptrI12GpuDetectionEEj20ConfidenceComparatorS7_EEvbT_PT2_T0_SD_PSD_T1_SD_i)
        .other          _ZN3cub18CUB_300001_SM_10006detail10merge_sort30DeviceMergeSortPartitionKernelIN6thrust24THRUST_300001_SM_1000_NS10device_ptrI12GpuDetectionEEj20ConfidenceComparatorS7_EEvbT_PT2_T0_SD_PSD_T1_SD_i,@"STO_CUDA_ENTRY STV_DEFAULT"
_ZN3cub18CUB_300001_SM_10006detail10merge_sort30DeviceMergeSortPartitionKernelIN6thrust24THRUST_300001_SM_1000_NS10device_ptrI12GpuDetectionEEj20ConfidenceComparatorS7_EEvbT_PT2_T0_SD_PSD_T1_SD_i:
.text._ZN3cub18CUB_300001_SM_10006detail10merge_sort30DeviceMergeSortPartitionKernelIN6thrust24THRUST_300001_SM_1000_NS10device_ptrI12GpuDetectionEEj20ConfidenceComparatorS7_EEvbT_PT2_T0_SD_PSD_T1_SD_i:
[----:B------:R-:W-:Y:S01]  /*0000*/  LDC R1, c[0x0][0x37c] ;  /* 0x0000df00ff017b82 */ /* 0x000fe20000000800 */
[----:B------:R-:W0:Y:S01]  /*0010*/  S2R R0, SR_CTAID.X ;  /* 0x0000000000007919 */ /* 0x000e220000002500 */
[----:B------:R-:W0:Y:S01]  /*0020*/  LDCU UR4, c[0x0][0x360] ;  /* 0x00006c00ff0477ac */ /* 0x000e220008000800 */
[----:B------:R-:W0:Y:S01]  /*0030*/  S2R R3, SR_TID.X ;  /* 0x0000000000037919 */ /* 0x000e220000002100 */
[----:B------:R-:W1:Y:S01]  /*0040*/  LDCU UR6, c[0x0][0x39c] ;  /* 0x00007380ff0677ac */ /* 0x000e620008000800 */
[----:B0-----:R-:W-:-:S05]  /*0050*/  IMAD R0, R0, UR4, R3 ;  /* 0x0000000400007c24 */ /* 0x001fca000f8e0203 */
[----:B-1----:R-:W-:-:S13]  /*0060*/  ISETP.GE.U32.AND P0, PT, R0, UR6, PT ;  /* 0x0000000600007c0c */ /* 0x002fda000bf06070 */
[----:B------:R-:W-:Y:S05]  /*0070*/  @P0 EXIT ;  /* 0x000000000000094d */ /* 0x000fea0003800000 */
[----:B------:R-:W0:Y:S01]  /*0080*/  LDCU UR5, c[0x0][0x3ac] ;  /* 0x00007580ff0577ac */ /* 0x000e220008000800 */
[----:B------:R-:W-:Y:S01]  /*0090*/  VIADD R2, R0, 0x1 ;  /* 0x0000000100027836 */ /* 0x000fe20000000000 */
[----:B------:R-:W-:Y:S01]  /*00a0*/  ACQBULK ;  /* 0x000000000000782e */ /* 0x000fe20000000000 */
[----:B------:R-:W1:Y:S03]  /*00b0*/  LDCU UR7, c[0x0][0x3b0] ;  /* 0x00007600ff0777ac */ /* 0x000e660008000800 */
[----:B------:R-:W-:Y:S01]  /*00c0*/  ISETP.NE.AND P0, PT, R2, UR6, PT ;  /* 0x0000000602007c0c */ /* 0x000fe2000bf05270 */
[----:B------:R-:W2:Y:S01]  /*00d0*/  LDCU UR10, c[0x0][0x398] ;  /* 0x00007300ff0a77ac */ /* 0x000ea20008000800 */
[----:B------:R-:W3:Y:S01]  /*00e0*/  LDCU.64 UR8, c[0x0][0x358] ;  /* 0x00006b00ff0877ac */ /* 0x000ee20008000a00 */
[----:B0-----:R-:W-:-:S10]  /*00f0*/  UIADD3 UR4, UPT, UPT, -UR5, URZ, URZ ;  /* 0x000000ff05047290 */ /* 0x001fd4000fffe1ff */
[----:B------:R-:W0:Y:S01]  /*0100*/  @!P0 LDC.64 R4, c[0x0][0x3a0] ;  /* 0x0000e800ff048b82 */ /* 0x000e220000000a00 */
[----:B------:R-:W-:Y:S01]  /*0110*/  LOP3.LUT R2, R0, UR4, RZ, 0xc0, !PT ;  /* 0x0000000400027c12 */ /* 0x000fe2000f8ec0ff */
[----:B------:R-:W-:-:S04]  /*0120*/  USHF.R.U32.HI UR4, URZ, 0x1, UR5 ;  /* 0x00000001ff047899 */ /* 0x000fc80008011605 */
[----:B-1----:R-:W-:Y:S01]  /*0130*/  IMAD R3, R2, UR7, RZ ;  /* 0x0000000702037c24 */ /* 0x002fe2000f8e02ff */
[----:B------:R-:W-:-:S04]  /*0140*/  UIMAD UR4, UR4, UR7, URZ ;  /* 0x00000007040472a4 */ /* 0x000fc8000f8e02ff */
[----:B------:R-:W-:-:S04]  /*0150*/  LOP3.LUT R2, RZ, R3, RZ, 0x33, !PT ;  /* 0x00000003ff027212 */ /* 0x000fc800078e33ff */
[----:B------:R-:W-:-:S04]  /*0160*/  VIMNMX.U32 R2, PT, PT, R2, UR4, PT ;  /* 0x0000000402027c48 */ /* 0x000fc8000bfe0000 */
[----:B--2---:R-:W-:Y:S01]  /*0170*/  VIADDMNMX.U32 R2, R2, R3, UR10, PT ;  /* 0x0000000a02027e46 */ /* 0x004fe2000b800003 */
[----:B0-----:R-:W-:Y:S01]  /*0180*/  @!P0 IMAD.WIDE.U32 R4, R0, 0x4, R4 ;  /* 0x0000000400048825 */ /* 0x001fe200078e0004 */
[----:B------:R-:W-:Y:S02]  /*0190*/  VIMNMX.U32 R3, PT, PT, R3, UR10, PT ;  /* 0x0000000a03037c48 */ /* 0x000fe4000bfe0000 */
[----:B------:R-:W-:Y:S02]  /*01a0*/  LOP3.LUT R6, RZ, R2, RZ, 0x33, !PT ;  /* 0x00000002ff067212 */ /* 0x000fe400078e33ff */
[----:B---3--:R0:W-:Y:S02]  /*01b0*/  @!P0 STG.E desc[UR8][R4.64], R2 ;  /* 0x0000000204008986 */ /* 0x0081e4000c101908 */
[----:B------:R-:W-:-:S04]  /*01c0*/  VIMNMX.U32 R7, PT, PT, R6, UR4, PT ;  /* 0x0000000406077c48 */ /* 0x000fc8000bfe0000 */
[----:B------:R-:W-:Y:S01]  /*01d0*/  VIADDMNMX.U32 R7, R7, R2, UR10, PT ;  /* 0x0000000a07077e46 */ /* 0x000fe2000b800002 */
[----:B------:R-:W-:Y:S06]  /*01e0*/  @!P0 EXIT ;  /* 0x000000000000894d */ /* 0x000fec0003800000 */
[----:B------:R-:W1:Y:S01]  /*01f0*/  LDCU.U8 UR6, c[0x0][0x380] ;  /* 0x00007000ff0677ac */ /* 0x000e620008000000 */
[----:B------:R-:W-:Y:S01]  /*0200*/  BSSY.RECONVERGENT B0, `(.L_x_281) ;  /* 0x0000040000007945 */ /* 0x000fe20003800200 */
[----:B------:R-:W-:-:S06]  /*0210*/  UIADD3 UR4, UPT, UPT, UR5, -0x1, URZ ;  /* 0xffffffff05047890 */ /* 0x000fcc000fffe0ff */
[----:B0-----:R-:W-:-:S05]  /*0220*/  LOP3.LUT R4, R0, UR4, RZ, 0xc0, !PT ;  /* 0x0000000400047c12 */ /* 0x001fca000f8ec0ff */
[----:B------:R-:W-:Y:S01]  /*0230*/  IMAD R4, R4, UR7, RZ ;  /* 0x0000000704047c24 */ /* 0x000fe2000f8e02ff */
[----:B-1----:R-:W-:-:S04]  /*0240*/  UPRMT UR6, UR6, 0x8880, URZ ;  /* 0x0000888006067896 */ /* 0x002fc800080000ff */
[----:B------:R-:W-:-:S03]  /*0250*/  VIADDMNMX.U32 R4, R7, -R3, R4, PT ;  /* 0x8000000307047246 */ /* 0x000fc60003800004 */
[----:B------:R-:W-:Y:S02]  /*0260*/  UMOV UR4, UR6 ;  /* 0x0000000600047c82 */ /* 0x000fe40008000000 */
[----:B------:R-:W-:-:S09]  /*0270*/  UISETP.NE.AND UP0, UPT, UR4, URZ, UPT ;  /* 0x000000ff0400728c */ /* 0x000fd2000bf05270 */
[----:B------:R-:W-:Y:S05]  /*0280*/  BRA.U !UP0, `(.L_x_282) ;  /* 0x0000000108747547 */ /* 0x000fea000b800000 */
[----:B------:R-:W-:Y:S01]  /*0290*/  IMAD.IADD R7, R7, 0x1, -R2 ;  /* 0x0000000107077824 */ /* 0x000fe200078e0a02 */
[----:B------:R-:W-:Y:S01]  /*02a0*/  VIADDMNMX.U32 R5, R2, -R3, R4, PT ;  /* 0x8000000302057246 */ /* 0x000fe20003800004 */
[----:B------:R-:W0:Y:S01]  /*02b0*/  LDCU.64 UR4, c[0x0][0x388] ;  /* 0x00007100ff0477ac */ /* 0x000e220008000a00 */
[----:B------:R-:W-:Y:S02]  /*02c0*/  BSSY.RECONVERGENT B1, `(.L_x_283) ;  /* 0x0000018000017945 */ /* 0x000fe40003800200 */
[----:B------:R-:W-:-:S05]  /*02d0*/  VIMNMX.U32 R6, PT, PT, R4, R7, !PT ;  /* 0x0000000704067248 */ /* 0x000fca0007fe0000 */
[----:B------:R-:W-:-:S05]  /*02e0*/  IMAD.IADD R6, R6, 0x1, -R7 ;  /* 0x0000000106067824 */ /* 0x000fca00078e0a07 */
[----:B------:R-:W-:-:S13]  /*02f0*/  ISETP.GE.U32.AND P0, PT, R6, R5, PT ;  /* 0x000000050600720c */ /* 0x000fda0003f06070 */
[----:B0-----:R-:W-:Y:S05]  /*0300*/  @P0 BRA `(.L_x_284) ;  /* 0x00000000004c0947 */ /* 0x001fea0003800000 */
.L_x_285:
[----:B------:R-:W-:-:S05]  /*0310*/  IMAD.IADD R7, R5, 0x1, -R6 ;  /* 0x0000000105077824 */ /* 0x000fca00078e0a06 */
[----:B------:R-:W-:-:S04]  /*0320*/  LEA.HI R12, R7, R6, RZ, 0x1f ;  /* 0x00000006070c7211 */ /* 0x000fc800078ff8ff */
[-C--:B------:R-:W-:Y:S02]  /*0330*/  LOP3.LUT R7, RZ, R12.reuse, RZ, 0x33, !PT ;  /* 0x0000000cff077212 */ /* 0x080fe400078e33ff */
[----:B------:R-:W-:-:S03]  /*0340*/  IADD3 R9, P1, PT, R3, R12, RZ ;  /* 0x0000000c03097210 */ /* 0x000fc60007f3e0ff */
[----:B------:R-:W-:Y:S02]  /*0350*/  IMAD.IADD R7, R4, 0x1, R7 ;  /* 0x0000000104077824 */ /* 0x000fe400078e0207 */
[----:B------:R-:W-:Y:S01]  /*0360*/  IMAD.X R16, RZ, RZ, RZ, P1 ;  /* 0x000000ffff107224 */ /* 0x000fe200008e06ff */
[C---:B------:R-:W-:Y:S02]  /*0370*/  LEA R8, P1, R9.reuse, UR4, 0x5 ;  /* 0x0000000409087c11 */ /* 0x040fe4000f8228ff */
[----:B------:R-:W-:Y:S02]  /*0380*/  IADD3 R7, P0, PT, R2, R7, RZ ;  /* 0x0000000702077210 */ /* 0x000fe40007f1e0ff */
[----:B------:R-:W-:-:S03]  /*0390*/  LEA.HI.X R9, R9, UR5, R16, 0x5, P1 ;  /* 0x0000000509097c11 */ /* 0x000fc600088f2c10 */
[----:B------:R-:W-:Y:S01]  /*03a0*/  IMAD.X R14, RZ, RZ, RZ, P0 ;  /* 0x000000ffff0e7224 */ /* 0x000fe200000e06ff */
[C---:B------:R-:W-:Y:S01]  /*03b0*/  LEA R10, P0, R7.reuse, UR4, 0x5 ;  /* 0x00000004070a7c11 */ /* 0x040fe2000f8028ff */
[----:B------:R-:W2:Y:S03]  /*03c0*/  LDG.E R8, desc[UR8][R8.64+0x10] ;  /* 0x0000100808087981 */ /* 0x000ea6000c1e1900 */
[----:B------:R-:W-:-:S06]  /*03d0*/  LEA.HI.X R11, R7, UR5, R14, 0x5, P0 ;  /* 0x00000005070b7c11 */ /* 0x000fcc00080f2c0e */
[----:B------:R-:W2:Y:S02]  /*03e0*/  LDG.E R11, desc[UR8][R10.64+0x10] ;  /* 0x000010080a0b7981 */ /* 0x000ea4000c1e1900 */
[----:B--2---:R-:W-:-:S04]  /*03f0*/  FSETP.GT.AND P0, PT, R11, R8, PT ;  /* 0x000000080b00720b */ /* 0x004fc80003f04000 */
[----:B------:R-:W-:-:S09]  /*0400*/  SEL R5, R5, R12, !P0 ;  /* 0x0000000c05057207 */ /* 0x000fd20004000000 */
[----:B------:R-:W-:-:S05]  /*0410*/  @!P0 VIADD R6, R12, 0x1 ;  /* 0x000000010c068836 */ /* 0x000fca0000000000 */
[----:B------:R-:W-:-:S13]  /*0420*/  ISETP.GE.U32.AND P0, PT, R6, R5, PT ;  /* 0x000000050600720c */ /* 0x000fda0003f06070 */
[----:B------:R-:W-:Y:S05]  /*0430*/  @!P0 BRA `(.L_x_285) ;  /* 0xfffffffc00b48947 */ /* 0x000fea000383ffff */
.L_x_284:
[----:B------:R-:W-:Y:S05]  /*0440*/  BSYNC.RECONVERGENT B1 ;  /* 0x0000000000017941 */ /* 0x000fea0003800200 */
.L_x_283:
[----:B------:R-:W-:Y:S05]  /*0450*/  BRA `(.L_x_286) ;  /* 0x0000000000687947 */ /* 0x000fea0003800000 */
.L_x_282:
[----:B------:R-:W-:Y:S01]  /*0460*/  IMAD.IADD R7, R7, 0x1, -R2 ;  /* 0x0000000107077824 */ /* 0x000fe200078e0a02 */
[----:B------:R-:W-:Y:S01]  /*0470*/  VIADDMNMX.U32 R5, R2, -R3, R4, PT ;  /* 0x8000000302057246 */ /* 0x000fe20003800004 */
[----:B------:R-:W0:Y:S03]  /*0480*/  LDCU.64 UR4, c[0x0][0x390] ;  /* 0x00007200ff0477ac */ /* 0x000e260008000a00 */
[----:B------:R-:W-:-:S05]  /*0490*/  VIMNMX.U32 R6, PT, PT, R4, R7, !PT ;  /* 0x0000000704067248 */ /* 0x000fca0007fe0000 */
[----:B------:R-:W-:-:S05]  /*04a0*/  IMAD.IADD R6, R6, 0x1, -R7 ;  /* 0x0000000106067824 */ /* 0x000fca00078e0a07 */
[----:B------:R-:W-:-:S13]  /*04b0*/  ISETP.GE.U32.AND P0, PT, R6, R5, PT ;  /* 0x000000050600720c */ /* 0x000fda0003f06070 */
[----:B0-----:R-:W-:Y:S05]  /*04c0*/  @P0 BRA `(.L_x_286) ;  /* 0x00000000004c0947 */ /* 0x001fea0003800000 */
.L_x_287:
        /* <DEDUP_REMOVED lines=19> */
.L_x_286:
[----:B------:R-:W-:Y:S05]  /*0600*/  BSYNC.RECONVERGENT B0 ;  /* 0x0000000000007941 */ /* 0x000fea0003800200 */
.L_x_281:
[----:B------:R-:W0:Y:S01]  /*0610*/  LDC.64 R4, c[0x0][0x3a0] ;  /* 0x0000e800ff047b82 */ /* 0x000e220000000a00 */
[----:B------:R-:W-:Y:S02]  /*0620*/  IMAD.IADD R3, R3, 0x1, R6 ;  /* 0x0000000103037824 */ /* 0x000fe400078e0206 */
[----:B0-----:R-:W-:-:S05]  /*0630*/  IMAD.WIDE.U32 R4, R0, 0x4, R4 ;  /* 0x0000000400047825 */ /* 0x001fca00078e0004 */
[----:B------:R-:W-:Y:S01]  /*0640*/  STG.E desc[UR8][R4.64], R3 ;  /* 0x0000000304007986 */ /* 0x000fe2000c101908 */
[----:B------:R-:W-:Y:S05]  /*0650*/  EXIT ;  /* 0x000000000000794d */ /* 0x000fea0003800000 */
.L_x_288:
        /* <DEDUP_REMOVED lines=10> */
.L_x_375:


//--------------------- .text._ZN3cub18CUB_300001_SM_10006detail10merge_sort30DeviceMergeSortBlockSortKernelINS2_10policy_hubIN6thrust24THRUST_300001_SM_1000_NS10device_ptrI12GpuDetectionEEE9Policy600ES9_PNS0_8NullTypeES9_SD_j20ConfidenceComparatorS8_SC_EEvbT0_T1_T2_T3_T4_PT6_PT7_T5_NS1_7vsmem_tE --------------------------
	.section	.text._ZN3cub18CUB_300001_SM_10006detail10merge_sort30DeviceMergeSortBlockSortKernelINS2_10policy_hubIN6thrust24THRUST_300001_SM_1000_NS10device_ptrI12GpuDetectionEEE9Policy600ES9_PNS0_8NullTypeES9_SD_j20ConfidenceComparatorS8_SC_EEvbT0_T1_T2_T3_T4_PT6_PT7_T5_NS1_7vsmem_tE,"ax",@progbits
	.align	128
        .global         _ZN3cub18CUB_300001_SM_10006detail10merge_sort30DeviceMergeSortBlockSortKernelINS2_10policy_hubIN6thrust24THRUST_300001_SM_1000_NS10device_ptrI12GpuDetectionEEE9Policy600ES9_PNS0_8NullTypeES9_SD_j20ConfidenceComparatorS8_SC_EEvbT0_T1_T2_T3_T4_PT6_PT7_T5_NS1_7vsmem_tE
        .type           _ZN3cub18CUB_300001_SM_10006detail10merge_sort30DeviceMergeSortBlockSortKernelINS2_10policy_hubIN6thrust24THRUST_300001_SM_1000_NS10device_ptrI12GpuDetectionEEE9Policy600ES9_PNS0_8NullTypeES9_SD_j20ConfidenceComparatorS8_SC_EEvbT0_T1_T2_T3_T4_PT6_PT7_T5_NS1_7vsmem_tE,@function
        .size           _ZN3cub18CUB_300001_SM_10006detail10merge_sort30DeviceMergeSortBlockSortKernelINS2_10policy_hubIN6thrust24THRUST_300001_SM_1000_NS10device_ptrI12GpuDetectionEEE9Policy600ES9_PNS0_8NullTypeES9_SD_j20ConfidenceComparatorS8_SC_EEvbT0_T1_T2_T3_T4_PT6_PT7_T5_NS1_7vsmem_tE,(.L_x_376 - _ZN3cub18CUB_300001_SM_10006detail10merge_sort30DeviceMergeSortBlockSortKernelINS2_10policy_hubIN6thrust24THRUST_300001_SM_1000_NS10device_ptrI12GpuDetectionEEE9Policy600ES9_PNS0_8NullTypeES9_SD_j20ConfidenceComparatorS8_SC_EEvbT0_T1_T2_T3_T4_PT6_PT7_T5_NS1_7vsmem_tE)
        .other          _ZN3cub18CUB_300001_SM_10006detail10merge_sort30DeviceMergeSortBlockSortKernelINS2_10policy_hubIN6thrust24THRUST_300001_SM_1000_NS10device_ptrI12GpuDetectionEEE9Policy600ES9_PNS0_8NullTypeES9_SD_j20ConfidenceComparatorS8_SC_EEvbT0_T1_T2_T3_T4_PT6_PT7_T5_NS1_7vsmem_tE,@"STO_CUDA_ENTRY STV_DEFAULT"
_ZN3cub18CUB_300001_SM_10006detail10merge_sort30DeviceMergeSortBlockSortKernelINS2_10policy_hubIN6thrust24THRUST_300001_SM_1000_NS10device_ptrI12GpuDetectionEEE9Policy600ES9_PNS0_8NullTypeES9_SD_j20ConfidenceComparatorS8_SC_EEvbT0_T1_T2_T3_T4_PT6_PT7_T5_NS1_7vsmem_tE:
.text._ZN3cub18CUB_300001_SM_10006detail10merge_sort30DeviceMergeSortBlockSortKernelINS2_10policy_hubIN6thrust24THRUST_300001_SM_1000_NS10device_ptrI12GpuDetectionEEE9Policy600ES9_PNS0_8NullTypeES9_SD_j20ConfidenceComparatorS8_SC_EEvbT0_T1_T2_T3_T4_PT6_PT7_T5_NS1_7vsmem_tE:
[----:B------:R-:W-:Y:S01]  /*0000*/  LDC R1, c[0x0][0x37c] ;  /* 0x0000df00ff017b82 */ /* 0x000fe20000000800 */
[----:B------:R-:W0:Y:S01]  /*0010*/  S2R R28, SR_CTAID.X ;  /* 0x00000000001c7919 */ /* 0x000e220000002500 */
[----:B------:R-:W1:Y:S01]  /*0020*/  LDCU UR4, c[0x0][0x370] ;  /* 0x00006e00ff0477ac */ /* 0x000e620008000800 */
[----:B------:R-:W2:Y:S01]  /*0030*/  LDCU.64 UR8, c[0x0][0x358] ;  /* 0x00006b00ff0877ac */ /* 0x000ea20008000a00 */
[----:B-1----:R-:W-:-:S06]  /*0040*/  UIADD3 UR4, UPT, UPT, UR4, -0x1, URZ ;  /* 0xffffffff04047890 */ /* 0x002fcc000fffe0ff */
[C---:B0-----:R-:W-:Y:S01]  /*0050*/  ISETP.GE.U32.AND P0, PT, R28.reuse, UR4, PT ;  /* 0x000000041c007c0c */ /* 0x041fe2000bf06070 */
[----:B------:R-:W-:-:S12]  /*0060*/  IMAD.SHL.U32 R28, R28, 0x200, RZ ;  /* 0x000002001c1c7824 */ /* 0x000fd800078e00ff */
[----:B--2---:R-:W-:Y:S05]  /*0070*/  @P0 BRA `(.L_x_289) ;  /* 0x0000000c00100947 */ /* 0x004fea0003800000 */
[----:B------:R-:W0:Y:S01]  /*0080*/  S2R R3, SR_TID.X ;  /* 0x0000000000037919 */ /* 0x000e220000002100 */
[----:B------:R-:W1:Y:S01]  /*0090*/  LDCU.64 UR4, c[0x0][0x388] ;  /* 0x00007100ff0477ac */ /* 0x000e620008000a00 */
[----:B------:R-:W-:Y:S01]  /*00a0*/  ACQBULK ;  /* 0x000000000000782e */ /* 0x000fe20000000000 */
[----:B0-----:R-:W-:-:S05]  /*00b0*/  IMAD.SHL.U32 R0, R3, 0x2, RZ ;  /* 0x0000000203007824 */ /* 0x001fca00078e00ff */
[----:B------:R-:W-:-:S04]  /*00c0*/  LOP3.LUT R6, R0, 0x7c0, RZ, 0xc0, !PT ;  /* 0x000007c000067812 */ /* 0x000fc800078ec0ff */
[----:B------:R-:W-:-:S04]  /*00d0*/  LOP3.LUT R5, R6, 0x1f, R3, 0xf8, !PT ;  /* 0x0000001f06057812 */ /* 0x000fc800078ef803 */
[----:B------:R-:W-:-:S05]  /*00e0*/  IADD3 R5, P0, PT, R28, R5, RZ ;  /* 0x000000051c057210 */ /* 0x000fca0007f1e0ff */
[----:B------:R-:W-:Y:S02]  /*00f0*/  IMAD.X R0, RZ, RZ, RZ, P0 ;  /* 0x000000ffff007224 */ /* 0x000fe400000e06ff */
[----:B------:R-:W-:-:S03]  /*0100*/  IMAD.SHL.U32 R2, R5, 0x20, RZ ;  /* 0x0000002005027824 */ /* 0x000fc600078e00ff */
[----:B------:R-:W-:Y:S02]  /*0110*/  SHF.L.U64.HI R0, R5, 0x5, R0 ;  /* 0x0000000505007819 */ /* 0x000fe40000010200 */
[----:B-1----:R-:W-:-:S04]  /*0120*/  IADD3 R4, P0, PT, R2, UR4, RZ ;  /* 0x0000000402047c10 */ /* 0x002fc8000ff1e0ff */
[----:B------:R-:W-:-:S05]  /*0130*/  IADD3.X R5, PT, PT, R0, UR5, RZ, P0, !PT ;  /* 0x0000000500057c10 */ /* 0x000fca00087fe4ff */
[----:B------:R-:W2:Y:S04]  /*0140*/  LDG.E.ENL2.256 R24, R12, desc[UR8][R4.64] ;  /* 0xfe000008040c797e */ /* 0x000ea80008121918 */
[----:B------:R-:W3:Y:S01]  /*0150*/  LDG.E.ENL2.256 R36, R32, desc[UR8][R4.64+0x400] ;  /* 0xfe0020080420797e */ /* 0x000ee20008121924 */
[----:B------:R-:W0:Y:S01]  /*0160*/  S2UR UR5, SR_CgaCtaId ;  /* 0x00000000000579c3 */ /* 0x000e220000008800 */
[----:B------:R-:W-:Y:S01]  /*0170*/  UMOV UR4, 0x400 ;  /* 0x0000040000047882 */ /* 0x000fe20000000000 */
[----:B------:R-:W1:Y:S01]  /*0180*/  S2R R30, SR_LANEID ;  /* 0x00000000001e7919 */ /* 0x000e620000000000 */
[----:B0-----:R-:W-:Y:S01]  /*0190*/  ULEA UR4, UR5, UR4, 0x18 ;  /* 0x0000000405047291 */ /* 0x001fe2000f8ec0ff */
[----:B-1----:R-:W-:-:S05]  /*01a0*/  IMAD.IADD R29, R6, 0x1, R30 ;  /* 0x00000001061d7824 */ /* 0x002fca00078e021e */
        /* <DEDUP_REMOVED lines=16> */
[----:B------:R-:W-:Y:S01]  /*02b0*/  IMAD.MOV.U32 R15, RZ, RZ, R23 ;  /* 0x000000ffff0f7224 */ /* 0x000fe200078e0017 */
[----:B------:R-:W-:Y:S01]  /*02c0*/  LEA R33, R3, UR4, 0x6 ;  /* 0x0000000403217c11 */ /* 0x000fe2000f8e30ff */
[----:B------:R-:W-:-:S02]  /*02d0*/  IMAD.MOV.U32 R14, RZ, RZ, R22 ;  /* 0x000000ffff0e7224 */ /* 0x000fc400078e0016 */
[----:B------:R-:W-:Y:S02]  /*02e0*/  IMAD.MOV.U32 R13, RZ, RZ, R21 ;  /* 0x000000ffff0d7224 */ /* 0x000fe400078e0015 */
[----:B--2---:R-:W-:Y:S02]  /*02f0*/  IMAD.MOV.U32 R20, RZ, RZ, R16 ;  /* 0x000000ffff147224 */ /* 0x004fe400078e0010 */
[----:B------:R-:W-:Y:S02]  /*0300*/  IMAD.MOV.U32 R4, RZ, RZ, R31 ;  /* 0x000000ffff047224 */ /* 0x000fe400078e001f */
[----:B------:R-:W-:Y:S02]  /*0310*/  IMAD.MOV.U32 R32, RZ, RZ, 0x2 ;  /* 0x00000002ff207424 */ /* 0x000fe400078e00ff */
[----:B------:R-:W-:Y:S02]  /*0320*/  @P0 IMAD.MOV.U32 R15, RZ, RZ, R7 ;  /* 0x000000ffff0f0224 */ /* 0x000fe400078e0007 */
[----:B------:R-:W-:-:S02]  /*0330*/  @P0 IMAD.MOV.U32 R14, RZ, RZ, R6 ;  /* 0x000000ffff0e0224 */ /* 0x000fc400078e0006 */
[----:B------:R-:W-:Y:S02]  /*0340*/  @P0 IMAD.MOV.U32 R13, RZ, RZ, R5 ;  /* 0x000000ffff0d0224 */ /* 0x000fe400078e0005 */
[----:B------:R-:W-:Y:S02]  /*0350*/  @P0 IMAD.MOV.U32 R7, RZ, RZ, R23 ;  /* 0x000000ffff070224 */ /* 0x000fe400078e0017 */
[----:B------:R-:W-:Y:S02]  /*0360*/  @P0 IMAD.MOV.U32 R6, RZ, RZ, R22 ;  /* 0x000000ffff060224 */ /* 0x000fe400078e0016 */
[----:B------:R-:W-:Y:S02]  /*0370*/  @P0 IMAD.MOV.U32 R5, RZ, RZ, R21 ;  /* 0x000000ffff050224 */ /* 0x000fe400078e0015 */
[----:B------:R-:W-:Y:S02]  /*0380*/  IMAD.MOV.U32 R23, RZ, RZ, R19 ;  /* 0x000000ffff177224 */ /* 0x000fe400078e0013 */
[----:B------:R-:W-:-:S02]  /*0390*/  IMAD.MOV.U32 R22, RZ, RZ, R18 ;  /* 0x000000ffff167224 */ /* 0x000fc400078e0012 */
[----:B------:R-:W-:Y:S02]  /*03a0*/  IMAD.MOV.U32 R21, RZ, RZ, R17 ;  /* 0x000000ffff157224 */ /* 0x000fe400078e0011 */
[----:B------:R-:W-:Y:S02]  /*03b0*/  @P0 IMAD.MOV.U32 R23, RZ, RZ, R11 ;  /* 0x000000ffff170224 */ /* 0x000fe400078e000b */
[----:B------:R-:W-:Y:S02]  /*03c0*/  @P0 IMAD.MOV.U32 R22, RZ, RZ, R10 ;  /* 0x000000ffff160224 */ /* 0x000fe400078e000a */
[----:B------:R-:W-:Y:S02]  /*03d0*/  @P0 IMAD.MOV.U32 R21, RZ, RZ, R9 ;  /* 0x000000ffff150224 */ /* 0x000fe400078e0009 */
[----:B------:R-:W-:Y:S02]  /*03e0*/  @P0 IMAD.MOV.U32 R20, RZ, RZ, R8 ;  /* 0x000000ffff140224 */ /* 0x000fe400078e0008 */
[----:B------:R-:W-:-:S02]  /*03f0*/  @P0 IMAD.MOV.U32 R4, RZ, RZ, R12 ;  /* 0x000000ffff040224 */ /* 0x000fc400078e000c */
[----:B------:R-:W-:Y:S02]  /*0400*/  @P0 IMAD.MOV.U32 R11, RZ, RZ, R19 ;  /* 0x000000ffff0b0224 */ /* 0x000fe400078e0013 */
[----:B------:R-:W-:Y:S02]  /*0410*/  @P0 IMAD.MOV.U32 R10, RZ, RZ, R18 ;  /* 0x000000ffff0a0224 */ /* 0x000fe400078e0012 */
[----:B------:R-:W-:Y:S02]  /*0420*/  @P0 IMAD.MOV.U32 R9, RZ, RZ, R17 ;  /* 0x000000ffff090224 */ /* 0x000fe400078e0011 */
[----:B------:R-:W-:Y:S02]  /*0430*/  @P0 IMAD.MOV.U32 R8, RZ, RZ, R16 ;  /* 0x000000ffff080224 */ /* 0x000fe400078e0010 */
[----:B------:R-:W-:-:S07]  /*0440*/  @P0 IMAD.MOV.U32 R12, RZ, RZ, R31 ;  /* 0x000000ffff0c0224 */ /* 0x000fce00078e001f */
.L_x_293:
[----:B------:R-:W-:Y:S01]  /*0450*/  IMAD.MOV R16, RZ, RZ, -R32 ;  /* 0x000000ffff107224 */ /* 0x000fe200078e0a20 */
[----:B------:R-:W-:Y:S01]  /*0460*/  BAR.SYNC.DEFER_BLOCKING 0x0 ;  /* 0x0000000000007b1d */ /* 0x000fe20000010000 */
[----:B------:R-:W-:-:S03]  /*0470*/  VIADD R18, R32, 0xffffffff ;  /* 0xffffffff20127836 */ /* 0x000fc60000000000 */
[----:B------:R-:W-:Y:S02]  /*0480*/  LOP3.LUT R16, R3, R16, RZ, 0xc0, !PT ;  /* 0x0000001003107212 */ /* 0x000fe400078ec0ff */
[----:B------:R-:W-:Y:S01]  /*0490*/  LOP3.LUT R18, R18, R3, RZ, 0xc0, !PT ;  /* 0x0000000312127212 */ /* 0x000fe200078ec0ff */
[----:B------:R-:W-:Y:S02]  /*04a0*/  BSSY.RECONVERGENT B0, `(.L_x_290) ;  /* 0x0000026000007945 */ /* 0x000fe40003800200 */
[----:B------:R-:W-:Y:S02]  /*04b0*/  IMAD.SHL.U32 R16, R16, 0x2, RZ ;  /* 0x0000000210107824 */ /* 0x000fe400078e00ff */
[----:B------:R-:W-:-:S03]  /*04c0*/  IMAD.SHL.U32 R18, R18, 0x2, RZ ;  /* 0x0000000212127824 */ /* 0x000fc600078e00ff */
[----:B------:R-:W-:Y:S02]  /*04d0*/  VIMNMX.U32 R16, PT, PT, R16, 0x200, PT ;  /* 0x0000020010107848 */ /* 0x000fe40003fe0000 */
[----:B------:R-:W-:Y:S02]  /*04e0*/  VIMNMX.U32 R18, PT, PT, R18, 0x200, PT ;  /* 0x0000020012127848 */ /* 0x000fe40003fe0000 */
[----:B------:R-:W-:-:S04]  /*04f0*/  VIADDMNMX R31, R16, R32, 0x200, PT ;  /* 0x00000200101f7446 */ /* 0x000fc80003800120 */
[C---:B------:R-:W-:Y:S02]  /*0500*/  VIADDMNMX R30, R31.reuse, R32, 0x200, PT ;  /* 0x000002001f1e7446 */ /* 0x040fe40003800120 */
[----:B------:R-:W-:Y:S01]  /*0510*/  VIADDMNMX R24, R31, -R16, R18, PT ;  /* 0x800000101f187246 */ /* 0x000fe20003800112 */
[----:B------:R0:W-:Y:S02]  /*0520*/  STS.128 [R33], R8 ;  /* 0x0000000821007388 */ /* 0x0001e40000000c00 */
[----:B------:R-:W-:Y:S02]  /*0530*/  IMAD.IADD R17, R30, 0x1, -R31 ;  /* 0x000000011e117824 */ /* 0x000fe400078e0a1f */
[----:B------:R0:W-:Y:S03]  /*0540*/  STS.128 [R33+0x10], R4 ;  /* 0x0000100421007388 */ /* 0x0001e60000000c00 */
[C---:B------:R-:W-:Y:S01]  /*0550*/  ISETP.GE.AND P0, PT, R18.reuse, R17, PT ;  /* 0x000000111200720c */ /* 0x040fe20003f06270 */
[----:B------:R-:W-:Y:S01]  /*0560*/  IMAD.IADD R17, R18, 0x1, -R17 ;  /* 0x0000000112117824 */ /* 0x000fe200078e0a11 */
[----:B------:R0:W-:Y:S04]  /*0570*/  STS.128 [R33+0x20], R20 ;  /* 0x0000201421007388 */ /* 0x0001e80000000c00 */
[----:B------:R-:W-:Y:S01]  /*0580*/  SEL R17, R17, RZ, P0 ;  /* 0x000000ff11117207 */ /* 0x000fe20000000000 */
[----:B------:R0:W-:Y:S01]  /*0590*/  STS.128 [R33+0x30], R12 ;  /* 0x0000300c21007388 */ /* 0x0001e20000000c00 */
[----:B------:R-:W-:Y:S02]  /*05a0*/  BAR.SYNC.DEFER_BLOCKING 0x0 ;  /* 0x0000000000007b1d */ /* 0x000fe40000010000 */
[----:B------:R-:W-:-:S13]  /*05b0*/  ISETP.GE.AND P0, PT, R17, R24, PT ;  /* 0x000000181100720c */ /* 0x000fda0003f06270 */
[----:B0-----:R-:W-:Y:S05]  /*05c0*/  @P0 BRA `(.L_x_291) ;  /* 0x00000000004c0947 */ /* 0x001fea0003800000 */
[----:B------:R-:W0:Y:S01]  /*05d0*/  S2R R5, SR_CgaCtaId ;  /* 0x0000000000057919 */ /* 0x000e220000008800 */
[----:B------:R-:W-:Y:S01]  /*05e0*/  MOV R4, 0x400 ;  /* 0x0000040000047802 */ /* 0x000fe20000000f00 */
[----:B------:R-:W-:-:S03]  /*05f0*/  IMAD.IADD R9, R18, 0x1, R31 ;  /* 0x0000000112097824 */ /* 0x000fc600078e021f */
[----:B0-----:R-:W-:-:S07]  /*0600*/  LEA R11, R5, R4, 0x18 ;  /* 0x00000004050b7211 */ /* 0x001fce00078ec0ff */
.L_x_292:
[----:B------:R-:W-:-:S05]  /*0610*/  IMAD.IADD R4, R24, 0x1, -R17 ;  /* 0x0000000118047824 */ /* 0x000fca00078e0a11 */
[----:B------:R-:W-:-:S04]  /*0620*/  LEA.HI R4, R4, R4, RZ, 0x1 ;  /* 0x0000000404047211 */ /* 0x000fc800078f08ff */
[----:B------:R-:W-:-:S04]  /*0630*/  LEA.HI.SX32 R5, R4, R17, 0x1f ;  /* 0x0000001104057211 */ /* 0x000fc800078ffaff */
[----:B------:R-:W-:Y:S01]  /*0640*/  LOP3.LUT R6, RZ, R5, RZ, 0x33, !PT ;  /* 0x00000005ff067212 */ /* 0x000fe200078e33ff */
[----:B------:R-:W-:-:S04]  /*0650*/  IMAD.IADD R4, R16, 0x1, R5 ;  /* 0x0000000110047824 */ /* 0x000fc800078e0205 */
[----:B------:R-:W-:Y:S02]  /*0660*/  IMAD.IADD R6, R9, 0x1, R6 ;  /* 0x0000000109067824 */ /* 0x000fe400078e0206 */
[--C-:B------:R-:W-:Y:S02]  /*0670*/  IMAD R4, R4, 0x20, R11.reuse ;  /* 0x0000002004047824 */ /* 0x100fe400078e020b */
        /* <DEDUP_REMOVED lines=8> */
.L_x_291:
[----:B------:R-:W-:Y:S05]  /*0700*/  BSYNC.RECONVERGENT B0 ;  /* 0x0000000000007941 */ /* 0x000fea0003800200 */
.L_x_290:
[----:B------:R-:W0:Y:S01]  /*0710*/  S2UR UR5, SR_CgaCtaId ;  /* 0x00000000000579c3 */ /* 0x000e220000008800 */
[----:B------:R-:W-:Y:S01]  /*0720*/  UMOV UR4, 0x400 ;  /* 0x0000040000047882 */ /* 0x000fe20000000000 */
[----:B------:R-:W-:Y:S01]  /*0730*/  IMAD.IADD R4, R16, 0x1, R17 ;  /* 0x0000000110047824 */ /* 0x000fe200078e0211 */
[----:B------:R-:W-:Y:S02]  /*0740*/  IADD3 R5, PT, PT, -R17, R31, R18 ;  /* 0x0000001f11057210 */ /* 0x000fe40007ffe112 */
[----:B------:R-:W-:Y:S01]  /*0750*/  PLOP3.LUT P0, PT, PT, PT, PT, 0x8, 0x80 ;  /* 0x000000000080781c */ /* 0x000fe20003f0e170 */
[----:B------:R-:W-:Y:S01]  /*0760*/  VIADD R36, R4, 0x1 ;  /* 0x0000000104247836 */ /* 0x000fe20000000000 */
[C---:B------:R-:W-:Y:S01]  /*0770*/  ISETP.GE.AND P2, PT, R5.reuse, R30, PT ;  /* 0x0000001e0500720c */ /* 0x040fe20003f46270 */
[----:B------:R-:W-:Y:S01]  /*0780*/  VIADD R30, R5, 0x1 ;  /* 0x00000001051e7836 */ /* 0x000fe20000000000 */
[----:B------:R-:W-:Y:S01]  /*0790*/  VIADDMNMX R37, R31, R32, 0x200, PT ;  /* 0x000002001f257446 */ /* 0x000fe20003800120 */
[----:B0-----:R-:W-:-:S06]  /*07a0*/  ULEA UR4, UR5, UR4, 0x18 ;  /* 0x0000000405047291 */ /* 0x001fcc000f8ec0ff */
[----:B------:R-:W-:Y:S02]  /*07b0*/  LEA R34, R4, UR4, 0x5 ;  /* 0x0000000404227c11 */ /* 0x000fe4000f8e28ff */
[----:B------:R-:W-:-:S03]  /*07c0*/  LEA R35, R5, UR4, 0x5 ;  /* 0x0000000405237c11 */ /* 0x000fc6000f8e28ff */
[----:B------:R-:W-:Y:S04]  /*07d0*/  LDS.128 R12, [R34+0x10] ;  /* 0x00001000220c7984 */ /* 0x000fe80000000c00 */
[----:B------:R-:W0:Y:S04]  /*07e0*/  LDS.128 R16, [R35+0x10] ;  /* 0x0000100023107984 */ /* 0x000e280000000c00 */
[----:B------:R-:W-:Y:S04]  /*07f0*/  LDS.128 R20, [R34] ;  /* 0x0000000022147984 */ /* 0x000fe80000000c00 */
[----:B------:R-:W1:Y:S01]  /*0800*/  LDS.128 R24, [R35] ;  /* 0x0000000023187984 */ /* 0x000e620000000c00 */
[----:B0-----:R-:W-:-:S04]  /*0810*/  @!P2 FSETP.GT.AND P1, PT, R16, R12, PT ;  /* 0x0000000c1000a20b */ /* 0x001fc80003f24000 */
[----:B------:R-:W-:-:S04]  /*0820*/  @!P2 ISETP.GE.OR P0, PT, R4, R31, P1 ;  /* 0x0000001f0400a20c */ /* 0x000fc80000f06670 */
[----:B------:R-:W-:Y:S02]  /*0830*/  SEL R7, R19, R15, P0 ;  /* 0x0000000f13077207 */ /* 0x000fe40000000000 */
[----:B------:R-:W-:Y:S02]  /*0840*/  SEL R6, R18, R14, P0 ;  /* 0x0000000e12067207 */ /* 0x000fe40000000000 */
[----:B-1----:R-:W-:Y:S02]  /*0850*/  FSEL R11, R27, R23, P0 ;  /* 0x000000171b0b7208 */ /* 0x002fe40000000000 */
[----:B------:R-:W-:Y:S02]  /*0860*/  FSEL R10, R26, R22, P0 ;  /* 0x000000161a0a7208 */ /* 0x000fe40000000000 */
[----:B------:R-:W-:Y:S01]  /*0870*/  FSEL R9, R25, R21, P0 ;  /* 0x0000001519097208 */ /* 0x000fe20000000000 */
[----:B------:R-:W-:Y:S01]  /*0880*/  @!P0 IMAD.MOV R30, RZ, RZ, R5 ;  /* 0x000000ffff1e8224 */ /* 0x000fe200078e0205 */
[----:B------:R-:W-:Y:S01]  /*0890*/  SEL R5, R17, R13, P0 ;  /* 0x0000000d11057207 */ /* 0x000fe20000000000 */
[----:B------:R-:W-:Y:S01]  /*08a0*/  @P0 IMAD.MOV R36, RZ, RZ, R4 ;  /* 0x000000ffff240224 */ /* 0x000fe200078e0204 */
[----:B------:R-:W-:-:S02]  /*08b0*/  FSEL R4, R16, R12, P0 ;  /* 0x0000000c10047208 */ /* 0x000fc40000000000 */
[----:B------:R-:W-:Y:S01]  /*08c0*/  @P0 LDS.128 R16, [R35+0x30] ;  /* 0x0000300023100984 */ /* 0x000fe20000000c00 */
[----:B------:R-:W-:Y:S02]  /*08d0*/  FSEL R8, R24, R20, P0 ;  /* 0x0000001418087208 */ /* 0x000fe40000000000 */
[----:B------:R-:W-:Y:S01]  /*08e0*/  ISETP.GE.AND P2, PT, R30, R37, PT ;  /* 0x000000251e00720c */ /* 0x000fe20003f46270 */
[----:B------:R-:W0:Y:S04]  /*08f0*/  @!P0 LDS.128 R12, [R34+0x30] ;  /* 0x00003000220c8984 */ /* 0x000e280000000c00 */
[----:B------:R-:W-:Y:S04]  /*0900*/  @P0 LDS.128 R24, [R35+0x20] ;  /* 0x0000200023180984 */ /* 0x000fe80000000c00 */
[----:B------:R-:W1:Y:S01]  /*0910*/  @!P0 LDS.128 R20, [R34+0x20] ;  /* 0x0000200022148984 */ /* 0x000e620000000c00 */
[----:B------:R-:W-:-:S03]  /*0920*/  PLOP3.LUT P0, PT, PT, PT, PT, 0x8, 0x80 ;  /* 0x000000000080781c */ /* 0x000fc60003f0e170 */
        /* <DEDUP_REMOVED lines=8> */
[----:B-1----:R-:W-:Y:S02]  /*09b0*/  FSEL R23, R27, R23, P0 ;  /* 0x000000171b177208 */ /* 0x002fe40000000000 */
[----:B------:R-:W-:Y:S02]  /*09c0*/  FSEL R22, R26, R22, P0 ;  /* 0x000000161a167208 */ /* 0x000fe40000000000 */
[----:B------:R-:W-:Y:S02]  /*09d0*/  FSEL R21, R25, R21, P0 ;  /* 0x0000001519157208 */ /* 0x000fe40000000000 */
[----:B------:R-:W-:Y:S01]  /*09e0*/  FSEL R20, R24, R20, P0 ;  /* 0x0000001418147208 */ /* 0x000fe20000000000 */
[----:B------:R-:W-:Y:S06]  /*09f0*/  @!P1 BRA `(.L_x_293) ;  /* 0xfffffff800949947 */ /* 0x000fec000383ffff */
[----:B------:R-:W0:Y:S01]  /*0a00*/  LDCU.U8 UR4, c[0x0][0x380] ;  /* 0x00007000ff0477ac */ /* 0x000e220008000000 */
[----:B------:R-:W1:Y:S01]  /*0a10*/  S2R R16, SR_LANEID ;  /* 0x0000000000107919 */ /* 0x000e620000000000 */
[----:B0-----:R-:W-:-:S04]  /*0a20*/  UPRMT UR4, UR4, 0x8880, URZ ;  /* 0x0000888004047896 */ /* 0x001fc800080000ff */
[----:B------:R-:W-:Y:S01]  /*0a30*/  UISETP.NE.AND UP0, UPT, UR4, URZ, UPT ;  /* 0x000000ff0400728c */ /* 0x000fe2000bf05270 */
[----:B-1----:R-:W-:Y:S01]  /*0a40*/  IMAD R30, R16, 0x20, R29 ;  /* 0x00000020101e7824 */ /* 0x002fe200078e021d */
[----:B------:R-:W-:Y:S07]  /*0a50*/  BAR.SYNC.DEFER_BLOCKING 0x0 ;  /* 0x0000000000007b1d */ /* 0x000fee0000010000 */
[----:B------:R-:W-:Y:S05]  /*0a60*/  BRA.U !UP0, `(.L_x_294) ;  /* 0x0000000108587547 */ /* 0x000fea000b800000 */
[----:B------:R-:W0:Y:S01]  /*0a70*/  S2R R0, SR_TID.X ;  /* 0x0000000000007919 */ /* 0x000e220000002100 */
[----:B------:R-:W1:Y:S01]  /*0a80*/  LDCU.64 UR4, c[0x0][0x398] ;  /* 0x00007300ff0477ac */ /* 0x000e620008000a00 */
[----:B------:R-:W-:Y:S04]  /*0a90*/  STS.128 [R30], R8 ;  /* 0x000000081e007388 */ /* 0x000fe80000000c00 */
[----:B------:R-:W-:Y:S04]  /*0aa0*/  STS.128 [R30+0x20], R20 ;  /* 0x000020141e007388 */ /* 0x000fe80000000c00 */
[----:B------:R-:W-:Y:S04]  /*0ab0*/  STS.128 [R30+0x30], R12 ;  /* 0x0000300c1e007388 */ /* 0x000fe80000000c00 */
[----:B------:R-:W-:Y:S01]  /*0ac0*/  STS.128 [R30+0x10], R4 ;  /* 0x000010041e007388 */ /* 0x000fe20000000c00 */
[----:B------:R-:W-:-:S03]  /*0ad0*/  NOP ;  /* 0x0000000000007918 */ /* 0x000fc60000000000 */
[----:B------:R-:W-:Y:S04]  /*0ae0*/  LDS.128 R24, [R29] ;  /* 0x000000001d187984 */ /* 0x000fe80000000c00 */
[----:B------:R-:W2:Y:S04]  /*0af0*/  LDS.128 R32, [R29+0x10] ;  /* 0x000010001d207984 */ /* 0x000ea80000000c00 */
[----:B------:R-:W-:Y:S01]  /*0b00*/  LDS.128 R16, [R29+0x400] ;  /* 0x000400001d107984 */ /* 0x000fe20000000c00 */
[C---:B0-----:R-:W-:Y:S01]  /*0b10*/  LOP3.LUT R3, R0.reuse, 0x1f, RZ, 0xc0, !PT ;  /* 0x0000001f00037812 */ /* 0x041fe200078ec0ff */
[----:B------:R-:W-:-:S02]  /*0b20*/  IMAD.SHL.U32 R0, R0, 0x2, RZ ;  /* 0x0000000200007824 */ /* 0x000fc400078e00ff */
[----:B------:R-:W0:Y:S02]  /*0b30*/  LDS.128 R36, [R29+0x410] ;  /* 0x000410001d247984 */ /* 0x000e240000000c00 */
[----:B------:R-:W-:Y:S01]  /*0b40*/  IMAD.IADD R28, R28, 0x1, R3 ;  /* 0x000000011c1c7824 */ /* 0x000fe200078e0203 */
[----:B------:R-:W-:-:S04]  /*0b50*/  LOP3.LUT R3, R0, 0x7c0, RZ, 0xc0, !PT ;  /* 0x000007c000037812 */ /* 0x000fc800078ec0ff */
[----:B------:R-:W-:-:S05]  /*0b60*/  IADD3 R28, P0, PT, R3, R28, RZ ;  /* 0x0000001c031c7210 */ /* 0x000fca0007f1e0ff */
[----:B------:R-:W-:Y:S01]  /*0b70*/  IMAD.X R3, RZ, RZ, RZ, P0 ;  /* 0x000000ffff037224 */ /* 0x000fe200000e06ff */
[----:B-1----:R-:W-:-:S04]  /*0b80*/  LEA R2, P0, R28, UR4, 0x5 ;  /* 0x000000041c027c11 */ /* 0x002fc8000f8028ff */
[----:B------:R-:W-:-:S05]  /*0b90*/  LEA.HI.X R3, R28, UR5, R3, 0x5, P0 ;  /* 0x000000051c037c11 */ /* 0x000fca00080f2c03 */
[----:B--2---:R-:W-:Y:S04]  /*0ba0*/  STG.E.ENL2.256 desc[UR8][R2.64], R24, R32 ;  /* 0xf80000180220797f */ /* 0x004fe8000f121808 */
[----:B0-----:R-:W-:Y:S01]  /*0bb0*/  STG.E.ENL2.256 desc[UR8][R2.64+0x400], R16, R36 ;  /* 0xf80020100224797f */ /* 0x001fe2000f121808 */
[----:B------:R-:W-:Y:S05]  /*0bc0*/  EXIT ;  /* 0x000000000000794d */ /* 0x000fea0003800000 */
.L_x_294:
[----:B------:R-:W-:Y:S01]  /*0bd0*/  STS.128 [R30], R8 ;  /* 0x000000081e007388 */ /* 0x000fe20000000c00 */
[----:B------:R-:W0:Y:S03]  /*0be0*/  LDCU.64 UR4, c[0x0][0x3b0] ;  /* 0x00007600ff0477ac */ /* 0x000e260008000a00 */
[----:B------:R-:W-:Y:S04]  /*0bf0*/  STS.128 [R30+0x20], R20 ;  /* 0x000020141e007388 */ /* 0x000fe80000000c00 */
[----:B------:R-:W-:Y:S04]  /*0c00*/  STS.128 [R30+0x30], R12 ;  /* 0x0000300c1e007388 */ /* 0x000fe80000000c00 */
[----:B------:R-:W-:Y:S01]  /*0c10*/  STS.128 [R30+0x10], R4 ;  /* 0x000010041e007388 */ /* 0x000fe20000000c00 */
[----:B------:R-:W-:-:S03]  /*0c20*/  NOP ;  /* 0x0000000000007918 */ /* 0x000fc60000000000 */
[----:B------:R-:W-:Y:S01]  /*0c30*/  LDS.128 R16, [R29] ;  /* 0x000000001d107984 */ /* 0x000fe20000000c00 */
[----:B0-----:R-:W-:-:S03]  /*0c40*/  IADD3 R2, P0, PT, R2, UR4, RZ ;  /* 0x0000000402027c10 */ /* 0x001fc6000ff1e0ff */
[----:B------:R-:W0:Y:S01]  /*0c50*/  LDS.128 R24, [R29+0x10] ;  /* 0x000010001d187984 */ /* 0x000e220000000c00 */
[----:B------:R-:W-:-:S03]  /*0c60*/  IADD3.X R3, PT, PT, R0, UR5, RZ, P0, !PT ;  /* 0x0000000500037c10 */ /* 0x000fc600087fe4ff */
[----:B------:R-:W-:Y:S04]  /*0c70*/  LDS.128 R32, [R29+0x400] ;  /* 0x000400001d207984 */ /* 0x000fe80000000c00 */
[----:B------:R-:W1:Y:S04]  /*0c80*/  LDS.128 R36, [R29+0x410] ;  /* 0x000410001d247984 */ /* 0x000e680000000c00 */
[----:B0-----:R-:W-:Y:S04]  /*0c90*/  STG.E.ENL2.256 desc[UR8][R2.64], R16, R24 ;  /* 0xf80000100218797f */ /* 0x001fe8000f121808 */
[----:B-1----:R-:W-:Y:S01]  /*0ca0*/  STG.E.ENL2.256 desc[UR8][R2.64+0x400], R32, R36 ;  /* 0xf80020200224797f */ /* 0x002fe2000f121808 */
[----:B------:R-:W-:Y:S05]  /*0cb0*/  EXIT ;  /* 0x000000000000794d */ /* 0x000fea0003800000 */
.L_x_289:
[----:B------:R-:W0:Y:S01]  /*0cc0*/  LDC.64 R4, c[0x0][0x388] ;  /* 0x0000e200ff047b82 */ /* 0x000e220000000a00 */
[----:B------:R-:W-:Y:S01]  /*0cd0*/  ACQBULK ;  /* 0x000000000000782e */ /* 0x000fe20000000000 */
[----:B------:R-:W1:Y:S06]  /*0ce0*/  S2R R3, SR_TID.X ;  /* 0x0000000000037919 */ /* 0x000e6c0000002100 */
[----:B------:R-:W2:Y:S01]  /*0cf0*/  LDC R0, c[0x0][0x3a8] ;  /* 0x0000ea00ff007b82 */ /* 0x000ea20000000800 */
[----:B0-----:R-:W-:-:S05]  /*0d00*/  IMAD.WIDE.U32 R4, R28, 0x20, R4 ;  /* 0x000000201c047825 */ /* 0x001fca00078e0004 */
[----:B------:R0:W3:Y:S01]  /*0d10*/  LDG.E.ENL2.256 R24, R12, desc[UR8][R4.64] ;  /* 0xfe000008040c797e */ /* 0x0000e20008121918 */
[----:B------:R-:W-:Y:S02]  /*0d20*/  IMAD.MOV R29, RZ, RZ, -R28 ;  /* 0x000000ffff1d7224 */ /* 0x000fe400078e0a1c */
[----:B-1----:R-:W-:-:S03]  /*0d30*/  IMAD.SHL.U32 R30, R3, 0x2, RZ ;  /* 0x00000002031e7824 */ /* 0x002fc600078e00ff */
[----:B--2---:R-:W-:Y:S02]  /*0d40*/  VIADDMNMX R29, R29, R0, 0x200, PT ;  /* 0x000002001d1d7446 */ /* 0x004fe40003800100 */
[----:B------:R-:W-:-:S04]  /*0d50*/  LOP3.LUT R8, R30, 0x7c0, RZ, 0xc0, !PT ;  /* 0x000007c01e087812 */ /* 0x000fc800078ec0ff */
[----:B------:R-:W-:-:S04]  /*0d60*/  LOP3.LUT R7, R8, 0x1f, R3, 0xf8, !PT ;  /* 0x0000001f08077812 */ /* 0x000fc800078ef803 */
[C---:B------:R-:W-:Y:S01]  /*0d70*/  LEA R6, P1, R7.reuse, R4, 0x5 ;  /* 0x0000000407067211 */ /* 0x040fe200078228ff */
[C---:B------:R-:W-:Y:S01]  /*0d80*/  VIADD R2, R7.reuse, 0x20 ;  /* 0x0000002007027836 */ /* 0x040fe20000000000 */
[----:B------:R-:W-:-:S03]  /*0d90*/  ISETP.GE.AND P0, PT, R7, R29, PT ;  /* 0x0000001d0700720c */ /* 0x000fc60003f06270 */
[----:B------:R-:W-:Y:S01]  /*0da0*/  IMAD.X R7, RZ, RZ, R5, P1 ;  /* 0x000000ffff077224 */ /* 0x000fe200008e0605 */
[----:B------:R-:W-:Y:S01]  /*0db0*/  ISETP.GE.AND P1, PT, R2, R29, PT ;  /* 0x0000001d0200720c */ /* 0x000fe20003f26270 */
[----:B0-----:R-:W0:Y:S01]  /*0dc0*/  S2R R5, SR_LANEID ;  /* 0x0000000000057919 */ /* 0x001e220000000000 */
[----:B------:R-:W1:Y:S01]  /*0dd0*/  S2UR UR5, SR_CgaCtaId ;  /* 0x00000000000579c3 */ /* 0x000e620000008800 */
[----:B---3--:R-:W-:Y:S02]  /*0de0*/  IMAD.MOV.U32 R32, RZ, RZ, R24 ;  /* 0x000000ffff207224 */ /* 0x008fe400078e0018 */
[----:B------:R-:W-:Y:S02]  /*0df0*/  IMAD.MOV.U32 R33, RZ, RZ, R25 ;  /* 0x000000ffff217224 */ /* 0x000fe400078e0019 */
[----:B------:R-:W-:Y:S02]  /*0e00*/  IMAD.MOV.U32 R34, RZ, RZ, R26 ;  /* 0x000000ffff227224 */ /* 0x000fe400078e001a */
[----:B------:R-:W-:-:S02]  /*0e10*/  IMAD.MOV.U32 R35, RZ, RZ, R27 ;  /* 0x000000ffff237224 */ /* 0x000fc400078e001b */
[----:B------:R-:W-:Y:S02]  /*0e20*/  IMAD.MOV.U32 R36, RZ, RZ, R12 ;  /* 0x000000ffff247224 */ /* 0x000fe400078e000c */
[----:B------:R-:W-:Y:S02]  /*0e30*/  IMAD.MOV.U32 R37, RZ, RZ, R13 ;  /* 0x000000ffff257224 */ /* 0x000fe400078e000d */
[----:B------:R-:W-:Y:S02]  /*0e40*/  IMAD.MOV.U32 R38, RZ, RZ, R14 ;  /* 0x000000ffff267224 */ /* 0x000fe400078e000e */
[----:B------:R-:W-:Y:S02]  /*0e50*/  IMAD.MOV.U32 R39, RZ, RZ, R15 ;  /* 0x000000ffff277224 */ /* 0x000fe400078e000f */
[----:B------:R-:W2:Y:S04]  /*0e60*/  @!P0 LDG.E.ENL2.256 R24, R12, desc[UR8][R6.64] ;  /* 0xfe000008060c897e */ /* 0x000ea80008121918 */
[----:B------:R-:W3:Y:S01]  /*0e70*/  @!P1 LDG.E.ENL2.256 R32, R36, desc[UR8][R6.64+0x400] ;  /* 0xfe0020080624997e */ /* 0x000ee20008121920 */
[----:B------:R-:W-:Y:S01]  /*0e80*/  UMOV UR4, 0x400 ;  /* 0x0000040000047882 */ /* 0x000fe20000000000 */
[----:B0-----:R-:W-:Y:S01]  /*0e90*/  IMAD.IADD R0, R8, 0x1, R5 ;  /* 0x0000000108007824 */ /* 0x001fe200078e0205 */
[----:B-1----:R-:W-:-:S06]  /*0ea0*/  ULEA UR4, UR5, UR4, 0x18 ;  /* 0x0000000405047291 */ /* 0x002fcc000f8ec0ff */
[----:B------:R-:W-:-:S05]  /*0eb0*/  LEA R0, R0, UR4, 0x5 ;  /* 0x0000000400007c11 */ /* 0x000fca000f8e28ff */
[----:B------:R-:W-:Y:S01]  /*0ec0*/  IMAD R31, R5, 0x20, R0 ;  /* 0x00000020051f7824 */ /* 0x000fe200078e0200 */
[----:B--2---:R0:W-:Y:S04]  /*0ed0*/  STS.128 [R0], R12 ;  /* 0x0000000c00007388 */ /* 0x0041e80000000c00 */
[----:B------:R-:W-:Y:S04]  /*0ee0*/  STS.128 [R0+0x10], R24 ;  /* 0x0000101800007388 */ /* 0x000fe80000000c00 */
[----:B---3--:R-:W-:Y:S04]  /*0ef0*/  STS.128 [R0+0x400], R36 ;  /* 0x0004002400007388 */ /* 0x008fe80000000c00 */
[----:B------:R-:W-:Y:S01]  /*0f00*/  STS.128 [R0+0x410], R32 ;  /* 0x0004102000007388 */ /* 0x000fe20000000c00 */
[----:B------:R-:W-:-:S03]  /*0f10*/  NOP ;  /* 0x0000000000007918 */ /* 0x000fc60000000000 */
[----:B------:R-:W-:Y:S04]  /*0f20*/  LDS.128 R4, [R31] ;  /* 0x000000001f047984 */ /* 0x000fe80000000c00 */
[----:B------:R-:W-:Y:S04]  /*0f30*/  LDS.128 R8, [R31+0x10] ;  /* 0x000010001f087984 */ /* 0x000fe80000000c00 */
[----:B------:R-:W-:Y:S04]  /*0f40*/  LDS.128 R16, [R31+0x20] ;  /* 0x000020001f107984 */ /* 0x000fe80000000c00 */
[----:B------:R-:W1:Y:S01]  /*0f50*/  LDS.128 R20, [R31+0x30] ;  /* 0x000030001f147984 */ /* 0x000e620000000c00 */
[----:B------:R-:W-:Y:S01]  /*0f60*/  BAR.SYNC.DEFER_BLOCKING 0x0 ;  /* 0x0000000000007b1d */ /* 0x000fe20000010000 */
[----:B0-----:R-:W-:-:S07]  /*0f70*/  VIADD R12, R30, 0x1 ;  /* 0x000000011e0c7836 */ /* 0x001fce0000000000 */
[----:B------:R-:W-:Y:S01]  /*0f80*/  PREEXIT ;  /* 0x000000000000782d */ /* 0x000fe20000000000 */
[----:B------:R-:W-:Y:S01]  /*0f90*/  UMOV UR4, 0x2 ;  /* 0x0000000200047882 */ /* 0x000fe20000000000 */
[----:B------:R-:W-:-:S13]  /*0fa0*/  ISETP.GE.U32.AND P1, PT, R12, R29, PT ;  /* 0x0000001d0c00720c */ /* 0x000fda0003f26070 */
[----:B-1----:R-:W-:Y:S02]  /*0fb0*/  @P1 IMAD.MOV.U32 R20, RZ, RZ, R8 ;  /* 0x000000ffff141224 */ /* 0x002fe400078e0008 */
        /* <DEDUP_REMOVED lines=33> */
.L_x_298:
        /* <DEDUP_REMOVED lines=29> */
.L_x_297:
        /* <DEDUP_REMOVED lines=15> */
.L_x_296:
[----:B------:R-:W-:Y:S05]  /*1490*/  BSYNC.RECONVERGENT B0 ;  /* 0x0000000000007941 */ /* 0x000fea0003800200 */
.L_x_295:
[----:B------:R-:W-:Y:S01]  /*14a0*/  IMAD.IADD R32, R16, 0x1, R17 ;  /* 0x0000000110207824 */ /* 0x000fe200078e0211 */
[----:B0-----:R-:W-:Y:S01]  /*14b0*/  IADD3 R7, PT, PT, -R17, R31, R18 ;  /* 0x0000001f11077210 */ /* 0x001fe20007ffe112 */
[----:B------:R-:W-:Y:S01]  /*14c0*/  UISETP.GE.U32.AND UP0, UPT, UR4, 0x81, UPT ;  /* 0x000000810400788c */ /* 0x000fe2000bf06070 */
[----:B------:R-:W-:Y:S02]  /*14d0*/  PLOP3.LUT P1, PT, PT, PT, PT, 0x8, 0x80 ;  /* 0x000000000080781c */ /* 0x000fe40003f2e170 */
[----:B------:R-:W-:Y:S01]  /*14e0*/  LEA R33, R32, UR5, 0x5 ;  /* 0x0000000520217c11 */ /* 0x000fe2000f8e28ff */
[C---:B------:R-:W-:Y:S01]  /*14f0*/  VIADD R5, R7.reuse, 0x1 ;  /* 0x0000000107057836 */ /* 0x040fe20000000000 */
[C---:B------:R-:W-:Y:S01]  /*1500*/  LEA R34, R7.reuse, UR5, 0x5 ;  /* 0x0000000507227c11 */ /* 0x040fe2000f8e28ff */
[----:B------:R-:W-:Y:S01]  /*1510*/  USHF.L.U32 UR5, UR4, 0x1, URZ ;  /* 0x0000000104057899 */ /* 0x000fe200080006ff */
[----:B------:R-:W-:Y:S01]  /*1520*/  ISETP.GE.AND P2, PT, R7, R30, PT ;  /* 0x0000001e0700720c */ /* 0x000fe20003f46270 */
[----:B------:R-:W-:Y:S04]  /*1530*/  LDS.128 R12, [R33+0x10] ;  /* 0x00001000210c7984 */ /* 0x000fe80000000c00 */
        /* <DEDUP_REMOVED lines=12> */
[----:B------:R-:W-:Y:S01]  /*1600*/  @!P1 IMAD.MOV R5, RZ, RZ, R7 ;  /* 0x000000ffff059224 */ /* 0x000fe200078e0207 */
[----:B------:R-:W-:-:S02]  /*1610*/  FSEL R7, R27, R23, P1 ;  /* 0x000000171b077208 */ /* 0x000fc40000800000 */
[----:B------:R-:W0:Y:S01]  /*1620*/  @!P1 LDS.128 R12, [R33+0x30] ;  /* 0x00003000210c9984 */ /* 0x000e220000000c00 */
[----:B------:R-:W-:Y:S02]  /*1630*/  FSEL R4, R24, R20, P1 ;  /* 0x0000001418047208 */ /* 0x000fe40000800000 */
[----:B------:R-:W-:Y:S01]  /*1640*/  ISETP.GE.AND P0, PT, R5, R30, PT ;  /* 0x0000001e0500720c */ /* 0x000fe20003f06270 */
[----:B------:R-:W-:Y:S01]  /*1650*/  VIADD R30, R32, 0x1 ;  /* 0x00000001201e7836 */ /* 0x000fe20000000000 */
[----:B------:R-:W-:Y:S01]  /*1660*/  FSEL R5, R25, R21, P1 ;  /* 0x0000001519057208 */ /* 0x000fe20000800000 */
[----:B------:R-:W-:Y:S01]  /*1670*/  @P1 IMAD.MOV R30, RZ, RZ, R32 ;  /* 0x000000ffff1e1224 */ /* 0x000fe200078e0220 */
[----:B------:R-:W-:Y:S04]  /*1680*/  @P1 LDS.128 R24, [R34+0x20] ;  /* 0x0000200022181984 */ /* 0x000fe80000000c00 */
[----:B------:R-:W1:Y:S01]  /*1690*/  @!P1 LDS.128 R20, [R33+0x20] ;  /* 0x0000200021149984 */ /* 0x000e620000000c00 */
[----:B------:R-:W-:-:S04]  /*16a0*/  PLOP3.LUT P1, PT, PT, PT, PT, 0x8, 0x80 ;  /* 0x000000000080781c */ /* 0x000fc80003f2e170 */
        /* <DEDUP_REMOVED lines=16> */
[----:B-1----:R-:W-:-:S04]  /*17b0*/  UPRMT UR4, UR4, 0x8880, URZ ;  /* 0x0000888004047896 */ /* 0x002fc800080000ff */
[----:B------:R-:W-:Y:S02]  /*17c0*/  UISETP.NE.AND UP0, UPT, UR4, URZ, UPT ;  /* 0x000000ff0400728c */ /* 0x000fe4000bf05270 */
[----:B--2---:R-:W-:Y:S01]  /*17d0*/  ULEA UR5, UR6, UR5, 0x18 ;  /* 0x0000000506057291 */ /* 0x004fe2000f8ec0ff */
[----:B0-----:R-:W-:Y:S02]  /*17e0*/  IMAD.SHL.U32 R16, R19, 0x2, RZ ;  /* 0x0000000213107824 */ /* 0x001fe400078e00ff */
[----:B---3--:R-:W-:-:S03]  /*17f0*/  IMAD R18, R17, 0x20, R0 ;  /* 0x0000002011127824 */ /* 0x008fc600078e0200 */
[----:B------:R-:W-:-:S04]  /*1800*/  LOP3.LUT R16, R16, 0x7c0, RZ, 0xc0, !PT ;  /* 0x000007c010107812 */ /* 0x000fc800078ec0ff */
[----:B------:R-:W-:Y:S01]  /*1810*/  LOP3.LUT R17, R16, 0x1f, R19, 0xf8, !PT ;  /* 0x0000001f10117812 */ /* 0x000fe200078ef813 */
[----:B------:R-:W-:Y:S06]  /*1820*/  BAR.SYNC.DEFER_BLOCKING 0x0 ;  /* 0x0000000000007b1d */ /* 0x000fec0000010000 */
[----:B------:R-:W-:Y:S05]  /*1830*/  BRA.U !UP0, `(.L_x_299) ;  /* 0x0000000108687547 */ /* 0x000fea000b800000 */
[----:B------:R-:W-:Y:S01]  /*1840*/  ISETP.NE.AND P0, PT, R3, RZ, PT ;  /* 0x000000ff0300720c */ /* 0x000fe20003f05270 */
[----:B------:R0:W-:Y:S04]  /*1850*/  STS.128 [R18], R4 ;  /* 0x0000000412007388 */ /* 0x0001e80000000c00 */
[----:B------:R-:W-:Y:S04]  /*1860*/  STS.128 [R18+0x10], R8 ;  /* 0x0000100812007388 */ /* 0x000fe80000000c00 */
[----:B------:R-:W-:Y:S04]  /*1870*/  STS.128 [R18+0x20], R20 ;  /* 0x0000201412007388 */ /* 0x000fe80000000c00 */
[----:B------:R-:W-:Y:S01]  /*1880*/  STS.128 [R18+0x30], R12 ;  /* 0x0000300c12007388 */ /* 0x000fe20000000c00 */
[----:B------:R-:W-:-:S03]  /*1890*/  NOP ;  /* 0x0000000000007918 */ /* 0x000fc60000000000 */
[----:B------:R-:W-:Y:S01]  /*18a0*/  LDS.128 R32, [R0] ;  /* 0x0000000000207984 */ /* 0x000fe20000000c00 */
[----:B0-----:R-:W-:-:S03]  /*18b0*/  LOP3.LUT R5, R19, 0x1f, RZ, 0xc0, !PT ;  /* 0x0000001f13057812 */ /* 0x001fc600078ec0ff */
        /* <DEDUP_REMOVED lines=12> */
[----:B0-----:R-:W-:-:S13]  /*1980*/  ISETP.GE.AND P0, PT, R17, R3, PT ;  /* 0x000000031100720c */ /* 0x001fda0003f06270 */
[----:B------:R0:W-:Y:S01]  /*1990*/  @!P0 STG.E.ENL2.256 desc[UR8][R4.64], R32, R36 ;  /* 0xf80000200424897f */ /* 0x0001e2000f121808 */
[----:B------:R-:W-:-:S13]  /*19a0*/  ISETP.GE.AND P0, PT, R2, R3, PT ;  /* 0x000000030200720c */ /* 0x000fda0003f06270 */
[----:B------:R-:W-:Y:S05]  /*19b0*/  @P0 EXIT ;  /* 0x000000000000094d */ /* 0x000fea0003800000 */
[----:B------:R-:W-:Y:S01]  /*19c0*/  STG.E.ENL2.256 desc[UR8][R4.64+0x400], R24, R40 ;  /* 0xf80020180428797f */ /* 0x000fe2000f121808 */
[----:B------:R-:W-:Y:S05]  /*19d0*/  EXIT ;  /* 0x000000000000794d */ /* 0x000fea0003800000 */
.L_x_299:
[----:B------:R-:W-:Y:S01]  /*19e0*/  ISETP.NE.AND P0, PT, R3, RZ, PT ;  /* 0x000000ff0300720c */ /* 0x000fe20003f05270 */
[----:B------:R0:W-:Y:S01]  /*19f0*/  STS.128 [R18], R4 ;  /* 0x0000000412007388 */ /* 0x0001e20000000c00 */
[----:B------:R-:W-:-:S03]  /*1a00*/  IADD3 R28, P1, PT, R28, R17, RZ ;  /* 0x000000111c1c7210 */ /* 0x000fc60007f3e0ff */
[----:B------:R-:W-:Y:S04]  /*1a10*/  STS.128 [R18+0x10], R8 ;  /* 0x0000100812007388 */ /* 0x000fe80000000c00 */
[----:B------:R-:W-:Y:S04]  /*1a20*/  STS.128 [R18+0x20], R20 ;  /* 0x0000201412007388 */ /* 0x000fe80000000c00 */
[----:B------:R-:W-:Y:S01]  /*1a30*/  STS.128 [R18+0x30], R12 ;  /* 0x0000300c12007388 */ /* 0x000fe20000000c00 */
[----:B------:R-:W-:-:S03]  /*1a40*/  NOP ;  /* 0x0000000000007918 */ /* 0x000fc60000000000 */
[----:B------:R-:W-:Y:S01]  /*1a50*/  LDS.128 R32, [R0] ;  /* 0x0000000000207984 */ /* 0x000fe20000000c00 */
[----:B0-----:R-:W-:-:S03]  /*1a60*/  IMAD.X R5, RZ, RZ, RZ, P1 ;  /* 0x000000ffff057224 */ /* 0x001fc600008e06ff */
[----:B------:R-:W-:Y:S04]  /*1a70*/  LDS.128 R36, [R0+0x10] ;  /* 0x0000100000247984 */ /* 0x000fe80000000c00 */
[----:B------:R-:W-:Y:S04]  /*1a80*/  LDS.128 R24, [R0+0x400] ;  /* 0x0004000000187984 */ /* 0x000fe80000000c00 */
[----:B------:R-:W-:Y:S04]  /*1a90*/  LDS.128 R40, [R0+0x410] ;  /* 0x0004100000287984 */ /* 0x000fe80000000c00 */
[----:B------:R-:W-:Y:S01]  /*1aa0*/  @!P0 STS [UR5+0x4000], R29 ;  /* 0x0040001dff008988 */ /* 0x000fe20008000805 */
[----:B------:R-:W-:Y:S06]  /*1ab0*/  BAR.SYNC.DEFER_BLOCKING 0x0 ;  /* 0x0000000000007b1d */ /* 0x000fec0000010000 */
[----:B------:R-:W0:Y:S01]  /*1ac0*/  LDS R3, [UR5+0x4000] ;  /* 0x00400005ff037984 */ /* 0x000e220008000800 */
[----:B------:R-:W1:Y:S02]  /*1ad0*/  LDCU.64 UR4, c[0x0][0x3b0] ;  /* 0x00007600ff0477ac */ /* 0x000e640008000a00 */
[----:B-1----:R-:W-:-:S04]  /*1ae0*/  LEA R4, P2, R28, UR4, 0x5 ;  /* 0x000000041c047c11 */ /* 0x002fc8000f8428ff */
[----:B------:R-:W-:Y:S02]  /*1af0*/  LEA.HI.X R5, R28, UR5, R5, 0x5, P2 ;  /* 0x000000051c057c11 */ /* 0x000fe400090f2c05 */
[-C--:B0-----:R-:W-:Y:S02]  /*1b00*/  ISETP.GE.AND P0, PT, R17, R3.reuse, PT ;  /* 0x000000031100720c */ /* 0x081fe40003f06270 */
[----:B------:R-:W-:-:S11]  /*1b10*/  ISETP.GE.AND P1, PT, R2, R3, PT ;  /* 0x000000030200720c */ /* 0x000fd60003f26270 */
[----:B------:R0:W-:Y:S02]  /*1b20*/  @!P0 STG.E.ENL2.256 desc[UR8][R4.64], R32, R36 ;  /* 0xf80000200424897f */ /* 0x0001e4000f121808 */
[----:B------:R-:W-:Y:S05]  /*1b30*/  @P1 EXIT ;  /* 0x000000000000194d */ /* 0x000fea0003800000 */
[----:B------:R-:W-:Y:S01]  /*1b40*/  STG.E.ENL2.256 desc[UR8][R4.64+0x400], R24, R40 ;  /* 0xf80020180428797f */ /* 0x000fe2000f121808 */
[----:B------:R-:W-:Y:S05]  /*1b50*/  EXIT ;  /* 0x000000000000794d */ /* 0x000fea0003800000 */
.L_x_300:
        /* <DEDUP_REMOVED lines=10> */
.L_x_376:


//--------------------- .text._ZN3cub18CUB_300001_SM_10006detail11EmptyKernelIvEEvv --------------------------
	.section	.text._ZN3cub18CUB_300001_SM_10006detail11EmptyKernelIvEEvv,"ax",@progbits
	.align	128
        .global         _ZN3cub18CUB_300001_SM_10006detail11EmptyKernelIvEEvv
        .type           _ZN3cub18CUB_300001_SM_10006detail11EmptyKernelIvEEvv,@function
        .size           _ZN3cub18CUB_300001_SM_10006detail11EmptyKernelIvEEvv,(.L_x_377 - _ZN3cub18CUB_300001_SM_10006detail11EmptyKernelIvEEvv)
        .other          _ZN3cub18CUB_300001_SM_10006detail11EmptyKernelIvEEvv,@"STO_CUDA_ENTRY STV_DEFAULT"
_ZN3cub18CUB_300001_SM_10006detail11EmptyKernelIvEEvv:
.text._ZN3cub18CUB_300001_SM_10006detail11EmptyKernelIvEEvv:
[----:B------:R-:W-:Y:S01]  /*0000*/  LDC R1, c[0x0][0x37c] ;  /* 0x0000df00ff017b82 */ /* 0x000fe20000000800 */
[----:B------:R-:W-:Y:S05]  /*0010*/  EXIT ;  /* 0x000000000000794d */ /* 0x000fea0003800000 */
.L_x_301:
        /* <DEDUP_REMOVED lines=14> */
.L_x_377:


//--------------------- .text._Z10nms_kernelP12GpuDetectionif --------------------------
	.section	.text._Z10nms_kernelP12GpuDetectionif,"ax",@progbits
	.align	128
        .global         _Z10nms_kernelP12GpuDetectionif
        .type           _Z10nms_kernelP12GpuDetectionif,@function
        .size           _Z10nms_kernelP12GpuDetectionif,(.L_x_366 - _Z10nms_kernelP12GpuDetectionif)
        .other          _Z10nms_kernelP12GpuDetectionif,@"STO_CUDA_ENTRY STV_DEFAULT"
_Z10nms_kernelP12GpuDetectionif:
.text._Z10nms_kernelP12GpuDetectionif:
[----:B------:R-:W-:Y:S01]  /*0000*/  LDC R1, c[0x0][0x37c] ;  /* 0x0000df00ff017b82 */ /* 0x000fe20000000800 */
[----:B------:R-:W0:Y:S07]  /*0010*/  S2R R0, SR_TID.X ;  /* 0x0000000000007919 */ /* 0x000e2e0000002100 */
[----:B------:R-:W1:Y:S01]  /*0020*/  S2UR UR4, SR_CTAID.X ;  /* 0x00000000000479c3 */ /* 0x000e620000002500 */
[----:B------:R-:W1:Y:S07]  /*0030*/  LDCU UR5, c[0x0][0x360] ;  /* 0x00006c00ff0577ac */ /* 0x000e6e0008000800 */
[----:B------:R-:W2:Y:S01]  /*0040*/  LDC R3, c[0x0][0x388] ;  /* 0x0000e200ff037b82 */ /* 0x000ea20000000800 */
[----:B-1----:R-:W-:-:S06]  /*0050*/  UIMAD UR4, UR4, UR5, URZ ;  /* 0x00000005040472a4 */ /* 0x002fcc000f8e02ff */
[----:B0-----:R-:W-:-:S05]  /*0060*/  VIADD R6, R0, UR4 ;  /* 0x0000000400067c36 */ /* 0x001fca0008000000 */
[----:B--2---:R-:W-:-:S13]  /*0070*/  ISETP.GE.AND P0, PT, R6, R3, PT ;  /* 0x000000030600720c */ /* 0x004fda0003f06270 */
[----:B------:R-:W-:Y:S05]  /*0080*/  @P0 EXIT ;  /* 0x000000000000094d */ /* 0x000fea0003800000 */
[----:B------:R-:W0:Y:S01]  /*0090*/  LDC.64 R4, c[0x0][0x380] ;  /* 0x0000e000ff047b82 */ /* 0x000e220000000a00 */
[----:B------:R-:W1:Y:S01]  /*00a0*/  LDCU.64 UR6, c[0x0][0x358] ;  /* 0x00006b00ff0677ac */ /* 0x000e620008000a00 */
[----:B0-----:R-:W-:-:S05]  /*00b0*/  IMAD.WIDE R4, R6, 0x20, R4 ;  /* 0x0000002006047825 */ /* 0x001fca00078e0204 */
[----:B-1----:R-:W2:Y:S01]  /*00c0*/  LDG.E R7, desc[UR6][R4.64+0x18] ;  /* 0x0000180604077981 */ /* 0x002ea2000c1e1900 */
[----:B------:R-:W-:-:S05]  /*00d0*/  VIADD R2, R6, 0x1 ;  /* 0x0000000106027836 */ /* 0x000fca0000000000 */
[----:B------:R-:W-:-:S04]  /*00e0*/  ISETP.GE.AND P0, PT, R2, R3, PT ;  /* 0x000000030200720c */ /* 0x000fc80003f06270 */
[----:B--2---:R-:W-:-:S13]  /*00f0*/  ISETP.EQ.OR P0, PT, R7, RZ, P0 ;  /* 0x000000ff0700720c */ /* 0x004fda0000702670 */
[----:B------:R-:W-:Y:S05]  /*0100*/  @P0 EXIT ;  /* 0x000000000000094d */ /* 0x000fea0003800000 */
[----:B------:R-:W-:Y:S01]  /*0110*/  IADD3 R0, PT, PT, R0, UR4, -R3 ;  /* 0x0000000400007c10 */ /* 0x000fe2000fffe803 */
[----:B------:R-:W-:Y:S03]  /*0120*/  BSSY.RECONVERGENT B0, `(.L_x_302) ;  /* 0x0000039000007945 */ /* 0x000fe60003800200 */
[----:B------:R-:W-:-:S04]  /*0130*/  LOP3.LUT R0, R0, 0x1, RZ, 0xc0, !PT ;  /* 0x0000000100007812 */ /* 0x000fc800078ec0ff */
[----:B------:R-:W-:-:S13]  /*0140*/  ISETP.NE.U32.AND P0, PT, R0, 0x1, PT ;  /* 0x000000010000780c */ /* 0x000fda0003f05070 */
[----:B------:R-:W-:Y:S05]  /*0150*/  @!P0 BRA `(.L_x_303) ;  /* 0x0000000000d48947 */ /* 0x000fea0003800000 */
[----:B------:R-:W2:Y:S01]  /*0160*/  LDG.E R0, desc[UR6][R4.64+0x38] ;  /* 0x0000380604007981 */ /* 0x000ea2000c1e1900 */
[----:B------:R-:W-:Y:S01]  /*0170*/  BSSY.RECONVERGENT B1, `(.L_x_304) ;  /* 0x0000032000017945 */ /* 0x000fe20003800200 */
[----:B--2---:R-:W-:-:S13]  /*0180*/  ISETP.NE.AND P0, PT, R0, RZ, PT ;  /* 0x000000ff0000720c */ /* 0x004fda0003f05270 */
[----:B------:R-:W-:Y:S05]  /*0190*/  @!P0 BRA `(.L_x_305) ;  /* 0x0000000000bc8947 */ /* 0x000fea0003800000 */
[----:B------:R-:W2:Y:S04]  /*01a0*/  LDG.E R0, desc[UR6][R4.64+0x14] ;  /* 0x0000140604007981 */ /* 0x000ea8000c1e1900 */
[----:B------:R-:W2:Y:S02]  /*01b0*/  LDG.E R3, desc[UR6][R4.64+0x34] ;  /* 0x0000340604037981 */ /* 0x000ea4000c1e1900 */
[----:B--2---:R-:W-:-:S13]  /*01c0*/  ISETP.NE.AND P0, PT, R0, R3, PT ;  /* 0x000000030000720c */ /* 0x004fda0003f05270 */
[----:B------:R-:W-:Y:S05]  /*01d0*/  @P0 BRA `(.L_x_305) ;  /* 0x0000000000ac0947 */ /* 0x000fea0003800000 */
[----:B------:R-:W2:Y:S04]  /*01e0*/  LDG.E R0, desc[UR6][R4.64+0x10] ;  /* 0x0000100604007981 */ /* 0x000ea8000c1e1900 */
[----:B------:R-:W2:Y:S02]  /*01f0*/  LDG.E R3, desc[UR6][R4.64+0x30] ;  /* 0x0000300604037981 */ /* 0x000ea4000c1e1900 */
[----:B--2---:R-:W-:-:S13]  /*0200*/  FSETP.GT.AND P0, PT, R0, R3, PT ;  /* 0x000000030000720b */ /* 0x004fda0003f04000 */
[----:B------:R-:W-:Y:S05]  /*0210*/  @!P0 BRA `(.L_x_305) ;  /* 0x00000000009c8947 */ /* 0x000fea0003800000 */
[----:B------:R-:W2:Y:S04]  /*0220*/  LDG.E.128 R12, desc[UR6][R4.64] ;  /* 0x00000006040c7981 */ /* 0x000ea8000c1e1d00 */
[----:B------:R-:W2:Y:S01]  /*0230*/  LDG.E.128 R8, desc[UR6][R4.64+0x20] ;  /* 0x0000200604087981 */ /* 0x000ea2000c1e1d00 */
[----:B------:R-:W-:Y:S01]  /*0240*/  BSSY.RECONVERGENT B2, `(.L_x_306) ;  /* 0x0000021000027945 */ /* 0x000fe20003800200 */
[----:B------:R-:W-:Y:S01]  /*0250*/  IMAD.MOV.U32 R16, RZ, RZ, RZ ;  /* 0x000000ffff107224 */ /* 0x000fe200078e00ff */
[----:B--2---:R-:W-:Y:S02]  /*0260*/  FMNMX R2, R13, R9, !PT ;  /* 0x000000090d027209 */ /* 0x004fe40007800000 */
[----:B------:R-:W-:Y:S02]  /*0270*/  FMNMX R7, R15, R11, PT ;  /* 0x0000000b0f077209 */ /* 0x000fe40003800000 */
[----:B------:R-:W-:-:S02]  /*0280*/  FMNMX R0, R12, R8, !PT ;  /* 0x000000080c007209 */ /* 0x000fc40007800000 */
[----:B------:R-:W-:Y:S02]  /*0290*/  FMNMX R3, R14, R10, PT ;  /* 0x0000000a0e037209 */ /* 0x000fe40003800000 */
[----:B------:R-:W-:-:S04]  /*02a0*/  FSETP.GE.AND P0, PT, R2, R7, PT ;  /* 0x000000070200720b */ /* 0x000fc80003f06000 */
[----:B------:R-:W-:-:S13]  /*02b0*/  FSETP.GE.OR P0, PT, R0, R3, P0 ;  /* 0x000000030000720b */ /* 0x000fda0000706400 */
[----:B------:R-:W-:Y:S05]  /*02c0*/  @P0 BRA `(.L_x_307) ;  /* 0x0000000000600947 */ /* 0x000fea0003800000 */
[----:B------:R-:W-:Y:S01]  /*02d0*/  FADD R8, -R8, R10 ;  /* 0x0000000a08087221 */ /* 0x000fe20000000100 */
[----:B------:R-:W-:Y:S01]  /*02e0*/  FADD R9, -R9, R11 ;  /* 0x0000000b09097221 */ /* 0x000fe20000000100 */
[----:B------:R-:W-:Y:S01]  /*02f0*/  FADD R0, -R0, R3 ;  /* 0x0000000300007221 */ /* 0x000fe20000000100 */
[----:B------:R-:W-:Y:S01]  /*0300*/  FADD R7, -R2, R7 ;  /* 0x0000000702077221 */ /* 0x000fe20000000100 */
[----:B------:R-:W-:Y:S01]  /*0310*/  FADD R12, -R12, R14 ;  /* 0x0000000e0c0c7221 */ /* 0x000fe20000000100 */
[----:B------:R-:W-:Y:S01]  /*0320*/  FADD R13, -R13, R15 ;  /* 0x0000000f0d0d7221 */ /* 0x000fe20000000100 */
[----:B------:R-:W-:Y:S01]  /*0330*/  FMUL R9, R8, R9 ;  /* 0x0000000908097220 */ /* 0x000fe20000400000 */
[----:B------:R-:W-:Y:S01]  /*0340*/  FMUL R0, R0, R7 ;  /* 0x0000000700007220 */ /* 0x000fe20000400000 */
[----:B------:R-:W-:Y:S02]  /*0350*/  BSSY.RECONVERGENT B3, `(.L_x_307) ;  /* 0x000000f000037945 */ /* 0x000fe40003800200 */
[----:B------:R-:W-:-:S04]  /*0360*/  FFMA R9, R12, R13, R9 ;  /* 0x0000000d0c097223 */ /* 0x000fc80000000009 */
[----:B------:R-:W-:-:S04]  /*0370*/  FADD R9, -R0, R9 ;  /* 0x0000000900097221 */ /* 0x000fc80000000100 */
[----:B------:R-:W-:-:S04]  /*0380*/  FADD R3, R9, 9.9999999747524270788e-07 ;  /* 0x358637bd09037421 */ /* 0x000fc80000000000 */
[----:B------:R-:W0:Y:S08]  /*0390*/  MUFU.RCP R2, R3 ;  /* 0x0000000300027308 */ /* 0x000e300000001000 */
[----:B------:R-:W1:Y:S01]  /*03a0*/  FCHK P0, R0, R3 ;  /* 0x0000000300007302 */ /* 0x000e620000000000 */
[----:B0-----:R-:W-:-:S04]  /*03b0*/  FFMA R7, -R3, R2, 1 ;  /* 0x3f80000003077423 */ /* 0x001fc80000000102 */
[----:B------:R-:W-:-:S04]  /*03c0*/  FFMA R7, R2, R7, R2 ;  /* 0x0000000702077223 */ /* 0x000fc80000000002 */
[----:B------:R-:W-:-:S04]  /*03d0*/  FFMA R2, R0, R7, RZ ;  /* 0x0000000700027223 */ /* 0x000fc800000000ff */
[----:B------:R-:W-:-:S04]  /*03e0*/  FFMA R8, -R3, R2, R0 ;  /* 0x0000000203087223 */ /* 0x000fc80000000100 */
[----:B------:R-:W-:Y:S01]  /*03f0*/  FFMA R16, R7, R8, R2 ;  /* 0x0000000807107223 */ /* 0x000fe20000000002 */
[----:B-1----:R-:W-:Y:S06]  /*0400*/  @!P0 BRA `(.L_x_308) ;  /* 0x00000000000c8947 */ /* 0x002fec0003800000 */
[----:B------:R-:W-:-:S07]  /*0410*/  MOV R8, 0x430 ;  /* 0x0000043000087802 */ /* 0x000fce0000000f00 */
[----:B------:R-:W-:Y:S05]  /*0420*/  CALL.REL.NOINC `($__internal_0_$__cuda_sm3x_div_rn_noftz_f32_slowpath) ;  /* 0x0000000800047944 */ /* 0x000fea0003c00000 */
[----:B------:R-:W-:-:S07]  /*0430*/  IMAD.MOV.U32 R16, RZ, RZ, R3 ;  /* 0x000000ffff107224 */ /* 0x000fce00078e0003 */
.L_x_308:
[----:B------:R-:W-:Y:S05]  /*0440*/  BSYNC.RECONVERGENT B3 ;  /* 0x0000000000037941 */ /* 0x000fea0003800200 */
.L_x_307:
[----:B------:R-:W-:Y:S05]  /*0450*/  BSYNC.RECONVERGENT B2 ;  /* 0x0000000000027941 */ /* 0x000fea0003800200 */
.L_x_306:
[----:B------:R-:W0:Y:S02]  /*0460*/  LDCU UR4, c[0x0][0x38c] ;  /* 0x00007180ff0477ac */ /* 0x000e240008000800 */
[----:B0-----:R-:W-:-:S13]  /*0470*/  FSETP.GT.AND P0, PT, R16, UR4, PT ;  /* 0x0000000410007c0b */ /* 0x001fda000bf04000 */
[----:B------:R0:W-:Y:S02]  /*0480*/  @P0 STG.E desc[UR6][R4.64+0x38], RZ ;  /* 0x000038ff04000986 */ /* 0x0001e4000c101906 */
.L_x_305:
[----:B------:R-:W-:Y:S05]  /*0490*/  BSYNC.RECONVERGENT B1 ;  /* 0x0000000000017941 */ /* 0x000fea0003800200 */
.L_x_304:
[----:B------:R-:W-:-:S07]  /*04a0*/  VIADD R2, R6, 0x2 ;  /* 0x0000000206027836 */ /* 0x000fce0000000000 */
.L_x_303:
[----:B------:R-:W-:Y:S05]  /*04b0*/  BSYNC.RECONVERGENT B0 ;  /* 0x0000000000007941 */ /* 0x000fea0003800200 */
.L_x_302:
[----:B------:R-:W1:Y:S02]  /*04c0*/  LDCU UR4, c[0x0][0x388] ;  /* 0x00007100ff0477ac */ /* 0x000e640008000800 */
[----:B-1----:R-:W-:-:S06]  /*04d0*/  UIADD3 UR4, UPT, UPT, UR4, -0x2, URZ ;  /* 0xfffffffe04047890 */ /* 0x002fcc000fffe0ff */
[----:B------:R-:W-:-:S13]  /*04e0*/  ISETP.NE.AND P0, PT, R6, UR4, PT ;  /* 0x0000000406007c0c */ /* 0x000fda000bf05270 */
[----:B------:R-:W-:Y:S05]  /*04f0*/  @!P0 EXIT ;  /* 0x000000000000894d */ /* 0x000fea0003800000 */
[----:B------:R-:W1:Y:S01]  /*0500*/  LDCU.64 UR4, c[0x0][0x380] ;  /* 0x00007000ff0477ac */ /* 0x000e620008000a00 */
[----:B------:R-:W2:Y:S01]  /*0510*/  LDCU UR8, c[0x0][0x388] ;  /* 0x00007100ff0877ac */ /* 0x000ea20008000800 */
[----:B------:R-:W3:Y:S01]  /*0520*/  LDCU UR9, c[0x0][0x38c] ;  /* 0x00007180ff0977ac */ /* 0x000ee20008000800 */
[----:B-1----:R-:W-:-:S04]  /*0530*/  UIADD3 UR4, UP0, UPT, UR4, 0x38, URZ ;  /* 0x0000003804047890 */ /* 0x002fc8000ff1e0ff */
[----:B--23--:R-:W-:-:S12]  /*0540*/  UIADD3.X UR5, UPT, UPT, URZ, UR5, URZ, UP0, !UPT ;  /* 0x00000005ff057290 */ /* 0x00cfd800087fe4ff */
.L_x_321:
[----:B-12---:R-:W-:Y:S01]  /*0550*/  MOV R7, UR5 ;  /* 0x0000000500077c02 */ /* 0x006fe20008000f00 */
[----:B------:R-:W-:-:S04]  /*0560*/  IMAD.U32 R6, RZ, RZ, UR4 ;  /* 0x00000004ff067e24 */ /* 0x000fc8000f8e00ff */
[----:B------:R-:W-:-:S05]  /*0570*/  IMAD.WIDE R6, R2, 0x20, R6 ;  /* 0x0000002002067825 */ /* 0x000fca00078e0206 */
[----:B------:R-:W2:Y:S01]  /*0580*/  LDG.E R0, desc[UR6][R6.64+-0x20] ;  /* 0xffffe00606007981 */ /* 0x000ea2000c1e1900 */
[----:B------:R-:W-:Y:S01]  /*0590*/  VIADD R2, R2, 0x2 ;  /* 0x0000000202027836 */ /* 0x000fe20000000000 */
[----:B------:R-:W-:Y:S04]  /*05a0*/  BSSY.RECONVERGENT B0, `(.L_x_309) ;  /* 0x0000033000007945 */ /* 0x000fe80003800200 */
[----:B------:R-:W-:Y:S02]  /*05b0*/  ISETP.GE.AND P2, PT, R2, UR8, PT ;  /* 0x0000000802007c0c */ /* 0x000fe4000bf46270 */
        /* <DEDUP_REMOVED lines=33> */
[----:B------:R-:W1:Y:S08]  /*07d0*/  MUFU.RCP R3, R11 ;  /* 0x0000000b00037308 */ /* 0x000e700000001000 */
[----:B------:R-:W2:Y:S01]  /*07e0*/  FCHK P0, R0, R11 ;  /* 0x0000000b00007302 */ /* 0x000ea20000000000 */
[----:B-1----:R-:W-:-:S04]  /*07f0*/  FFMA R8, -R11, R3, 1 ;  /* 0x3f8000000b087423 */ /* 0x002fc80000000103 */
[----:B------:R-:W-:-:S04]  /*0800*/  FFMA R3, R3, R8, R3 ;  /* 0x0000000803037223 */ /* 0x000fc80000000003 */
[----:B------:R-:W-:-:S04]  /*0810*/  FFMA R8, R0, R3, RZ ;  /* 0x0000000300087223 */ /* 0x000fc800000000ff */
[----:B------:R-:W-:-:S04]  /*0820*/  FFMA R9, -R11, R8, R0 ;  /* 0x000000080b097223 */ /* 0x000fc80000000100 */
[----:B------:R-:W-:Y:S01]  /*0830*/  FFMA R3, R3, R9, R8 ;  /* 0x0000000903037223 */ /* 0x000fe20000000008 */
[----:B--2---:R-:W-:Y:S06]  /*0840*/  @!P0 BRA `(.L_x_314) ;  /* 0x00000000000c8947 */ /* 0x004fec0003800000 */
[----:B------:R-:W-:Y:S01]  /*0850*/  IMAD.MOV.U32 R3, RZ, RZ, R11 ;  /* 0x000000ffff037224 */ /* 0x000fe200078e000b */
[----:B------:R-:W-:-:S07]  /*0860*/  MOV R8, 0x880 ;  /* 0x0000088000087802 */ /* 0x000fce0000000f00 */
[----:B0-----:R-:W-:Y:S05]  /*0870*/  CALL.REL.NOINC `($__internal_0_$__cuda_sm3x_div_rn_noftz_f32_slowpath) ;  /* 0x0000000000f07944 */ /* 0x001fea0003c00000 */
.L_x_314:
[----:B------:R-:W-:Y:S05]  /*0880*/  BSYNC.RECONVERGENT B2 ;  /* 0x0000000000027941 */ /* 0x000fea0003800200 */
.L_x_313:
[----:B------:R-:W-:-:S07]  /*0890*/  IMAD.MOV.U32 R0, RZ, RZ, R3 ;  /* 0x000000ffff007224 */ /* 0x000fce00078e0003 */
.L_x_312:
[----:B------:R-:W-:Y:S05]  /*08a0*/  BSYNC.RECONVERGENT B1 ;  /* 0x0000000000017941 */ /* 0x000fea0003800200 */
.L_x_311:
[----:B------:R-:W-:-:S13]  /*08b0*/  FSETP.GT.AND P0, PT, R0, UR9, PT ;  /* 0x0000000900007c0b */ /* 0x000fda000bf04000 */
[----:B------:R1:W-:Y:S02]  /*08c0*/  @P0 STG.E desc[UR6][R6.64+-0x20], RZ ;  /* 0xffffe0ff06000986 */ /* 0x0003e4000c101906 */
.L_x_310:
[----:B------:R-:W-:Y:S05]  /*08d0*/  BSYNC.RECONVERGENT B0 ;  /* 0x0000000000007941 */ /* 0x000fea0003800200 */
.L_x_309:
        /* <DEDUP_REMOVED lines=35> */
[----:B------:R-:W2:Y:S08]  /*0b10*/  MUFU.RCP R3, R11 ;  /* 0x0000000b00037308 */ /* 0x000eb00000001000 */
[----:B------:R-:W3:Y:S01]  /*0b20*/  FCHK P0, R0, R11 ;  /* 0x0000000b00007302 */ /* 0x000ee20000000000 */
[----:B--2---:R-:W-:-:S04]  /*0b30*/  FFMA R8, -R11, R3, 1 ;  /* 0x3f8000000b087423 */ /* 0x004fc80000000103 */
[----:B------:R-:W-:-:S04]  /*0b40*/  FFMA R3, R3, R8, R3 ;  /* 0x0000000803037223 */ /* 0x000fc80000000003 */
[----:B------:R-:W-:-:S04]  /*0b50*/  FFMA R8, R0, R3, RZ ;  /* 0x0000000300087223 */ /* 0x000fc800000000ff */
[----:B------:R-:W-:-:S04]  /*0b60*/  FFMA R9, -R11, R8, R0 ;  /* 0x000000080b097223 */ /* 0x000fc80000000100 */
[----:B------:R-:W-:Y:S01]  /*0b70*/  FFMA R3, R3, R9, R8 ;  /* 0x0000000903037223 */ /* 0x000fe20000000008 */
[----:B---3--:R-:W-:Y:S06]  /*0b80*/  @!P0 BRA `(.L_x_320) ;  /* 0x00000000000c8947 */ /* 0x008fec0003800000 */
[----:B------:R-:W-:Y:S02]  /*0b90*/  MOV R3, R11 ;  /* 0x0000000b00037202 */ /* 0x000fe40000000f00 */
[----:B------:R-:W-:-:S07]  /*0ba0*/  MOV R8, 0xbc0 ;  /* 0x00000bc000087802 */ /* 0x000fce0000000f00 */
[----:B01----:R-:W-:Y:S05]  /*0bb0*/  CALL.REL.NOINC `($__internal_0_$__cuda_sm3x_div_rn_noftz_f32_slowpath) ;  /* 0x0000000000207944 */ /* 0x003fea0003c00000 */
.L_x_320:
[----:B------:R-:W-:Y:S05]  /*0bc0*/  BSYNC.RECONVERGENT B2 ;  /* 0x0000000000027941 */ /* 0x000fea0003800200 */
.L_x_319:
[----:B------:R-:W-:-:S07]  /*0bd0*/  IMAD.MOV.U32 R0, RZ, RZ, R3 ;  /* 0x000000ffff007224 */ /* 0x000fce00078e0003 */
.L_x_318:
[----:B------:R-:W-:Y:S05]  /*0be0*/  BSYNC.RECONVERGENT B1 ;  /* 0x0000000000017941 */ /* 0x000fea0003800200 */
.L_x_317:
[----:B------:R-:W-:-:S13]  /*0bf0*/  FSETP.GT.AND P0, PT, R0, UR9, PT ;  /* 0x0000000900007c0b */ /* 0x000fda000bf04000 */
[----:B------:R2:W-:Y:S02]  /*0c00*/  @P0 STG.E desc[UR6][R6.64], RZ ;  /* 0x000000ff06000986 */ /* 0x0005e4000c101906 */
.L_x_316:
[----:B------:R-:W-:Y:S05]  /*0c10*/  BSYNC.RECONVERGENT B0 ;  /* 0x0000000000007941 */ /* 0x000fea0003800200 */
.L_x_315:
[----:B------:R-:W-:Y:S05]  /*0c20*/  @!P2 BRA `(.L_x_321) ;  /* 0xfffffff80048a947 */ /* 0x000fea000383ffff */
[----:B------:R-:W-:Y:S05]  /*0c30*/  EXIT ;  /* 0x000000000000794d */ /* 0x000fea0003800000 */
        .weak           $__internal_0_$__cuda_sm3x_div_rn_noftz_f32_slowpath
        .type           $__internal_0_$__cuda_sm3x_div_rn_noftz_f32_slowpath,@function
        .size           $__internal_0_$__cuda_sm3x_div_rn_noftz_f32_slowpath,(.L_x_366 - $__internal_0_$__cuda_sm3x_div_rn_noftz_f32_slowpath)
$__internal_0_$__cuda_sm3x_div_rn_noftz_f32_slowpath:
[----:B------:R-:W-:Y:S01]  /*0c40*/  SHF.R.U32.HI R10, RZ, 0x17, R3 ;  /* 0x00000017ff0a7819 */ /* 0x000fe20000011603 */
[----:B------:R-:W-:Y:S01]  /*0c50*/  BSSY.RECONVERGENT B4, `(.L_x_322) ;  /* 0x0000062000047945 */ /* 0x000fe20003800200 */
[----:B------:R-:W-:Y:S02]  /*0c60*/  SHF.R.U32.HI R9, RZ, 0x17, R0 ;  /* 0x00000017ff097819 */ /* 0x000fe40000011600 */
[----:B------:R-:W-:Y:S02]  /*0c70*/  LOP3.LUT R10, R10, 0xff, RZ, 0xc0, !PT ;  /* 0x000000ff0a0a7812 */ /* 0x000fe400078ec0ff */
[----:B------:R-:W-:-:S03]  /*0c80*/  LOP3.LUT R14, R9, 0xff, RZ, 0xc0, !PT ;  /* 0x000000ff090e7812 */ /* 0x000fc600078ec0ff */
[----:B------:R-:W-:Y:S02]  /*0c90*/  VIADD R12, R10, 0xffffffff ;  /* 0xffffffff0a0c7836 */ /* 0x000fe40000000000 */
[----:B------:R-:W-:-:S03]  /*0ca0*/  VIADD R11, R14, 0xffffffff ;  /* 0xffffffff0e0b7836 */ /* 0x000fc60000000000 */
[----:B------:R-:W-:-:S04]  /*0cb0*/  ISETP.GT.U32.AND P0, PT, R12, 0xfd, PT ;  /* 0x000000fd0c00780c */ /* 0x000fc80003f04070 */
[----:B------:R-:W-:-:S13]  /*0cc0*/  ISETP.GT.U32.OR P0, PT, R11, 0xfd, P0 ;  /* 0x000000fd0b00780c */ /* 0x000fda0000704470 */
[----:B------:R-:W-:Y:S01]  /*0cd0*/  @!P0 IMAD.MOV.U32 R9, RZ, RZ, RZ ;  /* 0x000000ffff098224 */ /* 0x000fe200078e00ff */
[----:B------:R-:W-:Y:S06]  /*0ce0*/  @!P0 BRA `(.L_x_323) ;  /* 0x00000000005c8947 */ /* 0x000fec0003800000 */
[----:B------:R-:W-:Y:S02]  /*0cf0*/  FSETP.GTU.FTZ.AND P0, PT, |R0|, +INF , PT ;  /* 0x7f8000000000780b */ /* 0x000fe40003f1c200 */
[----:B------:R-:W-:-:S04]  /*0d00*/  FSETP.GTU.FTZ.AND P1, PT, |R3|, +INF , PT ;  /* 0x7f8000000300780b */ /* 0x000fc80003f3c200 */
[----:B------:R-:W-:-:S13]  /*0d10*/  PLOP3.LUT P0, PT, P0, P1, PT, 0xf8, 0x8f ;  /* 0x00000000008f781c */ /* 0x000fda0000703f70 */
[----:B------:R-:W-:Y:S05]  /*0d20*/  @P0 BRA `(.L_x_324) ;  /* 0x00000004004c0947 */ /* 0x000fea0003800000 */
[----:B------:R-:W-:-:S13]  /*0d30*/  LOP3.LUT P0, RZ, R3, 0x7fffffff, R0, 0xc8, !PT ;  /* 0x7fffffff03ff7812 */ /* 0x000fda000780c800 */
[----:B------:R-:W-:Y:S05]  /*0d40*/  @!P0 BRA `(.L_x_325) ;  /* 0x00000004003c8947 */ /* 0x000fea0003800000 */
[C---:B------:R-:W-:Y:S02]  /*0d50*/  FSETP.NEU.FTZ.AND P3, PT, |R0|.reuse, +INF , PT ;  /* 0x7f8000000000780b */ /* 0x040fe40003f7d200 */
[----:B------:R-:W-:Y:S02]  /*0d60*/  FSETP.NEU.FTZ.AND P1, PT, |R3|, +INF , PT ;  /* 0x7f8000000300780b */ /* 0x000fe40003f3d200 */
[----:B------:R-:W-:-:S11]  /*0d70*/  FSETP.NEU.FTZ.AND P0, PT, |R0|, +INF , PT ;  /* 0x7f8000000000780b */ /* 0x000fd60003f1d200 */
[----:B------:R-:W-:Y:S05]  /*0d80*/  @!P1 BRA !P3, `(.L_x_325) ;  /* 0x00000004002c9947 */ /* 0x000fea0005800000 */
[----:B------:R-:W-:-:S04]  /*0d90*/  LOP3.LUT P3, RZ, R0, 0x7fffffff, RZ, 0xc0, !PT ;  /* 0x7fffffff00ff7812 */ /* 0x000fc8000786c0ff */
[----:B------:R-:W-:-:S13]  /*0da0*/  PLOP3.LUT P1, PT, P1, P3, PT, 0x2f, 0xf2 ;  /* 0x0000000000f2781c */ /* 0x000fda0000f26577 */
[----:B------:R-:W-:Y:S05]  /*0db0*/  @P1 BRA `(.L_x_326) ;  /* 0x0000000400181947 */ /* 0x000fea0003800000 */
[----:B------:R-:W-:-:S04]  /*0dc0*/  LOP3.LUT P1, RZ, R3, 0x7fffffff, RZ, 0xc0, !PT ;  /* 0x7fffffff03ff7812 */ /* 0x000fc8000782c0ff */
[----:B------:R-:W-:-:S13]  /*0dd0*/  PLOP3.LUT P0, PT, P0, P1, PT, 0x2f, 0xf2 ;  /* 0x0000000000f2781c */ /* 0x000fda0000702577 */
[----:B------:R-:W-:Y:S05]  /*0de0*/  @P0 BRA `(.L_x_327) ;  /* 0x0000000400000947 */ /* 0x000fea0003800000 */
[----:B------:R-:W-:Y:S02]  /*0df0*/  ISETP.GE.AND P0, PT, R11, RZ, PT ;  /* 0x000000ff0b00720c */ /* 0x000fe40003f06270 */
[----:B------:R-:W-:-:S11]  /*0e00*/  ISETP.GE.AND P1, PT, R12, RZ, PT ;  /* 0x000000ff0c00720c */ /* 0x000fd60003f26270 */
[----:B------:R-:W-:Y:S01]  /*0e10*/  @P0 MOV R9, RZ ;  /* 0x000000ff00090202 */ /* 0x000fe20000000f00 */
[----:B------:R-:W-:Y:S02]  /*0e20*/  @!P0 IMAD.MOV.U32 R9, RZ, RZ, -0x40 ;  /* 0xffffffc0ff098424 */ /* 0x000fe400078e00ff */
[----:B------:R-:W-:Y:S01]  /*0e30*/  @!P0 FFMA R0, R0, 1.84467440737095516160e+19, RZ ;  /* 0x5f80000000008823 */ /* 0x000fe200000000ff */
[----:B------:R-:W-:Y:S01]  /*0e40*/  @!P1 FFMA R3, R3, 1.84467440737095516160e+19, RZ ;  /* 0x5f80000003039823 */ /* 0x000fe200000000ff */
[----:B------:R-:W-:-:S07]  /*0e50*/  @!P1 VIADD R9, R9, 0x40 ;  /* 0x0000004009099836 */ /* 0x000fce0000000000 */
.L_x_323:
[----:B------:R-:W-:Y:S01]  /*0e60*/  LEA R12, R10, 0xc0800000, 0x17 ;  /* 0xc08000000a0c7811 */ /* 0x000fe200078eb8ff */
[----:B------:R-:W-:Y:S04]  /*0e70*/  BSSY.RECONVERGENT B5, `(.L_x_328) ;  /* 0x0000036000057945 */ /* 0x000fe80003800200 */
[----:B------:R-:W-:Y:S02]  /*0e80*/  IMAD.IADD R12, R3, 0x1, -R12 ;  /* 0x00000001030c7824 */ /* 0x000fe400078e0a0c */
[----:B------:R-:W-:Y:S02]  /*0e90*/  VIADD R3, R14, 0xffffff81 ;  /* 0xffffff810e037836 */ /* 0x000fe40000000000 */
[----:B------:R-:W0:Y:S01]  /*0ea0*/  MUFU.RCP R11, R12 ;  /* 0x0000000c000b7308 */ /* 0x000e220000001000 */
[----:B------:R-:W-:Y:S01]  /*0eb0*/  FADD.FTZ R13, -R12, -RZ ;  /* 0x800000ff0c0d7221 */ /* 0x000fe20000010100 */
[C---:B------:R-:W-:Y:S01]  /*0ec0*/  IMAD R0, R3.reuse, -0x800000, R0 ;  /* 0xff80000003007824 */ /* 0x040fe200078e0200 */
[----:B------:R-:W-:-:S04]  /*0ed0*/  IADD3 R10, PT, PT, R3, 0x7f, -R10 ;  /* 0x0000007f030a7810 */ /* 0x000fc80007ffe80a */
[----:B------:R-:W-:Y:S01]  /*0ee0*/  IADD3 R10, PT, PT, R10, R9, RZ ;  /* 0x000000090a0a7210 */ /* 0x000fe20007ffe0ff */
[----:B0-----:R-:W-:-:S04]  /*0ef0*/  FFMA R14, R11, R13, 1 ;  /* 0x3f8000000b0e7423 */ /* 0x001fc8000000000d */
[----:B------:R-:W-:-:S04]  /*0f00*/  FFMA R16, R11, R14, R11 ;  /* 0x0000000e0b107223 */ /* 0x000fc8000000000b */
[----:B------:R-:W-:-:S04]  /*0f10*/  FFMA R11, R0, R16, RZ ;  /* 0x00000010000b7223 */ /* 0x000fc800000000ff */
[----:B------:R-:W-:-:S04]  /*0f20*/  FFMA R14, R13, R11, R0 ;  /* 0x0000000b0d0e7223 */ /* 0x000fc80000000000 */
[----:B------:R-:W-:-:S04]  /*0f30*/  FFMA R11, R16, R14, R11 ;  /* 0x0000000e100b7223 */ /* 0x000fc8000000000b */
[----:B------:R-:W-:-:S04]  /*0f40*/  FFMA R14, R13, R11, R0 ;  /* 0x0000000b0d0e7223 */ /* 0x000fc80000000000 */
[----:B------:R-:W-:-:S05]  /*0f50*/  FFMA R0, R16, R14, R11 ;  /* 0x0000000e10007223 */ /* 0x000fca000000000b */
[----:B------:R-:W-:-:S04]  /*0f60*/  SHF.R.U32.HI R3, RZ, 0x17, R0 ;  /* 0x00000017ff037819 */ /* 0x000fc80000011600 */
[----:B------:R-:W-:-:S05]  /*0f70*/  LOP3.LUT R3, R3, 0xff, RZ, 0xc0, !PT ;  /* 0x000000ff03037812 */ /* 0x000fca00078ec0ff */
[----:B------:R-:W-:-:S04]  /*0f80*/  IMAD.IADD R13, R3, 0x1, R10 ;  /* 0x00000001030d7824 */ /* 0x000fc800078e020a */
[----:B------:R-:W-:-:S05]  /*0f90*/  VIADD R3, R13, 0xffffffff ;  /* 0xffffffff0d037836 */ /* 0x000fca0000000000 */
[----:B------:R-:W-:-:S13]  /*0fa0*/  ISETP.GE.U32.AND P0, PT, R3, 0xfe, PT ;  /* 0x000000fe0300780c */ /* 0x000fda0003f06070 */
[----:B------:R-:W-:Y:S05]  /*0fb0*/  @!P0 BRA `(.L_x_329) ;  /* 0x0000000000808947 */ /* 0x000fea0003800000 */
[----:B------:R-:W-:-:S13]  /*0fc0*/  ISETP.GT.AND P0, PT, R13, 0xfe, PT ;  /* 0x000000fe0d00780c */ /* 0x000fda0003f04270 */
[----:B------:R-:W-:Y:S05]  /*0fd0*/  @P0 BRA `(.L_x_330) ;  /* 0x00000000006c0947 */ /* 0x000fea0003800000 */
[----:B------:R-:W-:-:S13]  /*0fe0*/  ISETP.GE.AND P0, PT, R13, 0x1, PT ;  /* 0x000000010d00780c */ /* 0x000fda0003f06270 */
[----:B------:R-:W-:Y:S05]  /*0ff0*/  @P0 BRA `(.L_x_331) ;  /* 0x0000000000740947 */ /* 0x000fea0003800000 */
[----:B------:R-:W-:Y:S02]  /*1000*/  ISETP.GE.AND P0, PT, R13, -0x18, PT ;  /* 0xffffffe80d00780c */ /* 0x000fe40003f06270 */
[----:B------:R-:W-:-:S11]  /*1010*/  LOP3.LUT R0, R0, 0x80000000, RZ, 0xc0, !PT ;  /* 0x8000000000007812 */ /* 0x000fd600078ec0ff */
[----:B------:R-:W-:Y:S05]  /*1020*/  @!P0 BRA `(.L_x_331) ;  /* 0x0000000000688947 */ /* 0x000fea0003800000 */
[CCC-:B------:R-:W-:Y:S01]  /*1030*/  FFMA.RZ R3, R16.reuse, R14.reuse, R11.reuse ;  /* 0x0000000e10037223 */ /* 0x1c0fe2000000c00b */
[C---:B------:R-:W-:Y:S02]  /*1040*/  VIADD R12, R13.reuse, 0x20 ;  /* 0x000000200d0c7836 */ /* 0x040fe40000000000 */
[CCC-:B------:R-:W-:Y:S01]  /*1050*/  FFMA.RM R10, R16.reuse, R14.reuse, R11.reuse ;  /* 0x0000000e100a7223 */ /* 0x1c0fe2000000400b */
[----:B------:R-:W-:Y:S02]  /*1060*/  ISETP.NE.AND P3, PT, R13, RZ, PT ;  /* 0x000000ff0d00720c */ /* 0x000fe40003f65270 */
[----:B------:R-:W-:Y:S01]  /*1070*/  LOP3.LUT R9, R3, 0x7fffff, RZ, 0xc0, !PT ;  /* 0x007fffff03097812 */ /* 0x000fe200078ec0ff */
[----:B------:R-:W-:Y:S01]  /*1080*/  FFMA.RP R3, R16, R14, R11 ;  /* 0x0000000e10037223 */ /* 0x000fe2000000800b */
[----:B------:R-:W-:Y:S01]  /*1090*/  IMAD.MOV R11, RZ, RZ, -R13 ;  /* 0x000000ffff0b7224 */ /* 0x000fe200078e0a0d */
[----:B------:R-:W-:Y:S02]  /*10a0*/  ISETP.NE.AND P1, PT, R13, RZ, PT ;  /* 0x000000ff0d00720c */ /* 0x000fe40003f25270 */
[----:B------:R-:W-:-:S02]  /*10b0*/  LOP3.LUT R9, R9, 0x800000, RZ, 0xfc, !PT ;  /* 0x0080000009097812 */ /* 0x000fc400078efcff */
[----:B------:R-:W-:Y:S02]  /*10c0*/  FSETP.NEU.FTZ.AND P0, PT, R3, R10, PT ;  /* 0x0000000a0300720b */ /* 0x000fe40003f1d000 */
[----:B------:R-:W-:Y:S02]  /*10d0*/  SHF.L.U32 R12, R9, R12, RZ ;  /* 0x0000000c090c7219 */ /* 0x000fe400000006ff */
[----:B------:R-:W-:Y:S02]  /*10e0*/  SEL R10, R11, RZ, P3 ;  /* 0x000000ff0b0a7207 */ /* 0x000fe40001800000 */
[----:B------:R-:W-:Y:S02]  /*10f0*/  ISETP.NE.AND P1, PT, R12, RZ, P1 ;  /* 0x000000ff0c00720c */ /* 0x000fe40000f25270 */
[----:B------:R-:W-:Y:S02]  /*1100*/  SHF.R.U32.HI R10, RZ, R10, R9 ;  /* 0x0000000aff0a7219 */ /* 0x000fe40000011609 */
[----:B------:R-:W-:-:S02]  /*1110*/  PLOP3.LUT P0, PT, P0, P1, PT, 0xf8, 0x8f ;  /* 0x00000000008f781c */ /* 0x000fc40000703f70 */
[----:B------:R-:W-:Y:S02]  /*1120*/  SHF.R.U32.HI R12, RZ, 0x1, R10 ;  /* 0x00000001ff0c7819 */ /* 0x000fe4000001160a */
[----:B------:R-:W-:-:S04]  /*1130*/  SEL R3, RZ, 0x1, !P0 ;  /* 0x00000001ff037807 */ /* 0x000fc80004000000 */
[----:B------:R-:W-:-:S04]  /*1140*/  LOP3.LUT R3, R3, 0x1, R12, 0xf8, !PT ;  /* 0x0000000103037812 */ /* 0x000fc800078ef80c */
[----:B------:R-:W-:-:S04]  /*1150*/  LOP3.LUT R3, R3, R10, RZ, 0xc0, !PT ;  /* 0x0000000a03037212 */ /* 0x000fc800078ec0ff */
[----:B------:R-:W-:-:S04]  /*1160*/  IADD3 R3, PT, PT, R12, R3, RZ ;  /* 0x000000030c037210 */ /* 0x000fc80007ffe0ff */
[----:B------:R-:W-:Y:S01]  /*1170*/  LOP3.LUT R0, R3, R0, RZ, 0xfc, !PT ;  /* 0x0000000003007212 */ /* 0x000fe200078efcff */
[----:B------:R-:W-:Y:S06]  /*1180*/  BRA `(.L_x_331) ;  /* 0x0000000000107947 */ /* 0x000fec0003800000 */
.L_x_330:
[----:B------:R-:W-:-:S04]  /*1190*/  LOP3.LUT R0, R0, 0x80000000, RZ, 0xc0, !PT ;  /* 0x8000000000007812 */ /* 0x000fc800078ec0ff */
[----:B------:R-:W-:Y:S01]  /*11a0*/  LOP3.LUT R0, R0, 0x7f800000, RZ, 0xfc, !PT ;  /* 0x7f80000000007812 */ /* 0x000fe200078efcff */
[----:B------:R-:W-:Y:S06]  /*11b0*/  BRA `(.L_x_331) ;  /* 0x0000000000047947 */ /* 0x000fec0003800000 */
.L_x_329:
[----:B------:R-:W-:-:S07]  /*11c0*/  IMAD R0, R10, 0x800000, R0 ;  /* 0x008000000a007824 */ /* 0x000fce00078e0200 */
.L_x_331:
[----:B------:R-:W-:Y:S05]  /*11d0*/  BSYNC.RECONVERGENT B5 ;  /* 0x0000000000057941 */ /* 0x000fea0003800200 */
.L_x_328:
[----:B------:R-:W-:Y:S05]  /*11e0*/  BRA `(.L_x_332) ;  /* 0x0000000000207947 */ /* 0x000fea0003800000 */
.L_x_327:
[----:B------:R-:W-:-:S04]  /*11f0*/  LOP3.LUT R0, R3, 0x80000000, R0, 0x48, !PT ;  /* 0x8000000003007812 */ /* 0x000fc800078e4800 */
[----:B------:R-:W-:Y:S01]  /*1200*/  LOP3.LUT R0, R0, 0x7f800000, RZ, 0xfc, !PT ;  /* 0x7f80000000007812 */ /* 0x000fe200078efcff */
[----:B------:R-:W-:Y:S06]  /*1210*/  BRA `(.L_x_332) ;  /* 0x0000000000147947 */ /* 0x000fec0003800000 */
.L_x_326:
[----:B------:R-:W-:Y:S01]  /*1220*/  LOP3.LUT R0, R3, 0x80000000, R0, 0x48, !PT ;  /* 0x8000000003007812 */ /* 0x000fe200078e4800 */
[----:B------:R-:W-:Y:S06]  /*1230*/  BRA `(.L_x_332) ;  /* 0x00000000000c7947 */ /* 0x000fec0003800000 */
.L_x_325:
[----:B------:R-:W0:Y:S01]  /*1240*/  MUFU.RSQ R0, -QNAN ;  /* 0xffc0000000007908 */ /* 0x000e220000001400 */
[----:B------:R-:W-:Y:S05]  /*1250*/  BRA `(.L_x_332) ;  /* 0x0000000000047947 */ /* 0x000fea0003800000 */
.L_x_324:
[----:B------:R-:W-:-:S07]  /*1260*/  FADD.FTZ R0, R0, R3 ;  /* 0x0000000300007221 */ /* 0x000fce0000010000 */
.L_x_332:
[----:B------:R-:W-:Y:S05]  /*1270*/  BSYNC.RECONVERGENT B4 ;  /* 0x0000000000047941 */ /* 0x000fea0003800200 */
.L_x_322:
[----:B------:R-:W-:Y:S02]  /*1280*/  IMAD.MOV.U32 R9, RZ, RZ, 0x0 ;  /* 0x00000000ff097424 */ /* 0x000fe400078e00ff */
[----:B0-----:R-:W-:Y:S02]  /*1290*/  IMAD.MOV.U32 R3, RZ, RZ, R0 ;  /* 0x000000ffff037224 */ /* 0x001fe400078e0000 */
[----:B------:R-:W-:Y:S05]  /*12a0*/  RET.REL.NODEC R8 `(_Z10nms_kernelP12GpuDetectionif) ;  /* 0xffffffec08547950 */ /* 0x000fea0003c3ffff */
.L_x_333:
        /* <DEDUP_REMOVED lines=13> */
.L_x_366:


//--------------------- .text._Z23decode_yolo_head_kernelPKfS0_P12GpuDetectionPiiiiiff --------------------------
	.section	.text._Z23decode_yolo_head_kernelPKfS0_P12GpuDetectionPiiiiiff,"ax",@progbits
	.align	128
        .global         _Z23decode_yolo_head_kernelPKfS0_P12GpuDetectionPiiiiiff
        .type           _Z23decode_yolo_head_kernelPKfS0_P12GpuDetectionPiiiiiff,@function
        .size           _Z23decode_yolo_head_kernelPKfS0_P12GpuDetectionPiiiiiff,(.L_x_367 - _Z23decode_yolo_head_kernelPKfS0_P12GpuDetectionPiiiiiff)
        .other          _Z23decode_yolo_head_kernelPKfS0_P12GpuDetectionPiiiiiff,@"STO_CUDA_ENTRY STV_DEFAULT"
_Z23decode_yolo_head_kernelPKfS0_P12GpuDetectionPiiiiiff:
.text._Z23decode_yolo_head_kernelPKfS0_P12GpuDetectionPiiiiiff:
[----:B------:R-:W-:Y:S01]  /*0000*/  LDC R1, c[0x0][0x37c] ;  /* 0x0000df00ff017b82 */ /* 0x000fe20000000800 */
[----:B------:R-:W0:Y:S07]  /*0010*/  S2R R3, SR_TID.Y ;  /* 0x0000000000037919 */ /* 0x000e2e0000002200 */
[----:B------:R-:W1:Y:S01]  /*0020*/  LDC R5, c[0x0][0x360] ;  /* 0x0000d800ff057b82 */ /* 0x000e620000000800 */
[----:B------:R-:W1:Y:S07]  /*0030*/  S2R R4, SR_TID.X ;  /* 0x0000000000047919 */ /* 0x000e6e0000002100 */
[----:B------:R-:W0:Y:S08]  /*0040*/  S2UR UR5, SR_CTAID.Y ;  /* 0x00000000000579c3 */ /* 0x000e300000002600 */
[----:B------:R-:W0:Y:S08]  /*0050*/  LDC R6, c[0x0][0x364] ;  /* 0x0000d900ff067b82 */ /* 0x000e300000000800 */
[----:B------:R-:W1:Y:S08]  /*0060*/  S2UR UR4, SR_CTAID.X ;  /* 0x00000000000479c3 */ /* 0x000e700000002500 */
[----:B------:R-:W2:Y:S01]  /*0070*/  LDC.64 R10, c[0x0][0x3a0] ;  /* 0x0000e800ff0a7b82 */ /* 0x000ea20000000a00 */
[----:B0-----:R-:W-:-:S02]  /*0080*/  IMAD R6, R6, UR5, R3 ;  /* 0x0000000506067c24 */ /* 0x001fc4000f8e0203 */
[----:B-1----:R-:W-:-:S03]  /*0090*/  IMAD R7, R5, UR4, R4 ;  /* 0x0000000405077c24 */ /* 0x002fc6000f8e0204 */
[----:B--2---:R-:W-:-:S04]  /*00a0*/  ISETP.GE.AND P0, PT, R6, R11, PT ;  /* 0x0000000b0600720c */ /* 0x004fc80003f06270 */
[----:B------:R-:W-:-:S13]  /*00b0*/  ISETP.GE.OR P0, PT, R7, R10, P0 ;  /* 0x0000000a0700720c */ /* 0x000fda0000706670 */
[----:B------:R-:W-:Y:S05]  /*00c0*/  @P0 EXIT ;  /* 0x000000000000094d */ /* 0x000fea0003800000 */
[----:B------:R-:W0:Y:S01]  /*00d0*/  LDCU UR4, c[0x0][0x3ac] ;  /* 0x00007580ff0477ac */ /* 0x000e220008000800 */
[----:B------:R-:W-:Y:S02]  /*00e0*/  HFMA2 R14, -RZ, RZ, 0, 0 ;  /* 0x00000000ff0e7431 */ /* 0x000fe400000001ff */
[-C--:B------:R-:W-:Y:S01]  /*00f0*/  IMAD R8, R11, R10.reuse, RZ ;  /* 0x0000000a0b087224 */ /* 0x080fe200078e02ff */
[----:B------:R-:W-:Y:S01]  /*0100*/  MOV R15, 0xffffffff ;  /* 0xffffffff000f7802 */ /* 0x000fe20000000f00 */
[----:B------:R-:W-:Y:S01]  /*0110*/  IMAD R9, R6, R10, R7 ;  /* 0x0000000a06097224 */ /* 0x000fe200078e0207 */
[----:B------:R-:W1:Y:S01]  /*0120*/  LDCU.64 UR6, c[0x0][0x358] ;  /* 0x00006b00ff0677ac */ /* 0x000e620008000a00 */
[----:B0-----:R-:W-:-:S09]  /*0130*/  UISETP.GE.AND UP0, UPT, UR4, 0x1, UPT ;  /* 0x000000010400788c */ /* 0x001fd2000bf06270 */
[----:B-1----:R-:W-:Y:S05]  /*0140*/  BRA.U !UP0, `(.L_x_334) ;  /* 0x0000000d08a87547 */ /* 0x002fea000b800000 */
[----:B------:R-:W-:Y:S01]  /*0150*/  UISETP.GE.U32.AND UP0, UPT, UR4, 0x4, UPT ;  /* 0x000000040400788c */ /* 0x000fe2000bf06070 */
[----:B------:R-:W-:Y:S01]  /*0160*/  IMAD.MOV.U32 R10, RZ, RZ, RZ ;  /* 0x000000ffff0a7224 */ /* 0x000fe200078e00ff */
[----:B------:R-:W-:Y:S01]  /*0170*/  MOV R14, RZ ;  /* 0x000000ff000e7202 */ /* 0x000fe20000000f00 */
[----:B------:R-:W-:Y:S01]  /*0180*/  ULOP3.LUT UR5, UR4, 0x3, URZ, 0xc0, !UPT ;  /* 0x0000000304057892 */ /* 0x000fe2000f8ec0ff */
[----:B------:R-:W-:-:S05]  /*0190*/  MOV R15, 0xffffffff ;  /* 0xffffffff000f7802 */ /* 0x000fca0000000f00 */
[----:B------:R-:W-:Y:S06]  /*01a0*/  BRA.U !UP0, `(.L_x_335) ;  /* 0x0000000508fc7547 */ /* 0x000fec000b800000 */
[----:B------:R-:W0:Y:S01]  /*01b0*/  LDC.64 R12, c[0x0][0x380] ;  /* 0x0000e000ff0c7b82 */ /* 0x000e220000000a00 */
[----:B------:R-:W-:Y:S01]  /*01c0*/  ULOP3.LUT UR4, UR4, 0x7ffffffc, URZ, 0xc0, !UPT ;  /* 0x7ffffffc04047892 */ /* 0x000fe2000f8ec0ff */
[----:B------:R-:W-:Y:S02]  /*01d0*/  HFMA2 R14, -RZ, RZ, 0, 0 ;  /* 0x00000000ff0e7431 */ /* 0x000fe400000001ff */
[----:B------:R-:W-:Y:S01]  /*01e0*/  IMAD.MOV.U32 R11, RZ, RZ, RZ ;  /* 0x000000ffff0b7224 */ /* 0x000fe200078e00ff */
[----:B------:R-:W-:Y:S01]  /*01f0*/  MOV R19, R9 ;  /* 0x0000000900137202 */ /* 0x000fe20000000f00 */
[----:B------:R-:W-:Y:S01]  /*0200*/  IMAD.MOV.U32 R15, RZ, RZ, -0x1 ;  /* 0xffffffffff0f7424 */ /* 0x000fe200078e00ff */
[----:B------:R-:W-:-:S07]  /*0210*/  MOV R10, UR4 ;  /* 0x00000004000a7c02 */ /* 0x000fce0008000f00 */
.L_x_348:
[----:B0-----:R-:W-:-:S05]  /*0220*/  IMAD.WIDE R16, R19, 0x4, R12 ;  /* 0x0000000413107825 */ /* 0x001fca00078e020c */
[----:B------:R-:W2:Y:S01]  /*0230*/  LDG.E.CONSTANT R0, desc[UR6][R16.64] ;  /* 0x0000000610007981 */ /* 0x000ea2000c1e9900 */
[----:B------:R-:W-:Y:S01]  /*0240*/  MOV R21, 0x3bbb989d ;  /* 0x3bbb989d00157802 */ /* 0x000fe20000000f00 */
[----:B------:R-:W-:Y:S01]  /*0250*/  IMAD.MOV.U32 R23, RZ, RZ, 0x437c0000 ;  /* 0x437c0000ff177424 */ /* 0x000fe200078e00ff */
[----:B------:R-:W-:Y:S03]  /*0260*/  BSSY.RECONVERGENT B0, `(.L_x_336) ;  /* 0x0000015000007945 */ /* 0x000fe60003800200 */
[----:B--2---:R-:W-:-:S04]  /*0270*/  FFMA.SAT R2, R0, -R21, 0.5 ;  /* 0x3f00000000027423 */ /* 0x004fc80000002815 */
[----:B------:R-:W-:-:S04]  /*0280*/  FFMA.RM R2, R2, R23, 12582913 ;  /* 0x4b40000102027423 */ /* 0x000fc80000004017 */
[C---:B------:R-:W-:Y:S01]  /*0290*/  FADD R21, R2.reuse, -12583039 ;  /* 0xcb40007f02157421 */ /* 0x040fe20000000000 */
[----:B------:R-:W-:-:S03]  /*02a0*/  SHF.L.U32 R2, R2, 0x17, RZ ;  /* 0x0000001702027819 */ /* 0x000fc600000006ff */
[----:B------:R-:W-:-:S04]  /*02b0*/  FFMA R21, R0, -1.4426950216293334961, -R21 ;  /* 0xbfb8aa3b00157823 */ /* 0x000fc80000000815 */
[----:B------:R-:W-:-:S06]  /*02c0*/  FFMA R21, R0, -1.925963033500011079e-08, R21 ;  /* 0xb2a5706000157823 */ /* 0x000fcc0000000015 */
[----:B------:R-:W0:Y:S02]  /*02d0*/  MUFU.EX2 R21, R21 ;  /* 0x0000001500157308 */ /* 0x000e240000000800 */
[----:B0-----:R-:W-:-:S05]  /*02e0*/  FFMA R23, R2, R21, 1 ;  /* 0x3f80000002177423 */ /* 0x001fca0000000015 */
[----:B------:R-:W-:-:S04]  /*02f0*/  IADD3 R0, PT, PT, R23, 0x1800000, RZ ;  /* 0x0180000017007810 */ /* 0x000fc80007ffe0ff */
[----:B------:R-:W-:-:S04]  /*0300*/  LOP3.LUT R0, R0, 0x7f800000, RZ, 0xc0, !PT ;  /* 0x7f80000000007812 */ /* 0x000fc800078ec0ff */
[----:B------:R-:W-:-:S13]  /*0310*/  ISETP.GT.U32.AND P0, PT, R0, 0x1ffffff, PT ;  /* 0x01ffffff0000780c */ /* 0x000fda0003f04070 */
[----:B------:R-:W-:Y:S05]  /*0320*/  @P0 BRA `(.L_x_337) ;  /* 0x0000000000100947 */ /* 0x000fea0003800000 */
[----:B------:R-:W-:Y:S01]  /*0330*/  IMAD.MOV.U32 R0, RZ, RZ, R23 ;  /* 0x000000ffff007224 */ /* 0x000fe200078e0017 */
[----:B------:R-:W-:-:S07]  /*0340*/  MOV R2, 0x360 ;  /* 0x0000036000027802 */ /* 0x000fce0000000f00 */
[----:B------:R-:W-:Y:S05]  /*0350*/  CALL.REL.NOINC `($__internal_1_$__cuda_sm20_rcp_rn_f32_slowpath) ;  /* 0x0000001000447944 */ /* 0x000fea0003c00000 */
[----:B------:R-:W-:Y:S05]  /*0360*/  BRA `(.L_x_338) ;  /* 0x0000000000107947 */ /* 0x000fea0003800000 */
.L_x_337:
[----:B------:R-:W0:Y:S02]  /*0370*/  MUFU.RCP R20, R23 ;  /* 0x0000001700147308 */ /* 0x000e240000001000 */
[----:B0-----:R-:W-:-:S04]  /*0380*/  FFMA R0, R23, R20, -1 ;  /* 0xbf80000017007423 */ /* 0x001fc80000000014 */
[----:B------:R-:W-:-:S04]  /*0390*/  FADD.FTZ R21, -R0, -RZ ;  /* 0x800000ff00157221 */ /* 0x000fc80000010100 */
[----:B------:R-:W-:-:S07]  /*03a0*/  FFMA R20, R20, R21, R20 ;  /* 0x0000001514147223 */ /* 0x000fce0000000014 */
.L_x_338:
[----:B------:R-:W-:Y:S05]  /*03b0*/  BSYNC.RECONVERGENT B0 ;  /* 0x0000000000007941 */ /* 0x000fea0003800200 */
.L_x_336:
[----:B------:R-:W-:-:S05]  /*03c0*/  IMAD.WIDE R16, R8, 0x4, R16 ;  /* 0x0000000408107825 */ /* 0x000fca00078e0210 */
[----:B------:R-:W2:Y:S01]  /*03d0*/  LDG.E.CONSTANT R0, desc[UR6][R16.64] ;  /* 0x0000000610007981 */ /* 0x000ea2000c1e9900 */
[----:B------:R-:W-:Y:S01]  /*03e0*/  HFMA2 R23, -RZ, RZ, 3.7421875, 0 ;  /* 0x437c0000ff177431 */ /* 0x000fe200000001ff */
[----:B------:R-:W-:Y:S01]  /*03f0*/  MOV R21, 0x3bbb989d ;  /* 0x3bbb989d00157802 */ /* 0x000fe20000000f00 */
[----:B------:R-:W-:Y:S01]  /*0400*/  BSSY.RECONVERGENT B0, `(.L_x_339) ;  /* 0x0000018000007945 */ /* 0x000fe20003800200 */
[----:B------:R-:W-:-:S04]  /*0410*/  FSETP.GT.AND P0, PT, R20, R14, PT ;  /* 0x0000000e1400720b */ /* 0x000fc80003f04000 */
[----:B------:R-:W-:Y:S02]  /*0420*/  FSEL R14, R20, R14, P0 ;  /* 0x0000000e140e7208 */ /* 0x000fe40000000000 */
[----:B------:R-:W-:Y:S01]  /*0430*/  SEL R15, R11, R15, P0 ;  /* 0x0000000f0b0f7207 */ /* 0x000fe20000000000 */
[----:B--2---:R-:W-:-:S04]  /*0440*/  FFMA.SAT R2, R0, -R21, 0.5 ;  /* 0x3f00000000027423 */ /* 0x004fc80000002815 */
[----:B------:R-:W-:-:S04]  /*0450*/  FFMA.RM R2, R2, R23, 12582913 ;  /* 0x4b40000102027423 */ /* 0x000fc80000004017 */
[C---:B------:R-:W-:Y:S01]  /*0460*/  FADD R21, R2.reuse, -12583039 ;  /* 0xcb40007f02157421 */ /* 0x040fe20000000000 */
[----:B------:R-:W-:-:S03]  /*0470*/  IMAD.SHL.U32 R2, R2, 0x800000, RZ ;  /* 0x0080000002027824 */ /* 0x000fc600078e00ff */
        /* <DEDUP_REMOVED lines=8> */
[----:B------:R-:W-:Y:S02]  /*0500*/  MOV R0, R23 ;  /* 0x0000001700007202 */ /* 0x000fe40000000f00 */
[----:B------:R-:W-:-:S07]  /*0510*/  MOV R2, 0x530 ;  /* 0x0000053000027802 */ /* 0x000fce0000000f00 */
[----:B------:R-:W-:Y:S05]  /*0520*/  CALL.REL.NOINC `($__internal_1_$__cuda_sm20_rcp_rn_f32_slowpath) ;  /* 0x0000000c00d07944 */ /* 0x000fea0003c00000 */
[----:B------:R-:W-:Y:S05]  /*0530*/  BRA `(.L_x_341) ;  /* 0x0000000000107947 */ /* 0x000fea0003800000 */
.L_x_340:
[----:B------:R-:W0:Y:S02]  /*0540*/  MUFU.RCP R20, R23 ;  /* 0x0000001700147308 */ /* 0x000e240000001000 */
[----:B0-----:R-:W-:-:S04]  /*0550*/  FFMA R0, R23, R20, -1 ;  /* 0xbf80000017007423 */ /* 0x001fc80000000014 */
[----:B------:R-:W-:-:S04]  /*0560*/  FADD.FTZ R21, -R0, -RZ ;  /* 0x800000ff00157221 */ /* 0x000fc80000010100 */
[----:B------:R-:W-:-:S07]  /*0570*/  FFMA R20, R20, R21, R20 ;  /* 0x0000001514147223 */ /* 0x000fce0000000014 */
.L_x_341:
[----:B------:R-:W-:Y:S05]  /*0580*/  BSYNC.RECONVERGENT B0 ;  /* 0x0000000000007941 */ /* 0x000fea0003800200 */
.L_x_339:
[----:B------:R-:W-:-:S05]  /*0590*/  IMAD.WIDE R16, R8, 0x4, R16 ;  /* 0x0000000408107825 */ /* 0x000fca00078e0210 */
[----:B------:R-:W2:Y:S01]  /*05a0*/  LDG.E.CONSTANT R0, desc[UR6][R16.64] ;  /* 0x0000000610007981 */ /* 0x000ea2000c1e9900 */
[----:B------:R-:W-:Y:S01]  /*05b0*/  IMAD.MOV.U32 R21, RZ, RZ, 0x3bbb989d ;  /* 0x3bbb989dff157424 */ /* 0x000fe200078e00ff */
[----:B------:R-:W-:Y:S01]  /*05c0*/  MOV R23, 0x437c0000 ;  /* 0x437c000000177802 */ /* 0x000fe20000000f00 */
[----:B------:R-:W-:Y:S01]  /*05d0*/  BSSY.RECONVERGENT B0, `(.L_x_342) ;  /* 0x0000018000007945 */ /* 0x000fe20003800200 */
[----:B------:R-:W-:-:S04]  /*05e0*/  FSETP.GT.AND P0, PT, R20, R14, PT ;  /* 0x0000000e1400720b */ /* 0x000fc80003f04000 */
[----:B------:R-:W-:-:S09]  /*05f0*/  FSEL R14, R20, R14, P0 ;  /* 0x0000000e140e7208 */ /* 0x000fd20000000000 */
[----:B------:R-:W-:Y:S01]  /*0600*/  @P0 IADD3 R15, PT, PT, R11, 0x1, RZ ;  /* 0x000000010b0f0810 */ /* 0x000fe20007ffe0ff */
[----:B--2---:R-:W-:-:S04]  /*0610*/  FFMA.SAT R2, R0, -R21, 0.5 ;  /* 0x3f00000000027423 */ /* 0x004fc80000002815 */
[----:B------:R-:W-:-:S04]  /*0620*/  FFMA.RM R2, R2, R23, 12582913 ;  /* 0x4b40000102027423 */ /* 0x000fc80000004017 */
[C---:B------:R-:W-:Y:S01]  /*0630*/  FADD R21, R2.reuse, -12583039 ;  /* 0xcb40007f02157421 */ /* 0x040fe20000000000 */
[----:B------:R-:W-:-:S03]  /*0640*/  SHF.L.U32 R2, R2, 0x17, RZ ;  /* 0x0000001702027819 */ /* 0x000fc600000006ff */
[----:B------:R-:W-:-:S04]  /*0650*/  FFMA R21, R0, -1.4426950216293334961, -R21 ;  /* 0xbfb8aa3b00157823 */ /* 0x000fc80000000815 */
[----:B------:R-:W-:-:S06]  /*0660*/  FFMA R21, R0, -1.925963033500011079e-08, R21 ;  /* 0xb2a5706000157823 */ /* 0x000fcc0000000015 */
[----:B------:R-:W0:Y:S02]  /*0670*/  MUFU.EX2 R21, R21 ;  /* 0x0000001500157308 */ /* 0x000e240000000800 */
[----:B0-----:R-:W-:-:S04]  /*0680*/  FFMA R23, R2, R21, 1 ;  /* 0x3f80000002177423 */ /* 0x001fc80000000015 */
[----:B------:R-:W-:-:S05]  /*0690*/  VIADD R0, R23, 0x1800000 ;  /* 0x0180000017007836 */ /* 0x000fca0000000000 */
[----:B------:R-:W-:-:S04]  /*06a0*/  LOP3.LUT R0, R0, 0x7f800000, RZ, 0xc0, !PT ;  /* 0x7f80000000007812 */ /* 0x000fc800078ec0ff */
[----:B------:R-:W-:-:S13]  /*06b0*/  ISETP.GT.U32.AND P1, PT, R0, 0x1ffffff, PT ;  /* 0x01ffffff0000780c */ /* 0x000fda0003f24070 */
[----:B------:R-:W-:Y:S05]  /*06c0*/  @P1 BRA `(.L_x_343) ;  /* 0x0000000000101947 */ /* 0x000fea0003800000 */
[----:B------:R-:W-:Y:S02]  /*06d0*/  MOV R0, R23 ;  /* 0x0000001700007202 */ /* 0x000fe40000000f00 */
[----:B------:R-:W-:-:S07]  /*06e0*/  MOV R2, 0x700 ;  /* 0x0000070000027802 */ /* 0x000fce0000000f00 */
[----:B------:R-:W-:Y:S05]  /*06f0*/  CALL.REL.NOINC `($__internal_1_$__cuda_sm20_rcp_rn_f32_slowpath) ;  /* 0x0000000c005c7944 */ /* 0x000fea0003c00000 */
[----:B------:R-:W-:Y:S05]  /*0700*/  BRA `(.L_x_344) ;  /* 0x0000000000107947 */ /* 0x000fea0003800000 */
.L_x_343:
[----:B------:R-:W0:Y:S02]  /*0710*/  MUFU.RCP R20, R23 ;  /* 0x0000001700147308 */ /* 0x000e240000001000 */
[----:B0-----:R-:W-:-:S04]  /*0720*/  FFMA R0, R23, R20, -1 ;  /* 0xbf80000017007423 */ /* 0x001fc80000000014 */
[----:B------:R-:W-:-:S04]  /*0730*/  FADD.FTZ R21, -R0, -RZ ;  /* 0x800000ff00157221 */ /* 0x000fc80000010100 */
[----:B------:R-:W-:-:S07]  /*0740*/  FFMA R20, R20, R21, R20 ;  /* 0x0000001514147223 */ /* 0x000fce0000000014 */
.L_x_344:
[----:B------:R-:W-:Y:S05]  /*0750*/  BSYNC.RECONVERGENT B0 ;  /* 0x0000000000007941 */ /* 0x000fea0003800200 */
.L_x_342:
[----:B------:R-:W-:-:S06]  /*0760*/  IMAD.WIDE R16, R8, 0x4, R16 ;  /* 0x0000000408107825 */ /* 0x000fcc00078e0210 */
[----:B------:R-:W2:Y:S01]  /*0770*/  LDG.E.CONSTANT R16, desc[UR6][R16.64] ;  /* 0x0000000610107981 */ /* 0x000ea2000c1e9900 */
[----:B------:R-:W-:Y:S02]  /*0780*/  HFMA2 R23, -RZ, RZ, 3.7421875, 0 ;  /* 0x437c0000ff177431 */ /* 0x000fe400000001ff */
[----:B------:R-:W-:Y:S01]  /*0790*/  IMAD.MOV.U32 R21, RZ, RZ, 0x3bbb989d ;  /* 0x3bbb989dff157424 */ /* 0x000fe200078e00ff */
[CC--:B------:R-:W-:Y:S01]  /*07a0*/  FSETP.GT.AND P0, PT, R20.reuse, R14.reuse, PT ;  /* 0x0000000e1400720b */ /* 0x0c0fe20003f04000 */
[----:B------:R-:W-:Y:S03]  /*07b0*/  BSSY.RECONVERGENT B0, `(.L_x_345) ;  /* 0x0000017000007945 */ /* 0x000fe60003800200 */
        /* <DEDUP_REMOVED lines=18> */
.L_x_346:
[----:B------:R-:W0:Y:S02]  /*08e0*/  MUFU.RCP R20, R23 ;  /* 0x0000001700147308 */ /* 0x000e240000001000 */
[----:B0-----:R-:W-:-:S04]  /*08f0*/  FFMA R0, R23, R20, -1 ;  /* 0xbf80000017007423 */ /* 0x001fc80000000014 */
[----:B------:R-:W-:-:S04]  /*0900*/  FADD.FTZ R17, -R0, -RZ ;  /* 0x800000ff00117221 */ /* 0x000fc80000010100 */
[----:B------:R-:W-:-:S07]  /*0910*/  FFMA R20, R20, R17, R20 ;  /* 0x0000001114147223 */ /* 0x000fce0000000014 */
.L_x_347:
[----:B------:R-:W-:Y:S05]  /*0920*/  BSYNC.RECONVERGENT B0 ;  /* 0x0000000000007941 */ /* 0x000fea0003800200 */
.L_x_345:
[-C--:B------:R-:W-:Y:S02]  /*0930*/  FSETP.GT.AND P0, PT, R20, R14.reuse, PT ;  /* 0x0000000e1400720b */ /* 0x080fe40003f04000 */
[----:B------:R-:W-:Y:S02]  /*0940*/  LEA R19, R8, R19, 0x2 ;  /* 0x0000001308137211 */ /* 0x000fe400078e10ff */
[----:B------:R-:W-:-:S09]  /*0950*/  FSEL R14, R20, R14, P0 ;  /* 0x0000000e140e7208 */ /* 0x000fd20000000000 */
[C---:B------:R-:W-:Y:S01]  /*0960*/  @P0 VIADD R15, R11.reuse, 0x3 ;  /* 0x000000030b0f0836 */ /* 0x040fe20000000000 */
[----:B------:R-:W-:-:S04]  /*0970*/  IADD3 R11, PT, PT, R11, 0x4, RZ ;  /* 0x000000040b0b7810 */ /* 0x000fc80007ffe0ff */
[----:B------:R-:W-:-:S13]  /*0980*/  ISETP.NE.AND P1, PT, R11, R10, PT ;  /* 0x0000000a0b00720c */ /* 0x000fda0003f25270 */
[----:B------:R-:W-:Y:S05]  /*0990*/  @P1 BRA `(.L_x_348) ;  /* 0xfffffff800201947 */ /* 0x000fea000383ffff */
.L_x_335:
[----:B------:R-:W-:-:S09]  /*09a0*/  UISETP.NE.AND UP0, UPT, UR5, URZ, UPT ;  /* 0x000000ff0500728c */ /* 0x000fd2000bf05270 */
[----:B------:R-:W-:Y:S05]  /*09b0*/  BRA.U !UP0, `(.L_x_334) ;  /* 0x00000005088c7547 */ /* 0x000fea000b800000 */
[----:B------:R-:W-:-:S09]  /*09c0*/  UISETP.NE.AND UP0, UPT, UR5, 0x1, UPT ;  /* 0x000000010500788c */ /* 0x000fd2000bf05270 */
[----:B------:R-:W-:Y:S05]  /*09d0*/  BRA.U !UP0, `(.L_x_349) ;  /* 0x0000000108f87547 */ /* 0x000fea000b800000 */
[----:B------:R-:W0:Y:S01]  /*09e0*/  LDC.64 R12, c[0x0][0x380] ;  /* 0x0000e000ff0c7b82 */ /* 0x000e220000000a00 */
[----:B------:R-:W-:-:S04]  /*09f0*/  IMAD R11, R8, R10, R9 ;  /* 0x0000000a080b7224 */ /* 0x000fc800078e0209 */
[----:B0-----:R-:W-:-:S05]  /*0a00*/  IMAD.WIDE R12, R11, 0x4, R12 ;  /* 0x000000040b0c7825 */ /* 0x001fca00078e020c */
[----:B------:R-:W2:Y:S01]  /*0a10*/  LDG.E.CONSTANT R0, desc[UR6][R12.64] ;  /* 0x000000060c007981 */ /* 0x000ea2000c1e9900 */
[----:B------:R-:W-:Y:S01]  /*0a20*/  IMAD.MOV.U32 R11, RZ, RZ, 0x3bbb989d ;  /* 0x3bbb989dff0b7424 */ /* 0x000fe200078e00ff */
[----:B------:R-:W-:Y:S01]  /*0a30*/  MOV R17, 0x437c0000 ;  /* 0x437c000000117802 */ /* 0x000fe20000000f00 */
[----:B------:R-:W-:Y:S02]  /*0a40*/  BSSY.RECONVERGENT B0, `(.L_x_350) ;  /* 0x0000015000007945 */ /* 0x000fe40003800200 */
        /* <DEDUP_REMOVED lines=16> */
.L_x_351:
[----:B------:R-:W0:Y:S02]  /*0b50*/  MUFU.RCP R20, R17 ;  /* 0x0000001100147308 */ /* 0x000e240000001000 */
[----:B0-----:R-:W-:-:S04]  /*0b60*/  FFMA R0, R17, R20, -1 ;  /* 0xbf80000011007423 */ /* 0x001fc80000000014 */
[----:B------:R-:W-:-:S04]  /*0b70*/  FADD.FTZ R11, -R0, -RZ ;  /* 0x800000ff000b7221 */ /* 0x000fc80000010100 */
[----:B------:R-:W-:-:S07]  /*0b80*/  FFMA R20, R20, R11, R20 ;  /* 0x0000000b14147223 */ /* 0x000fce0000000014 */
.L_x_352:
[----:B------:R-:W-:Y:S05]  /*0b90*/  BSYNC.RECONVERGENT B0 ;  /* 0x0000000000007941 */ /* 0x000fea0003800200 */
.L_x_350:
[----:B------:R-:W-:-:S06]  /*0ba0*/  IMAD.WIDE R12, R8, 0x4, R12 ;  /* 0x00000004080c7825 */ /* 0x000fcc00078e020c */
[----:B------:R-:W2:Y:S01]  /*0bb0*/  LDG.E.CONSTANT R12, desc[UR6][R12.64] ;  /* 0x000000060c0c7981 */ /* 0x000ea2000c1e9900 */
[----:B------:R-:W-:Y:S01]  /*0bc0*/  HFMA2 R11, -RZ, RZ, 0.96630859375, -0.0022525787353515625 ;  /* 0x3bbb989dff0b7431 */ /* 0x000fe200000001ff */
[----:B------:R-:W-:Y:S01]  /*0bd0*/  MOV R17, 0x437c0000 ;  /* 0x437c000000117802 */ /* 0x000fe20000000f00 */
[----:B------:R-:W-:Y:S01]  /*0be0*/  BSSY.RECONVERGENT B0, `(.L_x_353) ;  /* 0x0000019000007945 */ /* 0x000fe20003800200 */
[----:B------:R-:W-:-:S04]  /*0bf0*/  FSETP.GT.AND P0, PT, R20, R14, PT ;  /* 0x0000000e1400720b */ /* 0x000fc80003f04000 */
[----:B------:R-:W-:Y:S01]  /*0c00*/  FSEL R14, R20, R14, P0 ;  /* 0x0000000e140e7208 */ /* 0x000fe20000000000 */
[----:B--2---:R-:W-:-:S04]  /*0c10*/  FFMA.SAT R0, R12, -R11, 0.5 ;  /* 0x3f0000000c007423 */ /* 0x004fc8000000280b */
[----:B------:R-:W-:-:S04]  /*0c20*/  FFMA.RM R0, R0, R17, 12582913 ;  /* 0x4b40000100007423 */ /* 0x000fc80000004011 */
[C---:B------:R-:W-:Y:S01]  /*0c30*/  FADD R11, R0.reuse, -12583039 ;  /* 0xcb40007f000b7421 */ /* 0x040fe20000000000 */
[----:B------:R-:W-:-:S03]  /*0c40*/  SHF.L.U32 R0, R0, 0x17, RZ ;  /* 0x0000001700007819 */ /* 0x000fc600000006ff */
[----:B------:R-:W-:-:S04]  /*0c50*/  FFMA R11, R12, -1.4426950216293334961, -R11 ;  /* 0xbfb8aa3b0c0b7823 */ /* 0x000fc8000000080b */
[----:B------:R-:W-:Y:S01]  /*0c60*/  FFMA R11, R12, -1.925963033500011079e-08, R11 ;  /* 0xb2a570600c0b7823 */ /* 0x000fe2000000000b */
[C---:B------:R-:W-:Y:S02]  /*0c70*/  SEL R12, R10.reuse, R15, P0 ;  /* 0x0000000f0a0c7207 */ /* 0x040fe40000000000 */
[----:B------:R-:W-:-:S03]  /*0c80*/  IADD3 R15, PT, PT, R10, 0x1, RZ ;  /* 0x000000010a0f7810 */ /* 0x000fc60007ffe0ff */
        /* <DEDUP_REMOVED lines=10> */
.L_x_354:
[----:B------:R-:W0:Y:S02]  /*0d30*/  MUFU.RCP R20, R17 ;  /* 0x0000001100147308 */ /* 0x000e240000001000 */
[----:B0-----:R-:W-:-:S04]  /*0d40*/  FFMA R0, R17, R20, -1 ;  /* 0xbf80000011007423 */ /* 0x001fc80000000014 */
[----:B------:R-:W-:-:S04]  /*0d50*/  FADD.FTZ R11, -R0, -RZ ;  /* 0x800000ff000b7221 */ /* 0x000fc80000010100 */
[----:B------:R-:W-:-:S07]  /*0d60*/  FFMA R20, R20, R11, R20 ;  /* 0x0000000b14147223 */ /* 0x000fce0000000014 */
.L_x_355:
[----:B------:R-:W-:Y:S05]  /*0d70*/  BSYNC.RECONVERGENT B0 ;  /* 0x0000000000007941 */ /* 0x000fea0003800200 */
.L_x_353:
[-C--:B------:R-:W-:Y:S02]  /*0d80*/  FSETP.GT.AND P0, PT, R20, R14.reuse, PT ;  /* 0x0000000e1400720b */ /* 0x080fe40003f04000 */
[----:B------:R-:W-:Y:S02]  /*0d90*/  IADD3 R10, PT, PT, R10, 0x2, RZ ;  /* 0x000000020a0a7810 */ /* 0x000fe40007ffe0ff */
[----:B------:R-:W-:Y:S02]  /*0da0*/  FSEL R14, R20, R14, P0 ;  /* 0x0000000e140e7208 */ /* 0x000fe40000000000 */
[----:B------:R-:W-:-:S07]  /*0db0*/  SEL R15, R15, R12, P0 ;  /* 0x0000000c0f0f7207 */ /* 0x000fce0000000000 */
.L_x_349:
[----:B------:R-:W0:Y:S02]  /*0dc0*/  LDCU UR4, c[0x0][0x3ac] ;  /* 0x00007580ff0477ac */ /* 0x000e240008000800 */
[----:B0-----:R-:W-:-:S04]  /*0dd0*/  ULOP3.LUT UR4, UR4, 0x1, URZ, 0xc0, !UPT ;  /* 0x0000000104047892 */ /* 0x001fc8000f8ec0ff */
[----:B------:R-:W-:-:S09]  /*0de0*/  UISETP.NE.U32.AND UP0, UPT, UR4, 0x1, UPT ;  /* 0x000000010400788c */ /* 0x000fd2000bf05070 */
[----:B------:R-:W-:Y:S05]  /*0df0*/  BRA.U UP0, `(.L_x_334) ;  /* 0x00000001007c7547 */ /* 0x000fea000b800000 */
[----:B------:R-:W0:Y:S01]  /*0e00*/  LDC.64 R12, c[0x0][0x380] ;  /* 0x0000e000ff0c7b82 */ /* 0x000e220000000a00 */
[----:B------:R-:W-:-:S04]  /*0e10*/  IMAD R11, R8, R10, R9 ;  /* 0x0000000a080b7224 */ /* 0x000fc800078e0209 */
[----:B0-----:R-:W-:-:S06]  /*0e20*/  IMAD.WIDE R12, R11, 0x4, R12 ;  /* 0x000000040b0c7825 */ /* 0x001fcc00078e020c */
[----:B------:R-:W2:Y:S01]  /*0e30*/  LDG.E.CONSTANT R12, desc[UR6][R12.64] ;  /* 0x000000060c0c7981 */ /* 0x000ea2000c1e9900 */
[----:B------:R-:W-:Y:S02]  /*0e40*/  HFMA2 R17, -RZ, RZ, 3.7421875, 0 ;  /* 0x437c0000ff117431 */ /* 0x000fe400000001ff */
        /* <DEDUP_REMOVED lines=18> */
.L_x_357:
[----:B------:R-:W0:Y:S02]  /*0f70*/  MUFU.RCP R20, R17 ;  /* 0x0000001100147308 */ /* 0x000e240000001000 */
[----:B0-----:R-:W-:-:S04]  /*0f80*/  FFMA R0, R17, R20, -1 ;  /* 0xbf80000011007423 */ /* 0x001fc80000000014 */
[----:B------:R-:W-:-:S04]  /*0f90*/  FADD.FTZ R11, -R0, -RZ ;  /* 0x800000ff000b7221 */ /* 0x000fc80000010100 */
[----:B------:R-:W-:-:S07]  /*0fa0*/  FFMA R20, R20, R11, R20 ;  /* 0x0000000b14147223 */ /* 0x000fce0000000014 */
.L_x_358:
[----:B------:R-:W-:Y:S05]  /*0fb0*/  BSYNC.RECONVERGENT B0 ;  /* 0x0000000000007941 */ /* 0x000fea0003800200 */
.L_x_356:
[----:B------:R-:W-:-:S04]  /*0fc0*/  FSETP.GT.AND P0, PT, R20, R14, PT ;  /* 0x0000000e1400720b */ /* 0x000fc80003f04000 */
[----:B------:R-:W-:Y:S02]  /*0fd0*/  FSEL R14, R20, R14, P0 ;  /* 0x0000000e140e7208 */ /* 0x000fe40000000000 */
[----:B------:R-:W-:-:S07]  /*0fe0*/  SEL R15, R10, R15, P0 ;  /* 0x0000000f0a0f7207 */ /* 0x000fce0000000000 */
.L_x_334:
[----:B------:R-:W0:Y:S01]  /*0ff0*/  LDCU UR4, c[0x0][0x3b0] ;  /* 0x00007600ff0477ac */ /* 0x000e220008000800 */
[----:B------:R-:W-:Y:S02]  /*1000*/  VOTE.ANY R0, PT, PT ;  /* 0x0000000000007806 */ /* 0x000fe400038e0100 */
[----:B0-----:R-:W-:-:S13]  /*1010*/  FSETP.GE.AND P0, PT, R14, UR4, PT ;  /* 0x000000040e007c0b */ /* 0x001fda000bf06000 */
[----:B------:R-:W-:Y:S01]  /*1020*/  VOTE.ANY R0, PT, P0 ;  /* 0x0000000000007806 */ /* 0x000fe200000e0100 */
[----:B------:R-:W-:Y:S06]  /*1030*/  @!P0 EXIT ;  /* 0x000000000000894d */ /* 0x000fec0003800000 */
[----:B------:R-:W0:Y:S01]  /*1040*/  LDC.64 R10, c[0x0][0x388] ;  /* 0x0000e200ff0a7b82 */ /* 0x000e220000000a00 */
[----:B------:R-:W1:Y:S01]  /*1050*/  LDCU UR4, c[0x0][0x3a8] ;  /* 0x00007500ff0477ac */ /* 0x000e620008000800 */
[----:B------:R-:W2:Y:S01]  /*1060*/  LDCU UR5, c[0x0][0x3b4] ;  /* 0x00007680ff0577ac */ /* 0x000ea20008000800 */
[----:B0-----:R-:W-:-:S04]  /*1070*/  IMAD.WIDE R10, R9, 0x4, R10 ;  /* 0x00000004090a7825 */ /* 0x001fc800078e020a */
[C---:B------:R-:W-:Y:S02]  /*1080*/  IMAD.WIDE R12, R8.reuse, 0x4, R10 ;  /* 0x00000004080c7825 */ /* 0x040fe400078e020a */
[----:B------:R0:W3:Y:S02]  /*1090*/  LDG.E.CONSTANT R10, desc[UR6][R10.64] ;  /* 0x000000060a0a7981 */ /* 0x0000e4000c1e9900 */
[C---:B------:R-:W-:Y:S02]  /*10a0*/  IMAD.WIDE R16, R8.reuse, 0x4, R12 ;  /* 0x0000000408107825 */ /* 0x040fe400078e020c */
[----:B------:R-:W4:Y:S02]  /*10b0*/  LDG.E.CONSTANT R12, desc[UR6][R12.64] ;  /* 0x000000060c0c7981 */ /* 0x000f24000c1e9900 */
[----:B------:R-:W-:Y:S02]  /*10c0*/  IMAD.WIDE R18, R8, 0x4, R16 ;  /* 0x0000000408127825 */ /* 0x000fe400078e0210 */
[----:B------:R5:W4:Y:S04]  /*10d0*/  LDG.E.CONSTANT R16, desc[UR6][R16.64] ;  /* 0x0000000610107981 */ /* 0x000b28000c1e9900 */
[----:B------:R-:W4:Y:S01]  /*10e0*/  LDG.E.CONSTANT R18, desc[UR6][R18.64] ;  /* 0x0000000612127981 */ /* 0x000f22000c1e9900 */
[----:B------:R-:W2:Y:S01]  /*10f0*/  BREV R9, R0 ;  /* 0x0000000000097301 */ /* 0x000ea20000000000 */
[----:B------:R-:W-:Y:S01]  /*1100*/  I2FP.F32.S32 R7, R7 ;  /* 0x0000000700077245 */ /* 0x000fe20000201400 */
[----:B------:R-:W-:Y:S01]  /*1110*/  IMAD R3, R5, R3, R4 ;  /* 0x0000000305037224 */ /* 0x000fe200078e0204 */
[----:B------:R-:W-:-:S02]  /*1120*/  I2FP.F32.U32 R6, R6 ;  /* 0x0000000600067245 */ /* 0x000fc40000201000 */
[----:B-1----:R-:W-:-:S03]  /*1130*/  I2FP.F32.S32 R2, UR4 ;  /* 0x0000000400027c45 */ /* 0x002fc60008201400 */
[----:B--2---:R-:W1:Y:S01]  /*1140*/  FLO.U32.SH R9, R9 ;  /* 0x0000000900097300 */ /* 0x004e6200000e0400 */
[----:B------:R-:W-:Y:S01]  /*1150*/  FADD R7, R7, 0.5 ;  /* 0x3f00000007077421 */ /* 0x000fe20000000000 */
[----:B------:R-:W-:Y:S01]  /*1160*/  FSETP.LT.AND P0, PT, RZ, UR5, PT ;  /* 0x00000005ff007c0b */ /* 0x000fe2000bf01000 */
[----:B0-----:R-:W-:Y:S01]  /*1170*/  FADD R11, R6, 0.5 ;  /* 0x3f000000060b7421 */ /* 0x001fe20000000000 */
[----:B------:R-:W-:Y:S01]  /*1180*/  LOP3.LUT R8, R3, 0x1f, RZ, 0xc0, !PT ;  /* 0x0000001f03087812 */ /* 0x000fe200078ec0ff */
[----:B------:R-:W-:Y:S02]  /*1190*/  FMUL R7, R7, R2 ;  /* 0x0000000207077220 */ /* 0x000fe40000400000 */
[----:B------:R-:W-:Y:S01]  /*11a0*/  FMUL R11, R2, R11 ;  /* 0x0000000b020b7220 */ /* 0x000fe20000400000 */
[----:B-1----:R-:W-:Y:S01]  /*11b0*/  ISETP.NE.AND P1, PT, R8, R9, PT ;  /* 0x000000090800720c */ /* 0x002fe20003f25270 */
[----:B------:R-:W-:Y:S01]  /*11c0*/  BSSY.RECONVERGENT B0, `(.L_x_359) ;  /* 0x000001c000007945 */ /* 0x000fe20003800200 */
[----:B-----5:R-:W-:Y:S01]  /*11d0*/  MOV R17, 0xffffffff ;  /* 0xffffffff00117802 */ /* 0x020fe20000000f00 */
[C---:B---3--:R-:W-:Y:S01]  /*11e0*/  FFMA R4, R2.reuse, -R10, R7 ;  /* 0x8000000a02047223 */ /* 0x048fe20000000007 */
[C---:B----4-:R-:W-:Y:S01]  /*11f0*/  FFMA R5, R2.reuse, -R12, R11 ;  /* 0x8000000c02057223 */ /* 0x050fe2000000000b */
[C---:B------:R-:W-:Y:S01]  /*1200*/  FFMA R6, R2.reuse, R16, R7 ;  /* 0x0000001002067223 */ /* 0x040fe20000000007 */
[----:B------:R-:W-:-:S03]  /*1210*/  FFMA R7, R2, R18, R11 ;  /* 0x0000001202077223 */ /* 0x000fc6000000000b */
[----:B------:R-:W-:Y:S01]  /*1220*/  @P0 FADD R3, -R4, R6 ;  /* 0x0000000604030221 */ /* 0x000fe20000000100 */
[----:B------:R-:W-:-:S03]  /*1230*/  @P0 FADD R2, -R5, R7 ;  /* 0x0000000705020221 */ /* 0x000fc60000000100 */
[C---:B------:R-:W-:Y:S01]  /*1240*/  @P0 FFMA R4, -R3.reuse, UR5, R4 ;  /* 0x0000000503040c23 */ /* 0x040fe20008000104 */
[----:B------:R-:W-:Y:S01]  /*1250*/  @P0 FFMA R6, R3, UR5, R6 ;  /* 0x0000000503060c23 */ /* 0x000fe20008000006 */
[----:B------:R-:W-:Y:S02]  /*1260*/  HFMA2 R10, -RZ, RZ, 0, 0 ;  /* 0x00000000ff0a7431 */ /* 0x000fe400000001ff */
[C---:B------:R-:W-:Y:S01]  /*1270*/  @P0 FFMA R5, -R2.reuse, UR5, R5 ;  /* 0x0000000502050c23 */ /* 0x040fe20008000105 */
[----:B------:R-:W-:Y:S01]  /*1280*/  @P0 FFMA R7, R2, UR5, R7 ;  /* 0x0000000502070c23 */ /* 0x000fe20008000007 */
[----:B------:R-:W-:Y:S06]  /*1290*/  @P1 BRA `(.L_x_360) ;  /* 0x0000000000381947 */ /* 0x000fec0003800000 */
[----:B------:R-:W0:Y:S01]  /*12a0*/  S2R R11, SR_LANEID ;  /* 0x00000000000b7919 */ /* 0x000e220000000000 */
[----:B------:R-:W-:Y:S01]  /*12b0*/  VOTEU.ANY UR4, UPT, PT ;  /* 0x0000000000047886 */ /* 0x000fe200038e0100 */
[----:B------:R-:W1:Y:S01]  /*12c0*/  LDC.64 R2, c[0x0][0x398] ;  /* 0x0000e600ff027b82 */ /* 0x000e620000000a00 */
[----:B------:R-:W0:Y:S01]  /*12d0*/  FLO.U32 R12, UR4 ;  /* 0x00000004000c7d00 */ /* 0x000e2200080e0000 */
[----:B------:R-:W-:-:S07]  /*12e0*/  UPOPC UR5, UR4 ;  /* 0x00000004000572bf */ /* 0x000fce0008000000 */
[----:B------:R-:W2:Y:S01]  /*12f0*/  POPC R10, R0 ;  /* 0x00000000000a7309 */ /* 0x000ea20000000000 */
[----:B0-----:R-:W-:Y:S01]  /*1300*/  ISETP.EQ.U32.AND P0, PT, R12, R11, PT ;  /* 0x0000000b0c00720c */ /* 0x001fe20003f02070 */
[----:B--2---:R-:W-:-:S12]  /*1310*/  IMAD R11, R10, UR5, RZ ;  /* 0x000000050a0b7c24 */ /* 0x004fd8000f8e02ff */
[----:B-1----:R-:W2:Y:S01]  /*1320*/  @P0 ATOMG.E.ADD.STRONG.GPU PT, R3, desc[UR6][R2.64], R11 ;  /* 0x8000000b020309a8 */ /* 0x002ea200081ef106 */
[----:B------:R-:W0:Y:S02]  /*1330*/  S2R R16, SR_LTMASK ;  /* 0x0000000000107919 */ /* 0x000e240000003900 */
[----:B0-----:R-:W-:-:S06]  /*1340*/  LOP3.LUT R16, R16, UR4, RZ, 0xc0, !PT ;  /* 0x0000000410107c12 */ /* 0x001fcc000f8ec0ff */
[----:B------:R-:W0:Y:S01]  /*1350*/  POPC R16, R16 ;  /* 0x0000001000107309 */ /* 0x000e220000000000 */
[----:B--2---:R-:W0:Y:S02]  /*1360*/  SHFL.IDX PT, R13, R3, R12, 0x1f ;  /* 0x00001f0c030d7589 */ /* 0x004e2400000e0000 */
[----:B0-----:R-:W-:-:S07]  /*1370*/  IMAD R10, R10, R16, R13 ;  /* 0x000000100a0a7224 */ /* 0x001fce00078e020d */
.L_x_360:
[----:B------:R-:W-:Y:S05]  /*1380*/  BSYNC.RECONVERGENT B0 ;  /* 0x0000000000007941 */ /* 0x000fea0003800200 */
.L_x_359:
[----:B------:R-:W-:Y:S01]  /*1390*/  SHF.L.U32 R3, R17, R8, RZ ;  /* 0x0000000811037219 */ /* 0x000fe200000006ff */
[----:B------:R-:W0:Y:S03]  /*13a0*/  SHFL.IDX PT, R10, R10, R9, 0x1f ;  /* 0x00001f090a0a7589 */ /* 0x000e2600000e0000 */
[----:B------:R-:W-:-:S06]  /*13b0*/  LOP3.LUT R3, R0, R3, RZ, 0x30, !PT ;  /* 0x0000000300037212 */ /* 0x000fcc00078e30ff */
[----:B------:R-:W0:Y:S02]  /*13c0*/  POPC R3, R3 ;  /* 0x0000000300037309 */ /* 0x000e240000000000 */
[----:B0-----:R-:W-:-:S04]  /*13d0*/  IADD3 R11, PT, PT, R10, R3, RZ ;  /* 0x000000030a0b7210 */ /* 0x001fc80007ffe0ff */
[----:B------:R-:W-:-:S13]  /*13e0*/  ISETP.GT.AND P0, PT, R11, 0x3ff, PT ;  /* 0x000003ff0b00780c */ /* 0x000fda0003f04270 */
[----:B------:R-:W-:Y:S05]  /*13f0*/  @P0 EXIT ;  /* 0x000000000000094d */ /* 0x000fea0003800000 */
[----:B------:R-:W0:Y:S01]  /*1400*/  LDC.64 R2, c[0x0][0x390] ;  /* 0x0000e400ff027b82 */ /* 0x000e220000000a00 */
[----:B------:R-:W-:Y:S02]  /*1410*/  IMAD.MOV.U32 R9, RZ, RZ, 0x1 ;  /* 0x00000001ff097424 */ /* 0x000fe400078e00ff */
[----:B0-----:R-:W-:-:S05]  /*1420*/  IMAD.WIDE R2, R11, 0x20, R2 ;  /* 0x000000200b027825 */ /* 0x001fca00078e0202 */
[----:B------:R-:W-:Y:S04]  /*1430*/  STG.E.128 desc[UR6][R2.64], R4 ;  /* 0x0000000402007986 */ /* 0x000fe8000c101d06 */
[----:B------:R-:W-:Y:S04]  /*1440*/  STG.E.64 desc[UR6][R2.64+0x10], R14 ;  /* 0x0000100e02007986 */ /* 0x000fe8000c101b06 */
[----:B------:R-:W-:Y:S01]  /*1450*/  STG.E desc[UR6][R2.64+0x18], R9 ;  /* 0x0000180902007986 */ /* 0x000fe2000c101906 */
[----:B------:R-:W-:Y:S05]  /*1460*/  EXIT ;  /* 0x000000000000794d */ /* 0x000fea0003800000 */
        .weak           $__internal_1_$__cuda_sm20_rcp_rn_f32_slowpath
        .type           $__internal_1_$__cuda_sm20_rcp_rn_f32_slowpath,@function
        .size           $__internal_1_$__cuda_sm20_rcp_rn_f32_slowpath,(.L_x_367 - $__internal_1_$__cuda_sm20_rcp_rn_f32_slowpath)
$__internal_1_$__cuda_sm20_rcp_rn_f32_slowpath:
[----:B------:R-:W-:Y:S01]  /*1470*/  SHF.L.U32 R18, R0, 0x1, RZ ;  /* 0x0000000100127819 */ /* 0x000fe200000006ff */
[----:B------:R-:W-:Y:S03]  /*1480*/  BSSY.RECONVERGENT B1, `(.L_x_361) ;  /* 0x0000030000017945 */ /* 0x000fe60003800200 */
[----:B------:R-:W-:-:S04]  /*1490*/  SHF.R.U32.HI R18, RZ, 0x18, R18 ;  /* 0x00000018ff127819 */ /* 0x000fc80000011612 */
[----:B------:R-:W-:-:S13]  /*14a0*/  ISETP.NE.U32.AND P0, PT, R18, RZ, PT ;  /* 0x000000ff1200720c */ /* 0x000fda0003f05070 */
[----:B------:R-:W-:Y:S05]  /*14b0*/  @P0 BRA `(.L_x_362) ;  /* 0x0000000000280947 */ /* 0x000fea0003800000 */
[----:B------:R-:W-:-:S04]  /*14c0*/  SHF.L.U32 R18, R0, 0x1, RZ ;  /* 0x0000000100127819 */ /* 0x000fc800000006ff */
[----:B------:R-:W-:-:S13]  /*14d0*/  ISETP.NE.AND P0, PT, R18, RZ, PT ;  /* 0x000000ff1200720c */ /* 0x000fda0003f05270 */
[----:B------:R-:W-:Y:S01]  /*14e0*/  @P0 FFMA R21, R0, 1.84467440737095516160e+19, RZ ;  /* 0x5f80000000150823 */ /* 0x000fe200000000ff */
[----:B------:R-:W-:Y:S08]  /*14f0*/  @!P0 MUFU.RCP R20, R0 ;  /* 0x0000000000148308 */ /* 0x000ff00000001000 */
[----:B------:R-:W0:Y:S02]  /*1500*/  @P0 MUFU.RCP R18, R21 ;  /* 0x0000001500120308 */ /* 0x000e240000001000 */
[----:B0-----:R-:W-:-:S04]  /*1510*/  @P0 FFMA R23, R21, R18, -1 ;  /* 0xbf80000015170423 */ /* 0x001fc80000000012 */
[----:B------:R-:W-:-:S04]  /*1520*/  @P0 FADD.FTZ R23, -R23, -RZ ;  /* 0x800000ff17170221 */ /* 0x000fc80000010100 */
[----:B------:R-:W-:-:S04]  /*1530*/  @P0 FFMA R23, R18, R23, R18 ;  /* 0x0000001712170223 */ /* 0x000fc80000000012 */
[----:B------:R-:W-:Y:S01]  /*1540*/  @P0 FFMA R20, R23, 1.84467440737095516160e+19, RZ ;  /* 0x5f80000017140823 */ /* 0x000fe200000000ff */
[----:B------:R-:W-:Y:S06]  /*1550*/  BRA `(.L_x_363) ;  /* 0x0000000000887947 */ /* 0x000fec0003800000 */
.L_x_362:
[----:B------:R-:W-:-:S04]  /*1560*/  IADD3 R20, PT, PT, R18, -0xfd, RZ ;  /* 0xffffff0312147810 */ /* 0x000fc80007ffe0ff */
[----:B------:R-:W-:-:S13]  /*1570*/  ISETP.GT.U32.AND P0, PT, R20, 0x1, PT ;  /* 0x000000011400780c */ /* 0x000fda0003f04070 */
[----:B------:R-:W-:Y:S05]  /*1580*/  @P0 BRA `(.L_x_364) ;  /* 0x0000000000780947 */ /* 0x000fea0003800000 */
[----:B------:R-:W-:Y:S01]  /*1590*/  LOP3.LUT R27, R0, 0x7fffff, RZ, 0xc0, !PT ;  /* 0x007fffff001b7812 */ /* 0x000fe200078ec0ff */
[----:B------:R-:W-:-:S03]  /*15a0*/  IMAD.MOV.U32 R23, RZ, RZ, 0x3 ;  /* 0x00000003ff177424 */ /* 0x000fc600078e00ff */
[----:B------:R-:W-:Y:S02]  /*15b0*/  LOP3.LUT R27, R27, 0x3f800000, RZ, 0xfc, !PT ;  /* 0x3f8000001b1b7812 */ /* 0x000fe400078efcff */
[----:B------:R-:W-:Y:S02]  /*15c0*/  SHF.L.U32 R23, R23, R20, RZ ;  /* 0x0000001417177219 */ /* 0x000fe400000006ff */
[----:B------:R-:W0:Y:S02]  /*15d0*/  MUFU.RCP R22, R27 ;  /* 0x0000001b00167308 */ /* 0x000e240000001000 */
[----:B0-----:R-:W-:-:S04]  /*15e0*/  FFMA R25, R27, R22, -1 ;  /* 0xbf8000001b197423 */ /* 0x001fc80000000016 */
[----:B------:R-:W-:-:S04]  /*15f0*/  FADD.FTZ R25, -R25, -RZ ;  /* 0x800000ff19197221 */ /* 0x000fc80000010100 */
[CCC-:B------:R-:W-:Y:S01]  /*1600*/  FFMA.RM R21, R22.reuse, R25.reuse, R22.reuse ;  /* 0x0000001916157223 */ /* 0x1c0fe20000004016 */
[----:B------:R-:W-:-:S04]  /*1610*/  FFMA.RP R22, R22, R25, R22 ;  /* 0x0000001916167223 */ /* 0x000fc80000008016 */
[C---:B------:R-:W-:Y:S02]  /*1620*/  LOP3.LUT R24, R21.reuse, 0x7fffff, RZ, 0xc0, !PT ;  /* 0x007fffff15187812 */ /* 0x040fe400078ec0ff */
[----:B------:R-:W-:Y:S02]  /*1630*/  FSETP.NEU.FTZ.AND P0, PT, R21, R22, PT ;  /* 0x000000161500720b */ /* 0x000fe40003f1d000 */
[----:B------:R-:W-:Y:S02]  /*1640*/  LOP3.LUT R24, R24, 0x800000, RZ, 0xfc, !PT ;  /* 0x0080000018187812 */ /* 0x000fe400078efcff */
[----:B------:R-:W-:Y:S02]  /*1650*/  SEL R21, RZ, 0xffffffff, !P0 ;  /* 0xffffffffff157807 */ /* 0x000fe40004000000 */
[----:B------:R-:W-:Y:S02]  /*1660*/  LOP3.LUT R23, R23, R24, RZ, 0xc0, !PT ;  /* 0x0000001817177212 */ /* 0x000fe400078ec0ff */
[----:B------:R-:W-:-:S02]  /*1670*/  IADD3 R21, PT, PT, -R21, RZ, RZ ;  /* 0x000000ff15157210 */ /* 0x000fc40007ffe1ff */
[-C--:B------:R-:W-:Y:S02]  /*1680*/  SHF.R.U32.HI R23, RZ, R20.reuse, R23 ;  /* 0x00000014ff177219 */ /* 0x080fe40000011617 */
[----:B------:R-:W-:Y:S02]  /*1690*/  LOP3.LUT P1, RZ, R21, R20, R24, 0xf8, !PT ;  /* 0x0000001415ff7212 */ /* 0x000fe4000782f818 */
[C---:B------:R-:W-:Y:S02]  /*16a0*/  LOP3.LUT P0, RZ, R23.reuse, 0x1, RZ, 0xc0, !PT ;  /* 0x0000000117ff7812 */ /* 0x040fe4000780c0ff */
[----:B------:R-:W-:Y:S02]  /*16b0*/  LOP3.LUT P2, RZ, R23, 0x2, RZ, 0xc0, !PT ;  /* 0x0000000217ff7812 */ /* 0x000fe4000784c0ff */
[----:B------:R-:W-:Y:S02]  /*16c0*/  IADD3 R21, PT, PT, R18, -0xfc, RZ ;  /* 0xffffff0412157810 */ /* 0x000fe40007ffe0ff */
[----:B------:R-:W-:-:S02]  /*16d0*/  PLOP3.LUT P0, PT, P0, P1, P2, 0xe0, 0x0 ;  /* 0x000000000000781c */ /* 0x000fc40000703c20 */
[----:B------:R-:W-:Y:S02]  /*16e0*/  LOP3.LUT P1, RZ, R0, 0x7fffff, RZ, 0xc0, !PT ;  /* 0x007fffff00ff7812 */ /* 0x000fe4000782c0ff */
[----:B------:R-:W-:Y:S02]  /*16f0*/  SEL R20, RZ, 0x1, !P0 ;  /* 0x00000001ff147807 */ /* 0x000fe40004000000 */
[----:B------:R-:W-:Y:S02]  /*1700*/  SHF.R.U32.HI R21, RZ, R21, R24 ;  /* 0x00000015ff157219 */ /* 0x000fe40000011618 */
[----:B------:R-:W-:-:S04]  /*1710*/  IADD3 R20, PT, PT, -R20, RZ, RZ ;  /* 0x000000ff14147210 */ /* 0x000fc80007ffe1ff */
[----:B------:R-:W-:-:S13]  /*1720*/  ISETP.GE.AND P0, PT, R20, RZ, PT ;  /* 0x000000ff1400720c */ /* 0x000fda0003f06270 */
[----:B------:R-:W-:-:S05]  /*1730*/  @!P0 VIADD R21, R21, 0x1 ;  /* 0x0000000115158836 */ /* 0x000fca0000000000 */
[----:B------:R-:W-:-:S04]  /*1740*/  @!P1 SHF.L.U32 R21, R21, 0x1, RZ ;  /* 0x0000000115159819 */ /* 0x000fc800000006ff */
[----:B------:R-:W-:Y:S01]  /*1750*/  LOP3.LUT R20, R21, 0x80000000, R0, 0xf8, !PT ;  /* 0x8000000015147812 */ /* 0x000fe200078ef800 */
[----:B------:R-:W-:Y:S06]  /*1760*/  BRA `(.L_x_363) ;  /* 0x0000000000047947 */ /* 0x000fec0003800000 */
.L_x_364:
[----:B------:R0:W1:Y:S02]  /*1770*/  MUFU.RCP R20, R0 ;  /* 0x0000000000147308 */ /* 0x0000640000001000 */
.L_x_363:
[----:B------:R-:W-:Y:S05]  /*1780*/  BSYNC.RECONVERGENT B1 ;  /* 0x0000000000017941 */ /* 0x000fea0003800200 */
.L_x_361:
[----:B------:R-:W-:Y:S01]  /*1790*/  HFMA2 R23, -RZ, RZ, 0, 0 ;  /* 0x00000000ff177431 */ /* 0x000fe200000001ff */
[----:B------:R-:W-:-:S04]  /*17a0*/  MOV R22, R2 ;  /* 0x0000000200167202 */ /* 0x000fc80000000f00 */
[----:B01----:R-:W-:Y:S05]  /*17b0*/  RET.REL.NODEC R22 `(_Z23decode_yolo_head_kernelPKfS0_P12GpuDetectionPiiiiiff) ;  /* 0xffffffe816107950 */ /* 0x003fea0003c3ffff */
.L_x_365:
        /* <DEDUP_REMOVED lines=12> */
.L_x_367:


//--------------------- .nv.shared._ZN3cub18CUB_300001_SM_10006detail6select23DeviceSelectSweepKernelINS2_10policy_hubI12GpuDetectionNS0_8NullTypeEiLb0ELNS0_10SelectImplE0EE10Policy1000EPKS5_PS6_PS5_PiNS0_13ScanTileStateIiLb1EEE16IsValidDetectionS6_iNS2_19streaming_context_tIlLb1EEELS7_0EEEvT0_T1_T2_T3_T4_T5_T6_T7_iT8_NS1_7vsmem_tE --------------------------
	.section	.nv.shared._ZN3cub18CUB_300001_SM_10006detail6select23DeviceSelectSweepKernelINS2_10policy_hubI12GpuDetectionNS0_8NullTypeEiLb0ELNS0_10SelectImplE0EE10Policy1000EPKS5_PS6_PS5_PiNS0_13ScanTileStateIiLb1EEE16IsValidDetectionS6_iNS2_19streaming_context_tIlLb1EEELS7_0EEEvT0_T1_T2_T3_T4_T5_T6_T7_iT8_NS1_7vsmem_tE,"aw",@nobits
	.sectionflags	@""
	.align	16
.nv.shared._ZN3cub18CUB_300001_SM_10006detail6select23DeviceSelectSweepKernelINS2_10policy_hubI12GpuDetectionNS0_8NullTypeEiLb0ELNS0_10SelectImplE0EE10Policy1000EPKS5_PS6_PS5_PiNS0_13ScanTileStateIiLb1EEE16IsValidDetectionS6_iNS2_19streaming_context_tIlLb1EEELS7_0EEEvT0_T1_T2_T3_T4_T5_T6_T7_iT8_NS1_7vsmem_tE:
	.zero		9264


//--------------------- .nv.shared.reserved.0     --------------------------
	.section	.nv.shared.reserved.0,"aw",@nobits
	.weak		__nv_reservedSMEM_offset_0_alias
	.size		__nv_reservedSMEM_offset_0_alias, 0, 64
	.other		__nv_reservedSMEM_offset_0_alias,@"STO_CUDA_RESERVED_SHARED STV_DEFAULT"
__nv_reservedSMEM_offset_0_alias:
	.zero		0
	.zero		64


//--------------------- .nv.global                --------------------------
	.section	.nv.global,"aw",@nobits
.nv.global:
	.type		_ZN34_INTERNAL_17d3e9d3_4_k_cu_2e02c1726thrust24THRUST_300001_SM_1000_NS12placeholders2_8E,@object
	.size		_ZN34_INTERNAL_17d3e9d3_4_k_cu_2e02c1726thrust24THRUST_300001_SM_1000_NS12placeholders2_8E,(_ZN34_INTERNAL_17d3e9d3_4_k_cu_2e02c1724cuda3std3__436_GLOBAL__N__17d3e9d3_4_k_cu_2e02c1726ignoreE - _ZN34_INTERNAL_17d3e9d3_4_k_cu_2e02c1726thrust24THRUST_300001_SM_1000_NS12placeholders2_8E)
_ZN34_INTERNAL_17d3e9d3_4_k_cu_2e02c1726thrust24THRUST_300001_SM_1000_NS12placeholders2_8E:
	.zero		1
	.type		_ZN34_INTERNAL_17d3e9d3_4_k_cu_2e02c1724cuda3std3__436_GLOBAL__N__17d3e9d3_4_k_cu_2e02c1726ignoreE,@object
	.size		_ZN34_INTERNAL_17d3e9d3_4_k_cu_2e02c1724cuda3std3__436_GLOBAL__N__17d3e9d3_4_k_cu_2e02c1726ignoreE,(_ZN34_INTERNAL_17d3e9d3_4_k_cu_2e02c1724cuda3std6ranges3__45__cpo4dataE - _ZN34_INTERNAL_17d3e9d3_4_k_cu_2e02c1724cuda3std3__436_GLOBAL__N__17d3e9d3_4_k_cu_2e02c1726ignoreE)
_ZN34_INTERNAL_17d3e9d3_4_k_cu_2e02c1724cuda3std3__436_GLOBAL__N__17d3e9d3_4_k_cu_2e02c1726ignoreE:
	.zero		1
	.type		_ZN34_INTERNAL_17d3e9d3_4_k_cu_2e02c1724cuda3std6ranges3__45__cpo4dataE,@object
	.size		_ZN34_INTERNAL_17d3e9d3_4_k_cu_2e02c1724cuda3std6ranges3__45__cpo4dataE,(_ZN34_INTERNAL_17d3e9d3_4_k_cu_2e02c1726thrust24THRUST_300001_SM_1000_NS6system3cpp3parE - _ZN34_INTERNAL_17d3e9d3_4_k_cu_2e02c1724cuda3std6ranges3__45__cpo4dataE)
_ZN34_INTERNAL_17d3e9d3_4_k_cu_2e02c1724cuda3std6ranges3__45__cpo4dataE:
	.zero		1
	.type		_ZN34_INTERNAL_17d3e9d3_4_k_cu_2e02c1726thrust24THRUST_300001_SM_1000_NS6system3cpp3parE,@object
	.size		_ZN34_INTERNAL_17d3e9d3_4_k_cu_2e02c1726thrust24THRUST_300001_SM_1000_NS6system3cpp3parE,(_ZN34_INTERNAL_17d3e9d3_4_k_cu_2e02c1724cuda3std3__45__cpo5beginE - _ZN34_INTERNAL_17d3e9d3_4_k_cu_2e02c1726thrust24THRUST_300001_SM_1000_NS6system3cpp3parE)
_ZN34_INTERNAL_17d3e9d3_4_k_cu_2e02c1726thrust24THRUST_300001_SM_1000_NS6system3cpp3parE:
	.zero		1
	.type		_ZN34_INTERNAL_17d3e9d3_4_k_cu_2e02c1724cuda3std3__45__cpo5beginE,@object
	.size		_ZN34_INTERNAL_17d3e9d3_4_k_cu_2e02c1724cuda3std3__45__cpo5beginE,(_ZN34_INTERNAL_17d3e9d3_4_k_cu_2e02c1724cuda3std6ranges3__45__cpo5beginE - _ZN34_INTERNAL_17d3e9d3_4_k_cu_2e02c1724cuda3std3__45__cpo5beginE)
_ZN34_INTERNAL_17d3e9d3_4_k_cu_2e02c1724cuda3std3__45__cpo5beginE:
	.zero		1
	.type		_ZN34_INTERNAL_17d3e9d3_4_k_cu_2e02c1724cuda3std6ranges3__45__cpo5beginE,@object
	.size		_ZN34_INTERNAL_17d3e9d3_4_k_cu_2e02c1724cuda3std6ranges3__45__cpo5beginE,(_ZN34_INTERNAL_17d3e9d3_4_k_cu_2e02c1726thrust24THRUST_300001_SM_1000_NS6deviceE - _ZN34_INTERNAL_17d3e9d3_4_k_cu_2e02c1724cuda3std6ranges3__45__cpo5beginE)
_ZN34_INTERNAL_17d3e9d3_4_k_cu_2e02c1724cuda3std6ranges3__45__cpo5beginE:
	.zero		1
	.type		_ZN34_INTERNAL_17d3e9d3_4_k_cu_2e02c1726thrust24THRUST_300001_SM_1000_NS6deviceE,@object
	.size		_ZN34_INTERNAL_17d3e9d3_4_k_cu_2e02c1726thrust24THRUST_300001_SM_1000_NS6deviceE,(_ZN34_INTERNAL_17d3e9d3_4_k_cu_2e02c1724cuda3std3__47nulloptE - _ZN34_INTERNAL_17d3e9d3_4_k_cu_2e02c1726thrust24THRUST_300001_SM_1000_NS6deviceE)
_ZN34_INTERNAL_17d3e9d3_4_k_cu_2e02c1726thrust24THRUST_300001_SM_1000_NS6deviceE:
	.zero		1
	.type		_ZN34_INTERNAL_17d3e9d3_4_k_cu_2e02c1724cuda3std3__47nulloptE,@object
	.size		_ZN34_INTERNAL_17d3e9d3_4_k_cu_2e02c1724cuda3std3__47nulloptE,(_ZN34_INTERNAL_17d3e9d3_4_k_cu_2e02c1724cuda3std6ranges3__45__cpo8distanceE - _ZN34_INTERNAL_17d3e9d3_4_k_cu_2e02c1724cuda3std3__47nulloptE)
_ZN34_INTERNAL_17d3e9d3_4_k_cu_2e02c1724cuda3std3__47nulloptE:
	.zero		1
	.type		_ZN34_INTERNAL_17d3e9d3_4_k_cu_2e02c1724cuda3std6ranges3__45__cpo8distanceE,@object
	.size		_ZN34_INTERNAL_17d3e9d3_4_k_cu_2e02c1724cuda3std6ranges3__45__cpo8distanceE,(_ZN34_INTERNAL_17d3e9d3_4_k_cu_2e02c1726thrust24THRUST_300001_SM_1000_NS12placeholders2_4E - _ZN34_INTERNAL_17d3e9d3_4_k_cu_2e02c1724cuda3std6ranges3__45__cpo8distanceE)
_ZN34_INTERNAL_17d3e9d3_4_k_cu_2e02c1724cuda3std6ranges3__45__cpo8distanceE:
	.zero		1
	.type		_ZN34_INTERNAL_17d3e9d3_4_k_cu_2e02c1726thrust24THRUST_300001_SM_1000_NS12placeholders2_4E,@object
	.size		_ZN34_INTERNAL_17d3e9d3_4_k_cu_2e02c1726thrust24THRUST_300001_SM_1000_NS12placeholders2_4E,(_ZN34_INTERNAL_17d3e9d3_4_k_cu_2e02c1724cuda3std3__45__cpo6rbeginE - _ZN34_INTERNAL_17d3e9d3_4_k_cu_2e02c1726thrust24THRUST_300001_SM_1000_NS12placeholders2_4E)
_ZN34_INTERNAL_17d3e9d3_4_k_cu_2e02c1726thrust24THRUST_300001_SM_1000_NS12placeholders2_4E:
	.zero		1
	.type		_ZN34_INTERNAL_17d3e9d3_4_k_cu_2e02c1724cuda3std3__45__cpo6rbeginE,@object
	.size		_ZN34_INTERNAL_17d3e9d3_4_k_cu_2e02c1724cuda3std3__45__cpo6rbeginE,(_ZN34_INTERNAL_17d3e9d3_4_k_cu_2e02c1724cuda3std6ranges3__45__cpo7advanceE - _ZN34_INTERNAL_17d3e9d3_4_k_cu_2e02c1724cuda3std3__45__cpo6rbeginE)
_ZN34_INTERNAL_17d3e9d3_4_k_cu_2e02c1724cuda3std3__45__cpo6rbeginE:
	.zero		1
	.type		_ZN34_INTERNAL_17d3e9d3_4_k_cu_2e02c1724cuda3std6ranges3__45__cpo7advanceE,@object
	.size		_ZN34_INTERNAL_17d3e9d3_4_k_cu_2e02c1724cuda3std6ranges3__45__cpo7advanceE,(_ZN34_INTERNAL_17d3e9d3_4_k_cu_2e02c1726thrust24THRUST_300001_SM_1000_NS12placeholders3_10E - _ZN34_INTERNAL_17d3e9d3_4_k_cu_2e02c1724cuda3std6ranges3__45__cpo7advanceE)
_ZN34_INTERNAL_17d3e9d3_4_k_cu_2e02c1724cuda3std6ranges3__45__cpo7advanceE:
	.zero		1
	.type		_ZN34_INTERNAL_17d3e9d3_4_k_cu_2e02c1726thrust24THRUST_300001_SM_1000_NS12placeholders3_10E,@object
	.size		_ZN34_INTERNAL_17d3e9d3_4_k_cu_2e02c1726thrust24THRUST_300001_SM_1000_NS12placeholders3_10E,(_ZN34_INTERNAL_17d3e9d3_4_k_cu_2e02c1724cuda3std3__48in_placeE - _ZN34_INTERNAL_17d3e9d3_4_k_cu_2e02c1726thrust24THRUST_300001_SM_1000_NS12placeholders3_10E)
_ZN34_INTERNAL_17d3e9d3_4_k_cu_2e02c1726thrust24THRUST_300001_SM_1000_NS12placeholders3_10E:
	.zero		1
	.type		_ZN34_INTERNAL_17d3e9d3_4_k_cu_2e02c1724cuda3std3__48in_placeE,@object
	.size		_ZN34_INTERNAL_17d3e9d3_4_k_cu_2e02c1724cuda3std3__48in_placeE,(_ZN34_INTERNAL_17d3e9d3_4_k_cu_2e02c1724cuda3std6ranges3__45__cpo4sizeE - _ZN34_INTERNAL_17d3e9d3_4_k_cu_2e02c1724cuda3std3__48in_placeE)
_ZN34_INTERNAL_17d3e9d3_4_k_cu_2e02c1724cuda3std3__48in_placeE:
	.zero		1
	.type		_ZN34_INTERNAL_17d3e9d3_4_k_cu_2e02c1724cuda3std6ranges3__45__cpo4sizeE,@object
	.size		_ZN34_INTERNAL_17d3e9d3_4_k_cu_2e02c1724cuda3std6ranges3__45__cpo4sizeE,(_ZN34_INTERNAL_17d3e9d3_4_k_cu_2e02c1726thrust24THRUST_300001_SM_1000_NS12placeholders2_2E - _ZN34_INTERNAL_17d3e9d3_4_k_cu_2e02c1724cuda3std6ranges3__45__cpo4sizeE)
_ZN34_INTERNAL_17d3e9d3_4_k_cu_2e02c1724cuda3std6ranges3__45__cpo4sizeE:
	.zero		1
	.type		_ZN34_INTERNAL_17d3e9d3_4_k_cu_2e02c1726thrust24THRUST_300001_SM_1000_NS12placeholders2_2E,@object
	.size		_ZN34_INTERNAL_17d3e9d3_4_k_cu_2e02c1726thrust24THRUST_300001_SM_1000_NS12placeholders2_2E,(_ZN34_INTERNAL_17d3e9d3_4_k_cu_2e02c1724cuda3std3__45__cpo6cbeginE - _ZN34_INTERNAL_17d3e9d3_4_k_cu_2e02c1726thrust24THRUST_300001_SM_1000_NS12placeholders2_2E)
_ZN34_INTERNAL_17d3e9d3_4_k_cu_2e02c1726thrust24THRUST_300001_SM_1000_NS12placeholders2_2E:
	.zero		1
	.type		_ZN34_INTERNAL_17d3e9d3_4_k_cu_2e02c1724cuda3std3__45__cpo6cbeginE,@object
	.size		_ZN34_INTERNAL_17d3e9d3_4_k_cu_2e02c1724cuda3std3__45__cpo6cbeginE,(_ZN34_INTERNAL_17d3e9d3_4_k_cu_2e02c1724cuda3std6ranges3__45__cpo6cbeginE - _ZN34_INTERNAL_17d3e9d3_4_k_cu_2e02c1724cuda3std3__45__cpo6cbeginE)
_ZN34_INTERNAL_17d3e9d3_4_k_cu_2e02c1724cuda3std3__45__cpo6cbeginE:
	.zero		1
	.type		_ZN34_INTERNAL_17d3e9d3_4_k_cu_2e02c1724cuda3std6ranges3__45__cpo6cbeginE,@object
	.size		_ZN34_INTERNAL_17d3e9d3_4_k_cu_2e02c1724cuda3std6ranges3__45__cpo6cbeginE,(_ZN34_INTERNAL_17d3e9d3_4_k_cu_2e02c1726thrust24THRUST_300001_SM_1000_NS12placeholders2_6E - _ZN34_INTERNAL_17d3e9d3_4_k_cu_2e02c1724cuda3std6ranges3__45__cpo6cbeginE)
_ZN34_INTERNAL_17d3e9d3_4_k_cu_2e02c1724cuda3std6ranges3__45__cpo6cbeginE:
	.zero		1
	.type		_ZN34_INTERNAL_17d3e9d3_4_k_cu_2e02c1726thrust24THRUST_300001_SM_1000_NS12placeholders2_6E,@object
	.size		_ZN34_INTERNAL_17d3e9d3_4_k_cu_2e02c1726thrust24THRUST_300001_SM_1000_NS12placeholders2_6E,(_ZN34_INTERNAL_17d3e9d3_4_k_cu_2e02c1724cuda3std3__45__cpo7crbeginE - _ZN34_INTERNAL_17d3e9d3_4_k_cu_2e02c1726thrust24THRUST_300001_SM_1000_NS12placeholders2_6E)
_ZN34_INTERNAL_17d3e9d3_4_k_cu_2e02c1726thrust24THRUST_300001_SM_1000_NS12placeholders2_6E:
	.zero		1
	.type		_ZN34_INTERNAL_17d3e9d3_4_k_cu_2e02c1724cuda3std3__45__cpo7crbeginE,@object
	.size		_ZN34_INTERNAL_17d3e9d3_4_k_cu_2e02c1724cuda3std3__45__cpo7crbeginE,(_ZN34_INTERNAL_17d3e9d3_4_k_cu_2e02c1724cuda3std6ranges3__45__cpo4nextE - _ZN34_INTERNAL_17d3e9d3_4_k_cu_2e02c1724cuda3std3__45__cpo7crbeginE)
_ZN34_INTERNAL_17d3e9d3_4_k_cu_2e02c1724cuda3std3__45__cpo7crbeginE:
	.zero		1
	.type		_ZN34_INTERNAL_17d3e9d3_4_k_cu_2e02c1724cuda3std6ranges3__45__cpo4nextE,@object
	.size		_ZN34_INTERNAL_17d3e9d3_4_k_cu_2e02c1724cuda3std6ranges3__45__cpo4nextE,(_ZN34_INTERNAL_17d3e9d3_4_k_cu_2e02c1724cuda3std6ranges3__45__cpo4swapE - _ZN34_INTERNAL_17d3e9d3_4_k_cu_2e02c1724cuda3std6ranges3__45__cpo4nextE)
_ZN34_INTERNAL_17d3e9d3_4_k_cu_2e02c1724cuda3std6ranges3__45__cpo4nextE:
	.zero		1
	.type		_ZN34_INTERNAL_17d3e9d3_4_k_cu_2e02c1724cuda3std6ranges3__45__cpo4swapE,@object
	.size		_ZN34_INTERNAL_17d3e9d3_4_k_cu_2e02c1724cuda3std6ranges3__45__cpo4swapE,(_ZN34_INTERNAL_17d3e9d3_4_k_cu_2e02c1726thrust24THRUST_300001_SM_1000_NS8cuda_cub10par_nosyncE - _ZN34_INTERNAL_17d3e9d3_4_k_cu_2e02c1724cuda3std6ranges3__45__cpo4swapE)
_ZN34_INTERNAL_17d3e9d3_4_k_cu_2e02c1724cuda3std6ranges3__45__cpo4swapE:
	.zero		1
	.type		_ZN34_INTERNAL_17d3e9d3_4_k_cu_2e02c1726thrust24THRUST_300001_SM_1000_NS8cuda_cub10par_nosyncE,@object
	.size		_ZN34_INTERNAL_17d3e9d3_4_k_cu_2e02c1726thrust24THRUST_300001_SM_1000_NS8cuda_cub10par_nosyncE,(_ZN34_INTERNAL_17d3e9d3_4_k_cu_2e02c1726thrust24THRUST_300001_SM_1000_NS3seqE - _ZN34_INTERNAL_17d3e9d3_4_k_cu_2e02c1726thrust24THRUST_300001_SM_1000_NS8cuda_cub10par_nosyncE)
_ZN34_INTERNAL_17d3e9d3_4_k_cu_2e02c1726thrust24THRUST_300001_SM_1000_NS8cuda_cub10par_nosyncE:
	.zero		1
	.type		_ZN34_INTERNAL_17d3e9d3_4_k_cu_2e02c1726thrust24THRUST_300001_SM_1000_NS3seqE,@object
	.size		_ZN34_INTERNAL_17d3e9d3_4_k_cu_2e02c1726thrust24THRUST_300001_SM_1000_NS3seqE,(_ZN34_INTERNAL_17d3e9d3_4_k_cu_2e02c1724cuda3std3__420unreachable_sentinelE - _ZN34_INTERNAL_17d3e9d3_4_k_cu_2e02c1726thrust24THRUST_300001_SM_1000_NS3seqE)
_ZN34_INTERNAL_17d3e9d3_4_k_cu_2e02c1726thrust24THRUST_300001_SM_1000_NS3seqE:
	.zero		1
	.type		_ZN34_INTERNAL_17d3e9d3_4_k_cu_2e02c1724cuda3std3__420unreachable_sentinelE,@object
	.size		_ZN34_INTERNAL_17d3e9d3_4_k_cu_2e02c1724cuda3std3__420unreachable_sentinelE,(_ZN34_INTERNAL_17d3e9d3_4_k_cu_2e02c1724cuda3std6ranges3__45__cpo5ssizeE - _ZN34_INTERNAL_17d3e9d3_4_k_cu_2e02c1724cuda3std3__420unreachable_sentinelE)
_ZN34_INTERNAL_17d3e9d3_4_k_cu_2e02c1724cuda3std3__420unreachable_sentinelE:
	.zero		1
	.type		_ZN34_INTERNAL_17d3e9d3_4_k_cu_2e02c1724cuda3std6ranges3__45__cpo5ssizeE,@object
	.size		_ZN34_INTERNAL_17d3e9d3_4_k_cu_2e02c1724cuda3std6ranges3__45__cpo5ssizeE,(_ZN34_INTERNAL_17d3e9d3_4_k_cu_2e02c1726thrust24THRUST_300001_SM_1000_NS12placeholders2_3E - _ZN34_INTERNAL_17d3e9d3_4_k_cu_2e02c1724cuda3std6ranges3__45__cpo5ssizeE)
_ZN34_INTERNAL_17d3e9d3_4_k_cu_2e02c1724cuda3std6ranges3__45__cpo5ssizeE:
	.zero		1
	.type		_ZN34_INTERNAL_17d3e9d3_4_k_cu_2e02c1726thrust24THRUST_300001_SM_1000_NS12placeholders2_3E,@object
	.size		_ZN34_INTERNAL_17d3e9d3_4_k_cu_2e02c1726thrust24THRUST_300001_SM_1000_NS12placeholders2_3E,(_ZN34_INTERNAL_17d3e9d3_4_k_cu_2e02c1724cuda3std3__45__cpo4cendE - _ZN34_INTERNAL_17d3e9d3_4_k_cu_2e02c1726thrust24THRUST_300001_SM_1000_NS12placeholders2_3E)
_ZN34_INTERNAL_17d3e9d3_4_k_cu_2e02c1726thrust24THRUST_300001_SM_1000_NS12placeholders2_3E:
	.zero		1
	.type		_ZN34_INTERNAL_17d3e9d3_4_k_cu_2e02c1724cuda3std3__45__cpo4cendE,@object
	.size		_ZN34_INTERNAL_17d3e9d3_4_k_cu_2e02c1724cuda3std3__45__cpo4cendE,(_ZN34_INTERNAL_17d3e9d3_4_k_cu_2e02c1724cuda3std6ranges3__45__cpo4cendE - _ZN34_INTERNAL_17d3e9d3_4_k_cu_2e02c1724cuda3std3__45__cpo4cendE)
_ZN34_INTERNAL_17d3e9d3_4_k_cu_2e02c1724cuda3std3__45__cpo4cendE:
	.zero		1
	.type		_ZN34_INTERNAL_17d3e9d3_4_k_cu_2e02c1724cuda3std6ranges3__45__cpo4cendE,@object
	.size		_ZN34_INTERNAL_17d3e9d3_4_k_cu_2e02c1724cuda3std6ranges3__45__cpo4cendE,(_ZN34_INTERNAL_17d3e9d3_4_k_cu_2e02c1726thrust24THRUST_300001_SM_1000_NS12placeholders2_7E - _ZN34_INTERNAL_17d3e9d3_4_k_cu_2e02c1724cuda3std6ranges3__45__cpo4cendE)
_ZN34_INTERNAL_17d3e9d3_4_k_cu_2e02c1724cuda3std6ranges3__45__cpo4cendE:
	.zero		1
	.type		_ZN34_INTERNAL_17d3e9d3_4_k_cu_2e02c1726thrust24THRUST_300001_SM_1000_NS12placeholders2_7E,@object
	.size		_ZN34_INTERNAL_17d3e9d3_4_k_cu_2e02c1726thrust24THRUST_300001_SM_1000_NS12placeholders2_7E,(_ZN34_INTERNAL_17d3e9d3_4_k_cu_2e02c1724cuda3std3__45__cpo5crendE - _ZN34_INTERNAL_17d3e9d3_4_k_cu_2e02c1726thrust24THRUST_300001_SM_1000_NS12placeholders2_7E)
_ZN34_INTERNAL_17d3e9d3_4_k_cu_2e02c1726thrust24THRUST_300001_SM_1000_NS12placeholders2_7E:
	.zero		1
	.type		_ZN34_INTERNAL_17d3e9d3_4_k_cu_2e02c1724cuda3std3__45__cpo5crendE,@object
	.size		_ZN34_INTERNAL_17d3e9d3_4_k_cu_2e02c1724cuda3std3__45__cpo5crendE,(_ZN34_INTERNAL_17d3e9d3_4_k_cu_2e02c1724cuda3std6ranges3__45__cpo4prevE - _ZN34_INTERNAL_17d3e9d3_4_k_cu_2e02c1724cuda3std3__45__cpo5crendE)
_ZN34_INTERNAL_17d3e9d3_4_k_cu_2e02c1724cuda3std3__45__cpo5crendE:
	.zero		1
	.type		_ZN34_INTERNAL_17d3e9d3_4_k_cu_2e02c1724cuda3std6ranges3__45__cpo4prevE,@object
	.size		_ZN34_INTERNAL_17d3e9d3_4_k_cu_2e02c1724cuda3std6ranges3__45__cpo4prevE,(_ZN34_INTERNAL_17d3e9d3_4_k_cu_2e02c1724cuda3std6ranges3__45__cpo9iter_moveE - _ZN34_INTERNAL_17d3e9d3_4_k_cu_2e02c1724cuda3std6ranges3__45__cpo4prevE)
_ZN34_INTERNAL_17d3e9d3_4_k_cu_2e02c1724cuda3std6ranges3__45__cpo4prevE:
	.zero		1
	.type		_ZN34_INTERNAL_17d3e9d3_4_k_cu_2e02c1724cuda3std6ranges3__45__cpo9iter_moveE,@object
	.size		_ZN34_INTERNAL_17d3e9d3_4_k_cu_2e02c1724cuda3std6ranges3__45__cpo9iter_moveE,(_ZN34_INTERNAL_17d3e9d3_4_k_cu_2e02c1726thrust24THRUST_300001_SM_1000_NS6system6detail10sequential3seqE - _ZN34_INTERNAL_17d3e9d3_4_k_cu_2e02c1724cuda3std6ranges3__45__cpo9iter_moveE)
_ZN34_INTERNAL_17d3e9d3_4_k_cu_2e02c1724cuda3std6ranges3__45__cpo9iter_moveE:
	.zero		1
	.type		_ZN34_INTERNAL_17d3e9d3_4_k_cu_2e02c1726thrust24THRUST_300001_SM_1000_NS6system6detail10sequential3seqE,@object
	.size		_ZN34_INTERNAL_17d3e9d3_4_k_cu_2e02c1726thrust24THRUST_300001_SM_1000_NS6system6detail10sequential3seqE,(_ZN34_INTERNAL_17d3e9d3_4_k_cu_2e02c1726thrust24THRUST_300001_SM_1000_NS12placeholders2_9E - _ZN34_INTERNAL_17d3e9d3_4_k_cu_2e02c1726thrust24THRUST_300001_SM_1000_NS6system6detail10sequential3seqE)
_ZN34_INTERNAL_17d3e9d3_4_k_cu_2e02c1726thrust24THRUST_300001_SM_1000_NS6system6detail10sequential3seqE:
	.zero		1
	.type		_ZN34_INTERNAL_17d3e9d3_4_k_cu_2e02c1726thrust24THRUST_300001_SM_1000_NS12placeholders2_9E,@object
	.size		_ZN34_INTERNAL_17d3e9d3_4_k_cu_2e02c1726thrust24THRUST_300001_SM_1000_NS12placeholders2_9E,(_ZN34_INTERNAL_17d3e9d3_4_k_cu_2e02c1724cuda3std3__419piecewise_constructE - _ZN34_INTERNAL_17d3e9d3_4_k_cu_2e02c1726thrust24THRUST_300001_SM_1000_NS12placeholders2_9E)
_ZN34_INTERNAL_17d3e9d3_4_k_cu_2e02c1726thrust24THRUST_300001_SM_1000_NS12placeholders2_9E:
	.zero		1
	.type		_ZN34_INTERNAL_17d3e9d3_4_k_cu_2e02c1724cuda3std3__419piecewise_constructE,@object
	.size		_ZN34_INTERNAL_17d3e9d3_4_k_cu_2e02c1724cuda3std3__419piecewise_constructE,(_ZN34_INTERNAL_17d3e9d3_4_k_cu_2e02c1724cuda3std6ranges3__45__cpo5cdataE - _ZN34_INTERNAL_17d3e9d3_4_k_cu_2e02c1724cuda3std3__419piecewise_constructE)
_ZN34_INTERNAL_17d3e9d3_4_k_cu_2e02c1724cuda3std3__419piecewise_constructE:
	.zero		1
	.type		_ZN34_INTERNAL_17d3e9d3_4_k_cu_2e02c1724cuda3std6ranges3__45__cpo5cdataE,@object
	.size		_ZN34_INTERNAL_17d3e9d3_4_k_cu_2e02c1724cuda3std6ranges3__45__cpo5cdataE,(_ZN34_INTERNAL_17d3e9d3_4_k_cu_2e02c1726thrust24THRUST_300001_SM_1000_NS12placeholders2_1E - _ZN34_INTERNAL_17d3e9d3_4_k_cu_2e02c1724cuda3std6ranges3__45__cpo5cdataE)
_ZN34_INTERNAL_17d3e9d3_4_k_cu_2e02c1724cuda3std6ranges3__45__cpo5cdataE:
	.zero		1
	.type		_ZN34_INTERNAL_17d3e9d3_4_k_cu_2e02c1726thrust24THRUST_300001_SM_1000_NS12placeholders2_1E,@object
	.size		_ZN34_INTERNAL_17d3e9d3_4_k_cu_2e02c1726thrust24THRUST_300001_SM_1000_NS12placeholders2_1E,(_ZN34_INTERNAL_17d3e9d3_4_k_cu_2e02c1724cuda3std3__45__cpo3endE - _ZN34_INTERNAL_17d3e9d3_4_k_cu_2e02c1726thrust24THRUST_300001_SM_1000_NS12placeholders2_1E)
_ZN34_INTERNAL_17d3e9d3_4_k_cu_2e02c1726thrust24THRUST_300001_SM_1000_NS12placeholders2_1E:
	.zero		1
	.type		_ZN34_INTERNAL_17d3e9d3_4_k_cu_2e02c1724cuda3std3__45__cpo3endE,@object
	.size		_ZN34_INTERNAL_17d3e9d3_4_k_cu_2e02c1724cuda3std3__45__cpo3endE,(_ZN34_INTERNAL_17d3e9d3_4_k_cu_2e02c1724cuda3std6ranges3__45__cpo3endE - _ZN34_INTERNAL_17d3e9d3_4_k_cu_2e02c1724cuda3std3__45__cpo3endE)
_ZN34_INTERNAL_17d3e9d3_4_k_cu_2e02c1724cuda3std3__45__cpo3endE:
	.zero		1
	.type		_ZN34_INTERNAL_17d3e9d3_4_k_cu_2e02c1724cuda3std6ranges3__45__cpo3endE,@object
	.size		_ZN34_INTERNAL_17d3e9d3_4_k_cu_2e02c1724cuda3std6ranges3__45__cpo3endE,(_ZN34_INTERNAL_17d3e9d3_4_k_cu_2e02c1726thrust24THRUST_300001_SM_1000_NS12placeholders2_5E - _ZN34_INTERNAL_17d3e9d3_4_k_cu_2e02c1724cuda3std6ranges3__45__cpo3endE)
_ZN34_INTERNAL_17d3e9d3_4_k_cu_2e02c1724cuda3std6ranges3__45__cpo3endE:
	.zero		1
	.type		_ZN34_INTERNAL_17d3e9d3_4_k_cu_2e02c1726thrust24THRUST_300001_SM_1000_NS12placeholders2_5E,@object
	.size		_ZN34_INTERNAL_17d3e9d3_4_k_cu_2e02c1726thrust24THRUST_300001_SM_1000_NS12placeholders2_5E,(_ZN34_INTERNAL_17d3e9d3_4_k_cu_2e02c1724cuda3std3__45__cpo4rendE - _ZN34_INTERNAL_17d3e9d3_4_k_cu_2e02c1726thrust24THRUST_300001_SM_1000_NS12placeholders2_5E)
_ZN34_INTERNAL_17d3e9d3_4_k_cu_2e02c1726thrust24THRUST_300001_SM_1000_NS12placeholders2_5E:
	.zero		1
	.type		_ZN34_INTERNAL_17d3e9d3_4_k_cu_2e02c1724cuda3std3__45__cpo4rendE,@object
	.size		_ZN34_INTERNAL_17d3e9d3_4_k_cu_2e02c1724cuda3std3__45__cpo4rendE,(_ZN34_INTERNAL_17d3e9d3_4_k_cu_2e02c1724cuda3std6ranges3__45__cpo9iter_swapE - _ZN34_INTERNAL_17d3e9d3_4_k_cu_2e02c1724cuda3std3__45__cpo4rendE)
_ZN34_INTERNAL_17d3e9d3_4_k_cu_2e02c1724cuda3std3__45__cpo4rendE:
	.zero		1
	.type		_ZN34_INTERNAL_17d3e9d3_4_k_cu_2e02c1724cuda3std6ranges3__45__cpo9iter_swapE,@object
	.size		_ZN34_INTERNAL_17d3e9d3_4_k_cu_2e02c1724cuda3std6ranges3__45__cpo9iter_swapE,(_ZN34_INTERNAL_17d3e9d3_4_k_cu_2e02c1724cuda3std3__48unexpectE - _ZN34_INTERNAL_17d3e9d3_4_k_cu_2e02c1724cuda3std6ranges3__45__cpo9iter_swapE)
_ZN34_INTERNAL_17d3e9d3_4_k_cu_2e02c1724cuda3std6ranges3__45__cpo9iter_swapE:
	.zero		1
	.type		_ZN34_INTERNAL_17d3e9d3_4_k_cu_2e02c1724cuda3std3__48unexpectE,@object
	.size		_ZN34_INTERNAL_17d3e9d3_4_k_cu_2e02c1724cuda3std3__48unexpectE,(_ZN34_INTERNAL_17d3e9d3_4_k_cu_2e02c1726thrust24THRUST_300001_SM_1000_NS8cuda_cub3parE - _ZN34_INTERNAL_17d3e9d3_4_k_cu_2e02c1724cuda3std3__48unexpectE)
_ZN34_INTERNAL_17d3e9d3_4_k_cu_2e02c1724cuda3std3__48unexpectE:
	.zero		1
	.type		_ZN34_INTERNAL_17d3e9d3_4_k_cu_2e02c1726thrust24THRUST_300001_SM_1000_NS8cuda_cub3parE,@object
	.size		_ZN34_INTERNAL_17d3e9d3_4_k_cu_2e02c1726thrust24THRUST_300001_SM_1000_NS8cuda_cub3parE,(.L_29 - _ZN34_INTERNAL_17d3e9d3_4_k_cu_2e02c1726thrust24THRUST_300001_SM_1000_NS8cuda_cub3parE)
_ZN34_INTERNAL_17d3e9d3_4_k_cu_2e02c1726thrust24THRUST_300001_SM_1000_NS8cuda_cub3parE:
	.zero		1
.L_29:


//--------------------- .nv.shared._ZN3cub18CUB_300001_SM_10006detail6select23DeviceSelectSweepKernelINS2_10policy_hubI12GpuDetectionNS0_8NullTypeEiLb0ELNS0_10SelectImplE0EE10Policy1000EPS5_PS6_SA_PiNS0_13ScanTileStateIiLb1EEE16IsValidDetectionS6_iNS2_19streaming_context_tIlLb1EEELS7_0EEEvT0_T1_T2_T3_T4_T5_T6_T7_iT8_NS1_7vsmem_tE --------------------------
	.section	.nv.shared._ZN3cub18CUB_300001_SM_10006detail6select23DeviceSelectSweepKernelINS2_10policy_hubI12GpuDetectionNS0_8NullTypeEiLb0ELNS0_10SelectImplE0EE10Policy1000EPS5_PS6_SA_PiNS0_13ScanTileStateIiLb1EEE16IsValidDetectionS6_iNS2_19streaming_context_tIlLb1EEELS7_0EEEvT0_T1_T2_T3_T4_T5_T6_T7_iT8_NS1_7vsmem_tE,"aw",@nobits
	.sectionflags	@""
	.align	16
.nv.shared._ZN3cub18CUB_300001_SM_10006detail6select23DeviceSelectSweepKernelINS2_10policy_hubI12GpuDetectionNS0_8NullTypeEiLb0ELNS0_10SelectImplE0EE10Policy1000EPS5_PS6_SA_PiNS0_13ScanTileStateIiLb1EEE16IsValidDetectionS6_iNS2_19streaming_context_tIlLb1EEELS7_0EEEvT0_T1_T2_T3_T4_T5_T6_T7_iT8_NS1_7vsmem_tE:
	.zero		9264


//--------------------- .nv.shared._ZN3cub18CUB_300001_SM_10006detail10merge_sort26DeviceMergeSortMergeKernelINS2_10policy_hubIN6thrust24THRUST_300001_SM_1000_NS10device_ptrI12GpuDetectionEEE9Policy600ES9_PNS0_8NullTypeES9_SD_m20ConfidenceComparatorS8_SC_EEvbT2_T3_T4_PT6_PT7_T5_PSH_SH_NS1_7vsmem_tE --------------------------
	.section	.nv.shared._ZN3cub18CUB_300001_SM_10006detail10merge_sort26DeviceMergeSortMergeKernelINS2_10policy_hubIN6thrust24THRUST_300001_SM_1000_NS10device_ptrI12GpuDetectionEEE9Policy600ES9_PNS0_8NullTypeES9_SD_m20ConfidenceComparatorS8_SC_EEvbT2_T3_T4_PT6_PT7_T5_PSH_SH_NS1_7vsmem_tE,"aw",@nobits
	.sectionflags	@""
	.align	16
.nv.shared._ZN3cub18CUB_300001_SM_10006detail10merge_sort26DeviceMergeSortMergeKernelINS2_10policy_hubIN6thrust24THRUST_300001_SM_1000_NS10device_ptrI12GpuDetectionEEE9Policy600ES9_PNS0_8NullTypeES9_SD_m20ConfidenceComparatorS8_SC_EEvbT2_T3_T4_PT6_PT7_T5_PSH_SH_NS1_7vsmem_tE:
	.zero		17440


//--------------------- .nv.shared._ZN3cub18CUB_300001_SM_10006detail10merge_sort30DeviceMergeSortBlockSortKernelINS2_10policy_hubIN6thrust24THRUST_300001_SM_1000_NS10device_ptrI12GpuDetectionEEE9Policy600ES9_PNS0_8NullTypeES9_SD_m20ConfidenceComparatorS8_SC_EEvbT0_T1_T2_T3_T4_PT6_PT7_T5_NS1_7vsmem_tE --------------------------
	.section	.nv.shared._ZN3cub18CUB_300001_SM_10006detail10merge_sort30DeviceMergeSortBlockSortKernelINS2_10policy_hubIN6thrust24THRUST_300001_SM_1000_NS10device_ptrI12GpuDetectionEEE9Policy600ES9_PNS0_8NullTypeES9_SD_m20ConfidenceComparatorS8_SC_EEvbT0_T1_T2_T3_T4_PT6_PT7_T5_NS1_7vsmem_tE,"aw",@nobits
	.sectionflags	@""
	.align	16
.nv.shared._ZN3cub18CUB_300001_SM_10006detail10merge_sort30DeviceMergeSortBlockSortKernelINS2_10policy_hubIN6thrust24THRUST_300001_SM_1000_NS10device_ptrI12GpuDetectionEEE9Policy600ES9_PNS0_8NullTypeES9_SD_m20ConfidenceComparatorS8_SC_EEvbT0_T1_T2_T3_T4_PT6_PT7_T5_NS1_7vsmem_tE:
	.zero		17440


//--------------------- .nv.shared._ZN3cub18CUB_300001_SM_10006detail10merge_sort26DeviceMergeSortMergeKernelINS2_10policy_hubIN6thrust24THRUST_300001_SM_1000_NS10device_ptrI12GpuDetectionEEE9Policy600ES9_PNS0_8NullTypeES9_SD_j20ConfidenceComparatorS8_SC_EEvbT2_T3_T4_PT6_PT7_T5_PSH_SH_NS1_7vsmem_tE --------------------------
	.section	.nv.shared._ZN3cub18CUB_300001_SM_10006detail10merge_sort26DeviceMergeSortMergeKernelINS2_10policy_hubIN6thrust24THRUST_300001_SM_1000_NS10device_ptrI12GpuDetectionEEE9Policy600ES9_PNS0_8NullTypeES9_SD_j20ConfidenceComparatorS8_SC_EEvbT2_T3_T4_PT6_PT7_T5_PSH_SH_NS1_7vsmem_tE,"aw",@nobits
	.sectionflags	@""
	.align	16
.nv.shared._ZN3cub18CUB_300001_SM_10006detail10merge_sort26DeviceMergeSortMergeKernelINS2_10policy_hubIN6thrust24THRUST_300001_SM_1000_NS10device_ptrI12GpuDetectionEEE9Policy600ES9_PNS0_8NullTypeES9_SD_j20ConfidenceComparatorS8_SC_EEvbT2_T3_T4_PT6_PT7_T5_PSH_SH_NS1_7vsmem_tE:
	.zero		17440


//--------------------- .nv.shared._ZN3cub18CUB_300001_SM_10006detail10merge_sort30DeviceMergeSortBlockSortKernelINS2_10policy_hubIN6thrust24THRUST_300001_SM_1000_NS10device_ptrI12GpuDetectionEEE9Policy600ES9_PNS0_8NullTypeES9_SD_j20ConfidenceComparatorS8_SC_EEvbT0_T1_T2_T3_T4_PT6_PT7_T5_NS1_7vsmem_tE --------------------------
	.section	.nv.shared._ZN3cub18CUB_300001_SM_10006detail10merge_sort30DeviceMergeSortBlockSortKernelINS2_10policy_hubIN6thrust24THRUST_300001_SM_1000_NS10device_ptrI12GpuDetectionEEE9Policy600ES9_PNS0_8NullTypeES9_SD_j20ConfidenceComparatorS8_SC_EEvbT0_T1_T2_T3_T4_PT6_PT7_T5_NS1_7vsmem_tE,"aw",@nobits
	.sectionflags	@""
	.align	16
.nv.shared._ZN3cub18CUB_300001_SM_10006detail10merge_sort30DeviceMergeSortBlockSortKernelINS2_10policy_hubIN6thrust24THRUST_300001_SM_1000_NS10device_ptrI12GpuDetectionEEE9Policy600ES9_PNS0_8NullTypeES9_SD_j20ConfidenceComparatorS8_SC_EEvbT0_T1_T2_T3_T4_PT6_PT7_T5_NS1_7vsmem_tE:
	.zero		17440


//--------------------- .nv.constant0._ZN3cub18CUB_300001_SM_10006detail6select23DeviceSelectSweepKernelINS2_10policy_hubI12GpuDetectionNS0_8NullTypeEiLb0ELNS0_10SelectImplE0EE10Policy1000EPKS5_PS6_PS5_PiNS0_13ScanTileStateIiLb1EEE16IsValidDetectionS6_iNS2_19streaming_context_tIlLb1EEELS7_0EEEvT0_T1_T2_T3_T4_T5_T6_T7_iT8_NS1_7vsmem_tE --------------------------
	.section	.nv.constant0._ZN3cub18CUB_300001_SM_10006detail6select23DeviceSelectSweepKernelINS2_10policy_hubI12GpuDetectionNS0_8NullTypeEiLb0ELNS0_10SelectImplE0EE10Policy1000EPKS5_PS6_PS5_PiNS0_13ScanTileStateIiLb1EEE16IsValidDetectionS6_iNS2_19streaming_context_tIlLb1EEELS7_0EEEvT0_T1_T2_T3_T4_T5_T6_T7_iT8_NS1_7vsmem_tE,"a",@progbits
	.sectionflags	@""
	.align	4
.nv.constant0._ZN3cub18CUB_300001_SM_10006detail6select23DeviceSelectSweepKernelINS2_10policy_hubI12GpuDetectionNS0_8NullTypeEiLb0ELNS0_10SelectImplE0EE10Policy1000EPKS5_PS6_PS5_PiNS0_13ScanTileStateIiLb1EEE16IsValidDetectionS6_iNS2_19streaming_context_tIlLb1EEELS7_0EEEvT0_T1_T2_T3_T4_T5_T6_T7_iT8_NS1_7vsmem_tE:
	.zero		1000


//--------------------- .nv.constant0._ZN3cub18CUB_300001_SM_10006detail6select23DeviceSelectSweepKernelINS2_10policy_hubI12GpuDetectionNS0_8NullTypeEiLb0ELNS0_10SelectImplE0EE10Policy1000EPS5_PS6_SA_PiNS0_13ScanTileStateIiLb1EEE16IsValidDetectionS6_iNS2_19streaming_context_tIlLb1EEELS7_0EEEvT0_T1_T2_T3_T4_T5_T6_T7_iT8_NS1_7vsmem_tE --------------------------
	.section	.nv.constant0._ZN3cub18CUB_300001_SM_10006detail6select23DeviceSelectSweepKernelINS2_10policy_hubI12GpuDetectionNS0_8NullTypeEiLb0ELNS0_10SelectImplE0EE10Policy1000EPS5_PS6_SA_PiNS0_13ScanTileStateIiLb1EEE16IsValidDetectionS6_iNS2_19streaming_context_tIlLb1EEELS7_0EEEvT0_T1_T2_T3_T4_T5_T6_T7_iT8_NS1_7vsmem_tE,"a",@progbits
	.sectionflags	@""
	.align	4
.nv.constant0._ZN3cub18CUB_300001_SM_10006detail6select23DeviceSelectSweepKernelINS2_10policy_hubI12GpuDetectionNS0_8NullTypeEiLb0ELNS0_10SelectImplE0EE10Policy1000EPS5_PS6_SA_PiNS0_13ScanTileStateIiLb1EEE16IsValidDetectionS6_iNS2_19streaming_context_tIlLb1EEELS7_0EEEvT0_T1_T2_T3_T4_T5_T6_T7_iT8_NS1_7vsmem_tE:
	.zero		1000


//--------------------- .nv.constant0._ZN3cub18CUB_300001_SM_10006detail4scan23DeviceCompactInitKernelINS0_13ScanTileStateIiLb1EEEPiEEvT_iT0_ --------------------------
	.section	.nv.constant0._ZN3cub18CUB_300001_SM_10006detail4scan23DeviceCompactInitKernelINS0_13ScanTileStateIiLb1EEEPiEEvT_iT0_,"a",@progbits
	.sectionflags	@""
	.align	4
.nv.constant0._ZN3cub18CUB_300001_SM_10006detail4scan23DeviceCompactInitKernelINS0_13ScanTileStateIiLb1EEEPiEEvT_iT0_:
	.zero		920


//--------------------- .nv.constant0._ZN3cub18CUB_300001_SM_10006detail10merge_sort26DeviceMergeSortMergeKernelINS2_10policy_hubIN6thrust24THRUST_300001_SM_1000_NS10device_ptrI12GpuDetectionEEE9Policy600ES9_PNS0_8NullTypeES9_SD_m20ConfidenceComparatorS8_SC_EEvbT2_T3_T4_PT6_PT7_T5_PSH_SH_NS1_7vsmem_tE --------------------------
	.section	.nv.constant0._ZN3cub18CUB_300001_SM_10006detail10merge_sort26DeviceMergeSortMergeKernelINS2_10policy_hubIN6thrust24THRUST_300001_SM_1000_NS10device_ptrI12GpuDetectionEEE9Policy600ES9_PNS0_8NullTypeES9_SD_m20ConfidenceComparatorS8_SC_EEvbT2_T3_T4_PT6_PT7_T5_PSH_SH_NS1_7vsmem_tE,"a",@progbits
	.sectionflags	@""
	.align	4
.nv.constant0._ZN3cub18CUB_300001_SM_10006detail10merge_sort26DeviceMergeSortMergeKernelINS2_10policy_hubIN6thrust24THRUST_300001_SM_1000_NS10device_ptrI12GpuDetectionEEE9Policy600ES9_PNS0_8NullTypeES9_SD_m20ConfidenceComparatorS8_SC_EEvbT2_T3_T4_PT6_PT7_T5_PSH_SH_NS1_7vsmem_tE:
	.zero		976


//--------------------- .nv.constant0._ZN3cub18CUB_300001_SM_10006detail10merge_sort30DeviceMergeSortPartitionKernelIN6thrust24THRUST_300001_SM_1000_NS10device_ptrI12GpuDetectionEEm20ConfidenceComparatorS7_EEvbT_PT2_T0_SD_PSD_T1_SD_i --------------------------
	.section	.nv.constant0._ZN3cub18CUB_300001_SM_10006detail10merge_sort30DeviceMergeSortPartitionKernelIN6thrust24THRUST_300001_SM_1000_NS10device_ptrI12GpuDetectionEEm20ConfidenceComparatorS7_EEvbT_PT2_T0_SD_PSD_T1_SD_i,"a",@progbits
	.sectionflags	@""
	.align	4
.nv.constant0._ZN3cub18CUB_300001_SM_10006detail10merge_sort30DeviceMergeSortPartitionKernelIN6thrust24THRUST_300001_SM_1000_NS10device_ptrI12GpuDetectionEEm20ConfidenceComparatorS7_EEvbT_PT2_T0_SD_PSD_T1_SD_i:
	.zero		964


//--------------------- .nv.constant0._ZN3cub18CUB_300001_SM_10006detail10merge_sort30DeviceMergeSortBlockSortKernelINS2_10policy_hubIN6thrust24THRUST_300001_SM_1000_NS10device_ptrI12GpuDetectionEEE9Policy600ES9_PNS0_8NullTypeES9_SD_m20ConfidenceComparatorS8_SC_EEvbT0_T1_T2_T3_T4_PT6_PT7_T5_NS1_7vsmem_tE --------------------------
	.section	.nv.constant0._ZN3cub18CUB_300001_SM_10006detail10merge_sort30DeviceMergeSortBlockSortKernelINS2_10policy_hubIN6thrust24THRUST_300001_SM_1000_NS10device_ptrI12GpuDetectionEEE9Policy600ES9_PNS0_8NullTypeES9_SD_m20ConfidenceComparatorS8_SC_EEvbT0_T1_T2_T3_T4_PT6_PT7_T5_NS1_7vsmem_tE,"a",@progbits
	.sectionflags	@""
	.align	4
.nv.constant0._ZN3cub18CUB_300001_SM_10006detail10merge_sort30DeviceMergeSortBlockSortKernelINS2_10policy_hubIN6thrust24THRUST_300001_SM_1000_NS10device_ptrI12GpuDetectionEEE9Policy600ES9_PNS0_8NullTypeES9_SD_m20ConfidenceComparatorS8_SC_EEvbT0_T1_T2_T3_T4_PT6_PT7_T5_NS1_7vsmem_tE:
	.zero		976


//--------------------- .nv.constant0._ZN3cub18CUB_300001_SM_10006detail10merge_sort26DeviceMergeSortMergeKernelINS2_10policy_hubIN6thrust24THRUST_300001_SM_1000_NS10device_ptrI12GpuDetectionEEE9Policy600ES9_PNS0_8NullTypeES9_SD_j20ConfidenceComparatorS8_SC_EEvbT2_T3_T4_PT6_PT7_T5_PSH_SH_NS1_7vsmem_tE --------------------------
	.section	.nv.constant0._ZN3cub18CUB_300001_SM_10006detail10merge_sort26DeviceMergeSortMergeKernelINS2_10policy_hubIN6thrust24THRUST_300001_SM_1000_NS10device_ptrI12GpuDetectionEEE9Policy600ES9_PNS0_8NullTypeES9_SD_j20ConfidenceComparatorS8_SC_EEvbT2_T3_T4_PT6_PT7_T5_PSH_SH_NS1_7vsmem_tE,"a",@progbits
	.sectionflags	@""
	.align	4
.nv.constant0._ZN3cub18CUB_300001_SM_10006detail10merge_sort26DeviceMergeSortMergeKernelINS2_10policy_hubIN6thrust24THRUST_300001_SM_1000_NS10device_ptrI12GpuDetectionEEE9Policy600ES9_PNS0_8NullTypeES9_SD_j20ConfidenceComparatorS8_SC_EEvbT2_T3_T4_PT6_PT7_T5_PSH_SH_NS1_7vsmem_tE:
	.zero		976


//--------------------- .nv.constant0._ZN3cub18CUB_300001_SM_10006detail10merge_sort30DeviceMergeSortPartitionKernelIN6thrust24THRUST_300001_SM_1000_NS10device_ptrI12GpuDetectionEEj20ConfidenceComparatorS7_EEvbT_PT2_T0_SD_PSD_T1_SD_i --------------------------
	.section	.nv.constant0._ZN3cub18CUB_300001_SM_10006detail10merge_sort30DeviceMergeSortPartitionKernelIN6thrust24THRUST_300001_SM_1000_NS10device_ptrI12GpuDetectionEEj20ConfidenceComparatorS7_EEvbT_PT2_T0_SD_PSD_T1_SD_i,"a",@progbits
	.sectionflags	@""
	.align	4
.nv.constant0._ZN3cub18CUB_300001_SM_10006detail10merge_sort30DeviceMergeSortPartitionKernelIN6thrust24THRUST_300001_SM_1000_NS10device_ptrI12GpuDetectionEEj20ConfidenceComparatorS7_EEvbT_PT2_T0_SD_PSD_T1_SD_i:
	.zero		948


//--------------------- .nv.constant0._ZN3cub18CUB_300001_SM_10006detail10merge_sort30DeviceMergeSortBlockSortKernelINS2_10policy_hubIN6thrust24THRUST_300001_SM_1000_NS10device_ptrI12GpuDetectionEEE9Policy600ES9_PNS0_8NullTypeES9_SD_j20ConfidenceComparatorS8_SC_EEvbT0_T1_T2_T3_T4_PT6_PT7_T5_NS1_7vsmem_tE --------------------------
	.section	.nv.constant0._ZN3cub18CUB_300001_SM_10006detail10merge_sort30DeviceMergeSortBlockSortKernelINS2_10policy_hubIN6thrust24THRUST_300001_SM_1000_NS10device_ptrI12GpuDetectionEEE9Policy600ES9_PNS0_8NullTypeES9_SD_j20ConfidenceComparatorS8_SC_EEvbT0_T1_T2_T3_T4_PT6_PT7_T5_NS1_7vsmem_tE,"a",@progbits
	.sectionflags	@""
	.align	4
.nv.constant0._ZN3cub18CUB_300001_SM_10006detail10merge_sort30DeviceMergeSortBlockSortKernelINS2_10policy_hubIN6thrust24THRUST_300001_SM_1000_NS10device_ptrI12GpuDetectionEEE9Policy600ES9_PNS0_8NullTypeES9_SD_j20ConfidenceComparatorS8_SC_EEvbT0_T1_T2_T3_T4_PT6_PT7_T5_NS1_7vsmem_tE:
	.zero		976


//--------------------- .nv.constant0._ZN3cub18CUB_300001_SM_10006detail11EmptyKernelIvEEvv --------------------------
	.section	.nv.constant0._ZN3cub18CUB_300001_SM_10006detail11EmptyKernelIvEEvv,"a",@progbits
	.sectionflags	@""
	.align	4
.nv.constant0._ZN3cub18CUB_300001_SM_10006detail11EmptyKernelIvEEvv:
	.zero		896


//--------------------- .nv.constant0._Z10nms_kernelP12GpuDetectionif --------------------------
	.section	.nv.constant0._Z10nms_kernelP12GpuDetectionif,"a",@progbits
	.sectionflags	@""
	.align	4
.nv.constant0._Z10nms_kernelP12GpuDetectionif:
	.zero		912


//--------------------- .nv.constant0._Z23decode_yolo_head_kernelPKfS0_P12GpuDetectionPiiiiiff --------------------------
	.section	.nv.constant0._Z23decode_yolo_head_kernelPKfS0_P12GpuDetectionPiiiiiff,"a",@progbits
	.sectionflags	@""
	.align	4
.nv.constant0._Z23decode_yolo_head_kernelPKfS0_P12GpuDetectionPiiiiiff:
	.zero		952


//--------------------- SYMBOLS --------------------------

	.type		.nv.reservedSmem.offset0,@object
	.size		.nv.reservedSmem.offset0,0x4
	.type		.nv.reservedSmem.cap,@object
	.size		.nv.reservedSmem.cap,0x4
